def matmul_kernel(
    a_ptr,
    b_ptr,
    c_ptr,
    M,
    N,
    K,
    stride_am,
    stride_ak,
    stride_bk,
    stride_bn,
    stride_cm,
    stride_cn,
    BLOCK_M: tl.constexpr,
    BLOCK_N: tl.constexpr,
    BLOCK_K: tl.constexpr,
    GROUP_M: tl.constexpr,
):
    pid = tl.program_id(axis=0)
    num_pid_m = tl.cdiv(M, BLOCK_M)
    num_pid_n = tl.cdiv(N, BLOCK_N)
    num_pid_in_group = GROUP_M * num_pid_n
    group_id = pid // num_pid_in_group
    first_pid_m = group_id * GROUP_M
    group_size_m = min(num_pid_m - first_pid_m, GROUP_M)
    pid_m = first_pid_m + ((pid % num_pid_in_group) % group_size_m)
    pid_n = (pid % num_pid_in_group) // group_size_m

    offs_am = (pid_m * BLOCK_M + tl.arange(0, BLOCK_M)) % M
    offs_bn = (pid_n * BLOCK_N + tl.arange(0, BLOCK_N)) % N
    offs_k = tl.arange(0, BLOCK_K)
    a_ptrs = a_ptr + offs_am[:, None] * stride_am + offs_k[None, :] * stride_ak
    b_ptrs = b_ptr + offs_k[:, None] * stride_bk + offs_bn[None, :] * stride_bn

    acc = tl.zeros((BLOCK_M, BLOCK_N), dtype=tl.float32)
    for kk in range(0, tl.cdiv(K, BLOCK_K)):
        a = tl.load(a_ptrs, mask=offs_k[None, :] < K - kk * BLOCK_K, other=0.0)
        b = tl.load(b_ptrs, mask=offs_k[:, None] < K - kk * BLOCK_K, other=0.0)
        acc = tl.dot(a, b, acc)
        a_ptrs += BLOCK_K * stride_ak
        b_ptrs += BLOCK_K * stride_bk

    c = acc.to(c_ptr.dtype.element_ty)
    offs_cm = pid_m * BLOCK_M + tl.arange(0, BLOCK_M)
    offs_cn = pid_n * BLOCK_N + tl.arange(0, BLOCK_N)
    c_ptrs = c_ptr + offs_cm[:, None] * stride_cm + offs_cn[None, :] * stride_cn
    mask = (offs_cm[:, None] < M) & (offs_cn[None, :] < N)
    tl.store(c_ptrs, c, mask=mask)

# config = {"BLOCK_K": 64, "BLOCK_M": 64, "BLOCK_N": 64, "GROUP_M": 8, "arch": "sm_90", "dtype": "fp16", "num_ctas": 1, "num_stages": 3, "num_warps": 1}
# arch = sm_90


// ===== COMPILED SASS (sm_90a) =====

	.target	sm_90a

	.elftype	@"ET_EXEC"


//--------------------- .note.nv.tkinfo           --------------------------
	.section	.note.nv.tkinfo,"",@"SHT_NOTE"
	.sectionflags	@"SHF_NOTE_NV_TKINFO"
	.tkinfo
        /*0018*/ 	.word	0x00000002
        /*0030*/ 	.string	""
        /*0030*/ 	.string	"ptxas"
        /*0030*/ 	.string	"Cuda compilation tools, release 13.0, V13.0.88"
        /*0030*/ 	.string	"Build cuda_13.0.r13.0/compiler.36424714_0"
        /*0030*/ 	.string	"-v  -suppress-debug-info  -lineinfo  -arch sm_90a "



//--------------------- .note.nv.cuinfo           --------------------------
	.section	.note.nv.cuinfo,"",@"SHT_NOTE"
	.sectionflags	@"SHF_NOTE_NV_CUINFO"
        /*0018*/ 	.short	0x0002
        /*001a*/ 	.short	0x005a
        /*001c*/ 	.short	0x0082
	.zero		2


//--------------------- .nv.info                  --------------------------
	.section	.nv.info,"",@"SHT_CUDA_INFO"
	.align	4


	//----- nvinfo : EIATTR_REGCOUNT
	.align		4
        /*0000*/ 	.byte	0x04, 0x2f
        /*0002*/ 	.short	(.L_1 - .L_0)
	.align		4
.L_0:
        /*0004*/ 	.word	index@(matmul_kernel)
        /*0008*/ 	.word	0x00000040


	//----- nvinfo : EIATTR_FRAME_SIZE
	.align		4
.L_1:
        /*000c*/ 	.byte	0x04, 0x11
        /*000e*/ 	.short	(.L_3 - .L_2)
	.align		4
.L_2:
        /*0010*/ 	.word	index@(matmul_kernel)
        /*0014*/ 	.word	0x000012a0


	//----- nvinfo : EIATTR_MIN_STACK_SIZE
	.align		4
.L_3:
        /*0018*/ 	.byte	0x04, 0x12
        /*001a*/ 	.short	(.L_5 - .L_4)
	.align		4
.L_4:
        /*001c*/ 	.word	index@(matmul_kernel)
        /*0020*/ 	.word	0x000012a0
.L_5:


//--------------------- .nv.compat                --------------------------
	.section	.nv.compat,"",@"SHT_CUDA_COMPAT_INFO"
	.align	4
        /*0000*/ 	.byte	0x02, 0x09, 0x01, 0x00, 0x02, 0x02, 0x01, 0x00, 0x02, 0x05, 0x05, 0x00, 0x03, 0x07, 0x01, 0x01
        /*0010*/ 	.byte	0x02, 0x03, 0x00, 0x00, 0x02, 0x06, 0x01, 0x00, 0x04, 0x0b, 0x08, 0x00, 0x00, 0x00, 0x00, 0x00
        /*0020*/ 	.byte	0x00, 0x00, 0x00, 0x00


//--------------------- .nv.info.matmul_kernel    --------------------------
	.section	.nv.info.matmul_kernel,"",@"SHT_CUDA_INFO"
	.sectionflags	@""
	.align	4


	//----- nvinfo : EIATTR_CUDA_API_VERSION
	.align		4
        /*0000*/ 	.byte	0x04, 0x37
        /*0002*/ 	.short	(.L_7 - .L_6)
.L_6:
        /*0004*/ 	.word	0x00000082


	//----- nvinfo : EIATTR_KPARAM_INFO
	.align		4
.L_7:
        /*0008*/ 	.byte	0x04, 0x17
        /*000a*/ 	.short	(.L_9 - .L_8)
.L_8:
        /*000c*/ 	.word	0x00000000
        /*0010*/ 	.short	0x000d
        /*0012*/ 	.short	0x0048
        /*0014*/ 	.byte	0x00, 0xf4, 0x21, 0x00


	//----- nvinfo : EIATTR_KPARAM_INFO
	.align		4
.L_9:
        /*0018*/ 	.byte	0x04, 0x17
        /*001a*/ 	.short	(.L_11 - .L_10)
.L_10:
        /*001c*/ 	.word	0x00000000
        /*0020*/ 	.short	0x000c
        /*0022*/ 	.short	0x0040
        /*0024*/ 	.byte	0x00, 0xf4, 0x21, 0x00


	//----- nvinfo : EIATTR_KPARAM_INFO
	.align		4
.L_11:
        /*0028*/ 	.byte	0x04, 0x17
        /*002a*/ 	.short	(.L_13 - .L_12)
.L_12:
        /*002c*/ 	.word	0x00000000
        /*0030*/ 	.short	0x000b
        /*0032*/ 	.short	0x0038
        /*0034*/ 	.byte	0x00, 0xf0, 0x11, 0x00


	//----- nvinfo : EIATTR_KPARAM_INFO
	.align		4
.L_13:
        /*0038*/ 	.byte	0x04, 0x17
        /*003a*/ 	.short	(.L_15 - .L_14)
.L_14:
        /*003c*/ 	.word	0x00000000
        /*0040*/ 	.short	0x000a
        /*0042*/ 	.short	0x0034
        /*0044*/ 	.byte	0x00, 0xf0, 0x11, 0x00


	//----- nvinfo : EIATTR_KPARAM_INFO
	.align		4
.L_15:
        /*0048*/ 	.byte	0x04, 0x17
        /*004a*/ 	.short	(.L_17 - .L_16)
.L_16:
        /*004c*/ 	.word	0x00000000
        /*0050*/ 	.short	0x0009
        /*0052*/ 	.short	0x0030
        /*0054*/ 	.byte	0x00, 0xf0, 0x11, 0x00


	//----- nvinfo : EIATTR_KPARAM_INFO
	.align		4
.L_17:
        /*0058*/ 	.byte	0x04, 0x17
        /*005a*/ 	.short	(.L_19 - .L_18)
.L_18:
        /*005c*/ 	.word	0x00000000
        /*0060*/ 	.short	0x0008
        /*0062*/ 	.short	0x002c
        /*0064*/ 	.byte	0x00, 0xf0, 0x11, 0x00


	//----- nvinfo : EIATTR_KPARAM_INFO
	.align		4
.L_19:
        /*0068*/ 	.byte	0x04, 0x17
        /*006a*/ 	.short	(.L_21 - .L_20)
.L_20:
        /*006c*/ 	.word	0x00000000
        /*0070*/ 	.short	0x0007
        /*0072*/ 	.short	0x0028
        /*0074*/ 	.byte	0x00, 0xf0, 0x11, 0x00


	//----- nvinfo : EIATTR_KPARAM_INFO
	.align		4
.L_21:
        /*0078*/ 	.byte	0x04, 0x17
        /*007a*/ 	.short	(.L_23 - .L_22)
.L_22:
        /*007c*/ 	.word	0x00000000
        /*0080*/ 	.short	0x0006
        /*0082*/ 	.short	0x0024
        /*0084*/ 	.byte	0x00, 0xf0, 0x11, 0x00


	//----- nvinfo : EIATTR_KPARAM_INFO
	.align		4
.L_23:
        /*0088*/ 	.byte	0x04, 0x17
        /*008a*/ 	.short	(.L_25 - .L_24)
.L_24:
        /*008c*/ 	.word	0x00000000
        /*0090*/ 	.short	0x0005
        /*0092*/ 	.short	0x0020
        /*0094*/ 	.byte	0x00, 0xf0, 0x11, 0x00


	//----- nvinfo : EIATTR_KPARAM_INFO
	.align		4
.L_25:
        /*0098*/ 	.byte	0x04, 0x17
        /*009a*/ 	.short	(.L_27 - .L_26)
.L_26:
        /*009c*/ 	.word	0x00000000
        /*00a0*/ 	.short	0x0004
        /*00a2*/ 	.short	0x001c
        /*00a4*/ 	.byte	0x00, 0xf0, 0x11, 0x00


	//----- nvinfo : EIATTR_KPARAM_INFO
	.align		4
.L_27:
        /*00a8*/ 	.byte	0x04, 0x17
        /*00aa*/ 	.short	(.L_29 - .L_28)
.L_28:
        /*00ac*/ 	.word	0x00000000
        /*00b0*/ 	.short	0x0003
        /*00b2*/ 	.short	0x0018
        /*00b4*/ 	.byte	0x00, 0xf0, 0x11, 0x00


	//----- nvinfo : EIATTR_KPARAM_INFO
	.align		4
.L_29:
        /*00b8*/ 	.byte	0x04, 0x17
        /*00ba*/ 	.short	(.L_31 - .L_30)
.L_30:
        /*00bc*/ 	.word	0x00000000
        /*00c0*/ 	.short	0x0002
        /*00c2*/ 	.short	0x0010
        /*00c4*/ 	.byte	0x00, 0xf4, 0x21, 0x00


	//----- nvinfo : EIATTR_KPARAM_INFO
	.align		4
.L_31:
        /*00c8*/ 	.byte	0x04, 0x17
        /*00ca*/ 	.short	(.L_33 - .L_32)
.L_32:
        /*00cc*/ 	.word	0x00000000
        /*00d0*/ 	.short	0x0001
        /*00d2*/ 	.short	0x0008
        /*00d4*/ 	.byte	0x00, 0xf4, 0x21, 0x00


	//----- nvinfo : EIATTR_KPARAM_INFO
	.align		4
.L_33:
        /*00d8*/ 	.byte	0x04, 0x17
        /*00da*/ 	.short	(.L_35 - .L_34)
.L_34:
        /*00dc*/ 	.word	0x00000000
        /*00e0*/ 	.short	0x0000
        /*00e2*/ 	.short	0x0000
        /*00e4*/ 	.byte	0x00, 0xf4, 0x21, 0x00


	//----- nvinfo : EIATTR_SPARSE_MMA_MASK
	.align		4
.L_35:
        /*00e8*/ 	.byte	0x03, 0x50
        /*00ea*/ 	.short	0x0000


	//----- nvinfo : EIATTR_MAXREG_COUNT
	.align		4
        /*00ec*/ 	.byte	0x03, 0x1b
        /*00ee*/ 	.short	0x00ff


	//----- nvinfo : EIATTR_NUM_BARRIERS
	.align		4
        /*00f0*/ 	.byte	0x02, 0x4c
        /*00f2*/ 	.byte	0x01
	.zero		1


	//----- nvinfo : EIATTR_ANNOTATIONS
	.align		4
        /*00f4*/ 	.byte	0x04, 0x55
        /*00f6*/ 	.short	(.L_37 - .L_36)


	//   ....[0]....
.L_36:
        /*00f8*/ 	.word	0x00000001
        /*00fc*/ 	.byte	0xa0, 0x01, 0x00, 0x00, 0x01, 0x00, 0x00, 0x00, 0xf0, 0x01, 0x00, 0x00, 0x01, 0x00, 0x00, 0x00
        /* <DEDUP_REMOVED lines=2146> */
        /*872c*/ 	.byte	0xb0, 0x39, 0x02, 0x00, 0x01, 0x00, 0x00, 0x00, 0xb0, 0x3c, 0x02, 0x00


	//----- nvinfo : EIATTR_MERCURY_ISA_VERSION
	.align		4
.L_37:
        /*8738*/ 	.byte	0x03, 0x5f
        /*873a*/ 	.short	0x0101


	//----- nvinfo : EIATTR_COOP_GROUP_MASK_REGIDS
	.align		4
        /*873c*/ 	.byte	0x04, 0x29
        /*873e*/ 	.short	(.L_39 - .L_38)


	//   ....[0]....
.L_38:
        /*8740*/ 	.word	0xffffffff


	//   ....[1]....
        /*8744*/ 	.word	0xffffffff


	//   ....[2]....
        /*8748*/ 	.word	0xffffffff


	//   ....[3]....
        /*874c*/ 	.word	0xffffffff


	//   ....[4]....
        /*8750*/ 	.word	0xffffffff


	//   ....[5]....
        /*8754*/ 	.word	0xffffffff


	//   ....[6]....
        /*8758*/ 	.word	0xffffffff


	//   ....[7]....
        /*875c*/ 	.word	0xffffffff


	//   ....[8]....
        /*8760*/ 	.word	0xffffffff


	//   ....[9]....
        /*8764*/ 	.word	0xffffffff


	//   ....[10]....
        /*8768*/ 	.word	0xffffffff


	//   ....[11]....
        /*876c*/ 	.word	0xffffffff


	//   ....[12]....
        /*8770*/ 	.word	0xffffffff


	//   ....[13]....
        /*8774*/ 	.word	0xffffffff


	//   ....[14]....
        /*8778*/ 	.word	0xffffffff


	//   ....[15]....
        /*877c*/ 	.word	0xffffffff


	//   ....[16]....
        /*8780*/ 	.word	0xffffffff


	//   ....[17]....
        /*8784*/ 	.word	0xffffffff


	//   ....[18]....
        /*8788*/ 	.word	0xffffffff


	//   ....[19]....
        /*878c*/ 	.word	0xffffffff


	//   ....[20]....
        /*8790*/ 	.word	0xffffffff


	//   ....[21]....
        /*8794*/ 	.word	0xffffffff


	//   ....[22]....
        /*8798*/ 	.word	0xffffffff


	//   ....[23]....
        /*879c*/ 	.word	0xffffffff


	//   ....[24]....
        /*87a0*/ 	.word	0xffffffff


	//   ....[25]....
        /*87a4*/ 	.word	0xffffffff


	//   ....[26]....
        /*87a8*/ 	.word	0xffffffff


	//   ....[27]....
        /*87ac*/ 	.word	0xffffffff


	//   ....[28]....
        /*87b0*/ 	.word	0xffffffff


	//   ....[29]....
        /*87b4*/ 	.word	0xffffffff


	//   ....[30]....
        /*87b8*/ 	.word	0xffffffff


	//----- nvinfo : EIATTR_COOP_GROUP_INSTR_OFFSETS
	.align		4
.L_39:
        /*87bc*/ 	.byte	0x04, 0x28
        /*87be*/ 	.short	(.L_41 - .L_40)


	//   ....[0]....
.L_40:
        /*87c0*/ 	.word	0x000208e0


	//   ....[1]....
        /*87c4*/ 	.word	0x00020900


	//   ....[2]....
        /*87c8*/ 	.word	0x00020920


	//   ....[3]....
        /*87cc*/ 	.word	0x00020940


	//   ....[4]....
        /*87d0*/ 	.word	0x00020960


	//   ....[5]....
        /*87d4*/ 	.word	0x00020980


	//   ....[6]....
        /*87d8*/ 	.word	0x000209a0


	//   ....[7]....
        /*87dc*/ 	.word	0x000209d0


	//   ....[8]....
        /*87e0*/ 	.word	0x00020b70


	//   ....[9]....
        /*87e4*/ 	.word	0x00020b90


	//   ....[10]....
        /*87e8*/ 	.word	0x00020bb0


	//   ....[11]....
        /*87ec*/ 	.word	0x00020bd0


	//   ....[12]....
        /*87f0*/ 	.word	0x00020bf0


	//   ....[13]....
        /*87f4*/ 	.word	0x00020c10


	//   ....[14]....
        /*87f8*/ 	.word	0x00020c30


	//   ....[15]....
        /*87fc*/ 	.word	0x00020c50


	//   ....[16]....
        /*8800*/ 	.word	0x00020c70


	//   ....[17]....
        /*8804*/ 	.word	0x00020c90


	//   ....[18]....
        /*8808*/ 	.word	0x00020cb0


	//   ....[19]....
        /*880c*/ 	.word	0x00020cd0


	//   ....[20]....
        /*8810*/ 	.word	0x00020cf0


	//   ....[21]....
        /*8814*/ 	.word	0x00020d10


	//   ....[22]....
        /*8818*/ 	.word	0x00020d30


	//   ....[23]....
        /*881c*/ 	.word	0x00020d50


	//   ....[24]....
        /*8820*/ 	.word	0x00020d70


	//   ....[25]....
        /*8824*/ 	.word	0x00020d90


	//   ....[26]....
        /*8828*/ 	.word	0x00020db0


	//   ....[27]....
        /*882c*/ 	.word	0x00020dd0


	//   ....[28]....
        /*8830*/ 	.word	0x00020e60


	//   ....[29]....
        /*8834*/ 	.word	0x00020e80


	//   ....[30]....
        /*8838*/ 	.word	0x00021020


	//----- nvinfo : EIATTR_EXIT_INSTR_OFFSETS
	.align		4
.L_41:
        /*883c*/ 	.byte	0x04, 0x1c
        /*883e*/ 	.short	(.L_43 - .L_42)


	//   ....[0]....
.L_42:
        /*8840*/ 	.word	0x00023df0


	//   ....[1]....
        /*8844*/ 	.word	0x00023e20


	//----- nvinfo : EIATTR_REQNTID
	.align		4
.L_43:
        /*8848*/ 	.byte	0x04, 0x10
        /*884a*/ 	.short	(.L_45 - .L_44)
.L_44:
        /*884c*/ 	.word	0x00000020
        /*8850*/ 	.word	0x00000001
        /*8854*/ 	.word	0x00000001


	//----- nvinfo : EIATTR_CBANK_PARAM_SIZE
	.align		4
.L_45:
        /*8858*/ 	.byte	0x03, 0x19
        /*885a*/ 	.short	0x0050


	//----- nvinfo : EIATTR_PARAM_CBANK
	.align		4
        /*885c*/ 	.byte	0x04, 0x0a
        /*885e*/ 	.short	(.L_47 - .L_46)
	.align		4
.L_46:
        /*8860*/ 	.word	index@(.nv.constant0.matmul_kernel)
        /*8864*/ 	.short	0x0210
        /*8866*/ 	.short	0x0050


	//----- nvinfo : EIATTR_SW_WAR
	.align		4
.L_47:
        /*8868*/ 	.byte	0x04, 0x36
        /*886a*/ 	.short	(.L_49 - .L_48)
.L_48:
        /*886c*/ 	.word	0x00000008
.L_49:


//--------------------- .nv.callgraph             --------------------------
	.section	.nv.callgraph,"",@"SHT_CUDA_CALLGRAPH"
	.align	4
	.sectionentsize	8
	.align		4
        /*0000*/ 	.word	0x00000000
	.align		4
        /*0004*/ 	.word	0xffffffff
	.align		4
        /*0008*/ 	.word	0x00000000
	.align		4
        /*000c*/ 	.word	0xfffffffe
	.align		4
        /*0010*/ 	.word	0x00000000
	.align		4
        /*0014*/ 	.word	0xfffffffd
	.align		4
        /*0018*/ 	.word	0x00000000
	.align		4
        /*001c*/ 	.word	0xfffffffc


//--------------------- .text.matmul_kernel       --------------------------
	.section	.text.matmul_kernel,"ax",@progbits
	.align	128
        .global         matmul_kernel
        .type           matmul_kernel,@function
        .size           matmul_kernel,(.L_x_3 - matmul_kernel)
        .other          matmul_kernel,@"STO_CUDA_ENTRY STV_DEFAULT"
matmul_kernel:
.text.matmul_kernel:
[----:B------:R-:W0:Y:S08]  /*0000*/  LDC R1, c[0x0][0x28] ;  /* 0x00000a00ff017b82 */ /* 0x000e300000000800 */
[----:B------:R-:W1:Y:S01]  /*0010*/  LDC.64 R2, c[0x0][0x228] ;  /* 0x00008a00ff027b82 */ /* 0x000e620000000a00 */
[----:B------:R-:W2:Y:S01]  /*0020*/  S2R R7, SR_CTAID.X ;  /* 0x0000000000077919 */ /* 0x000ea20000002500 */
[----:B0-----:R-:W-:Y:S01]  /*0030*/  VIADD R1, R1, 0xffffed60 ;  /* 0xffffed6001017836 */ /* 0x001fe20000000000 */
[----:B------:R-:W-:Y:S01]  /*0040*/  UMOV UR4, 0x400 ;  /* 0x0000040000047882 */ /* 0x000fe20000000000 */
[----:B------:R-:W-:-:S02]  /*0050*/  CS2R R56, SRZ ;  /* 0x0000000000387805 */ /* 0x000fc4000001ff00 */
[----:B------:R-:W-:Y:S02]  /*0060*/  CS2R R58, SRZ ;  /* 0x00000000003a7805 */ /* 0x000fe4000001ff00 */
[----:B------:R-:W-:Y:S02]  /*0070*/  CS2R R52, SRZ ;  /* 0x0000000000347805 */ /* 0x000fe4000001ff00 */
[----:B------:R-:W-:Y:S01]  /*0080*/  CS2R R54, SRZ ;  /* 0x0000000000367805 */ /* 0x000fe2000001ff00 */
[----:B------:R-:W0:Y:S01]  /*0090*/  S2UR UR5, SR_CgaCtaId ;  /* 0x00000000000579c3 */ /* 0x000e220000008800 */
[----:B------:R-:W-:Y:S02]  /*00a0*/  CS2R R48, SRZ ;  /* 0x0000000000307805 */ /* 0x000fe4000001ff00 */
[----:B------:R-:W-:Y:S02]  /*00b0*/  CS2R R50, SRZ ;  /* 0x0000000000327805 */ /* 0x000fe4000001ff00 */
[----:B------:R-:W-:-:S02]  /*00c0*/  CS2R R44, SRZ ;  /* 0x00000000002c7805 */ /* 0x000fc4000001ff00 */
[----:B------:R-:W-:Y:S02]  /*00d0*/  CS2R R46, SRZ ;  /* 0x00000000002e7805 */ /* 0x000fe4000001ff00 */
[----:B------:R-:W-:Y:S02]  /*00e0*/  CS2R R40, SRZ ;  /* 0x0000000000287805 */ /* 0x000fe4000001ff00 */
[----:B------:R-:W-:Y:S02]  /*00f0*/  CS2R R42, SRZ ;  /* 0x00000000002a7805 */ /* 0x000fe4000001ff00 */
        /* <DEDUP_REMOVED lines=8> */
[----:B------:R-:W-:Y:S01]  /*0180*/  CS2R R16, SRZ ;  /* 0x0000000000107805 */ /* 0x000fe2000001ff00 */
[----:B-1----:R-:W-:Y:S01]  /*0190*/  VIADD R0, R3, 0x3f ;  /* 0x0000003f03007836 */ /* 0x002fe20000000000 */
[----:B------:R-:W-:Y:S01]  /*01a0*/  STL [R1+0xbe0], R3 ;  /* 0x000be00301007387 */ /* 0x000fe20000100800 */
[----:B------:R-:W-:-:S02]  /*01b0*/  CS2R R18, SRZ ;  /* 0x0000000000127805 */ /* 0x000fc4000001ff00 */
[----:B------:R-:W-:Y:S02]  /*01c0*/  CS2R R20, SRZ ;  /* 0x0000000000147805 */ /* 0x000fe4000001ff00 */
[----:B------:R-:W-:Y:S02]  /*01d0*/  CS2R R22, SRZ ;  /* 0x0000000000167805 */ /* 0x000fe4000001ff00 */
[----:B------:R-:W-:Y:S01]  /*01e0*/  SHF.R.S32.HI R5, RZ, 0x1f, R0 ;  /* 0x0000001fff057819 */ /* 0x000fe20000011400 */
[----:B------:R1:W-:Y:S01]  /*01f0*/  STL [R1+0xbe4], R2 ;  /* 0x000be40201007387 */ /* 0x0003e20000100800 */
[----:B------:R-:W-:Y:S01]  /*0200*/  ULDC.64 UR6, c[0x0][0x208] ;  /* 0x0000820000067ab9 */ /* 0x000fe20000000a00 */
[----:B0-----:R-:W-:Y:S01]  /*0210*/  ULEA UR4, UR5, UR4, 0x18 ;  /* 0x0000000405047291 */ /* 0x001fe2000f8ec03f */
[----:B------:R-:W-:Y:S01]  /*0220*/  LEA.HI R5, R5, R0, RZ, 0x6 ;  /* 0x0000000005057211 */ /* 0x000fe200078f30ff */
[----:B------:R-:W-:Y:S01]  /*0230*/  STL [R1+0x20], RZ ;  /* 0x000020ff01007387 */ /* 0x000fe20000100800 */
[----:B--2---:R-:W-:-:S02]  /*0240*/  IABS R10, R7 ;  /* 0x00000007000a7213 */ /* 0x004fc40000000000 */
[----:B------:R-:W-:Y:S02]  /*0250*/  CS2R R14, SRZ ;  /* 0x00000000000e7805 */ /* 0x000fe4000001ff00 */
[----:B------:R-:W-:Y:S01]  /*0260*/  SHF.R.S32.HI R5, RZ, 0x6, R5 ;  /* 0x00000006ff057819 */ /* 0x000fe20000011405 */
[----:B------:R-:W-:Y:S04]  /*0270*/  STL [R1+0x24], RZ ;  /* 0x000024ff01007387 */ /* 0x000fe80000100800 */
[----:B------:R-:W-:Y:S01]  /*0280*/  IMAD.SHL.U32 R6, R5, 0x8, RZ ;  /* 0x0000000805067824 */ /* 0x000fe200078e00ff */
[----:B------:R-:W-:Y:S04]  /*0290*/  STL [R1+0x28], RZ ;  /* 0x000028ff01007387 */ /* 0x000fe80000100800 */
[-C--:B------:R-:W-:Y:S01]  /*02a0*/  IABS R9, R6.reuse ;  /* 0x0000000600097213 */ /* 0x080fe20000000000 */
[----:B------:R-:W-:Y:S01]  /*02b0*/  STL [R1+0x2c], RZ ;  /* 0x00002cff01007387 */ /* 0x000fe20000100800 */
[----:B------:R-:W-:-:S02]  /*02c0*/  IABS R12, R6 ;  /* 0x00000006000c7213 */ /* 0x000fc40000000000 */
[----:B------:R-:W0:Y:S01]  /*02d0*/  I2F.RP R0, R9 ;  /* 0x0000000900007306 */ /* 0x000e220000209400 */
[----:B------:R-:W-:Y:S04]  /*02e0*/  STL [R1+0x30], RZ ;  /* 0x000030ff01007387 */ /* 0x000fe80000100800 */
[----:B------:R-:W-:Y:S04]  /*02f0*/  STL [R1+0x34], RZ ;  /* 0x000034ff01007387 */ /* 0x000fe80000100800 */
[----:B------:R-:W-:Y:S04]  /*0300*/  STL [R1+0x38], RZ ;  /* 0x000038ff01007387 */ /* 0x000fe80000100800 */
[----:B------:R-:W-:Y:S01]  /*0310*/  STL [R1+0x3c], RZ ;  /* 0x00003cff01007387 */ /* 0x000fe20000100800 */
[----:B0-----:R-:W0:Y:S02]  /*0320*/  MUFU.RCP R0, R0 ;  /* 0x0000000000007308 */ /* 0x001e240000001000 */
[----:B0-----:R-:W-:-:S02]  /*0330*/  VIADD R4, R0, 0xffffffe ;  /* 0x0ffffffe00047836 */ /* 0x001fc40000000000 */
[----:B------:R-:W-:-:S04]  /*0340*/  IMAD.MOV R0, RZ, RZ, -R12 ;  /* 0x000000ffff007224 */ /* 0x000fc800078e0a0c */
[----:B------:R0:W2:Y:S02]  /*0350*/  F2I.FTZ.U32.TRUNC.NTZ R5, R4 ;  /* 0x0000000400057305 */ /* 0x0000a4000021f000 */
[----:B0-----:R-:W-:Y:S02]  /*0360*/  IMAD.MOV.U32 R4, RZ, RZ, RZ ;  /* 0x000000ffff047224 */ /* 0x001fe400078e00ff */
[----:B--2---:R-:W-:-:S04]  /*0370*/  IMAD.MOV R8, RZ, RZ, -R5 ;  /* 0x000000ffff087224 */ /* 0x004fc800078e0a05 */
[----:B------:R-:W-:Y:S02]  /*0380*/  IMAD R11, R8, R9, RZ ;  /* 0x00000009080b7224 */ /* 0x000fe400078e02ff */
[----:B------:R-:W-:Y:S02]  /*0390*/  IMAD.MOV.U32 R8, RZ, RZ, R10 ;  /* 0x000000ffff087224 */ /* 0x000fe400078e000a */
[----:B------:R-:W-:-:S06]  /*03a0*/  IMAD.HI.U32 R5, R5, R11, R4 ;  /* 0x0000000b05057227 */ /* 0x000fcc00078e0004 */
[----:B------:R-:W-:-:S04]  /*03b0*/  IMAD.HI.U32 R5, R5, R8, RZ ;  /* 0x0000000805057227 */ /* 0x000fc800078e00ff */
[----:B------:R-:W-:-:S05]  /*03c0*/  IMAD R0, R5, R0, R8 ;  /* 0x0000000005007224 */ /* 0x000fca00078e0208 */
[----:B------:R-:W-:-:S13]  /*03d0*/  ISETP.GT.U32.AND P1, PT, R9, R0, PT ;  /* 0x000000000900720c */ /* 0x000fda0003f24070 */
[----:B------:R-:W-:Y:S02]  /*03e0*/  @!P1 IMAD.IADD R0, R0, 0x1, -R9 ;  /* 0x0000000100009824 */ /* 0x000fe400078e0a09 */
[----:B------:R-:W-:Y:S01]  /*03f0*/  @!P1 VIADD R5, R5, 0x1 ;  /* 0x0000000105059836 */ /* 0x000fe20000000000 */
[----:B------:R-:W-:Y:S02]  /*0400*/  ISETP.NE.AND P1, PT, R6, RZ, PT ;  /* 0x000000ff0600720c */ /* 0x000fe40003f25270 */
[----:B------:R-:W-:Y:S02]  /*0410*/  ISETP.GE.U32.AND P0, PT, R0, R9, PT ;  /* 0x000000090000720c */ /* 0x000fe40003f06070 */
[----:B------:R-:W-:-:S04]  /*0420*/  LOP3.LUT R0, R7, R6, RZ, 0x3c, !PT ;  /* 0x0000000607007212 */ /* 0x000fc800078e3cff */
[----:B------:R-:W-:Y:S01]  /*0430*/  ISETP.GE.AND P2, PT, R0, RZ, PT ;  /* 0x000000ff0000720c */ /* 0x000fe20003f46270 */
[----:B------:R-:W-:Y:S02]  /*0440*/  VIADD R0, R2, 0x3f ;  /* 0x0000003f02007836 */ /* 0x000fe40000000000 */
[----:B-1----:R-:W0:Y:S04]  /*0450*/  S2R R2, SR_TID.X ;  /* 0x0000000000027919 */ /* 0x002e280000002100 */
[----:B------:R-:W-:-:S04]  /*0460*/  @P0 VIADD R5, R5, 0x1 ;  /* 0x0000000105050836 */ /* 0x000fc80000000000 */
[----:B------:R-:W-:Y:S01]  /*0470*/  IMAD.MOV.U32 R4, RZ, RZ, R5 ;  /* 0x000000ffff047224 */ /* 0x000fe200078e0005 */
[----:B------:R-:W-:-:S04]  /*0480*/  SHF.R.S32.HI R5, RZ, 0x1f, R0 ;  /* 0x0000001fff057819 */ /* 0x000fc80000011400 */
[----:B------:R-:W-:Y:S02]  /*0490*/  @!P2 IADD3 R4, -R4, RZ, RZ ;  /* 0x000000ff0404a210 */ /* 0x000fe40007ffe1ff */
[----:B------:R-:W-:Y:S02]  /*04a0*/  @!P1 LOP3.LUT R4, RZ, R6, RZ, 0x33, !PT ;  /* 0x00000006ff049212 */ /* 0x000fe400078e33ff */
[----:B------:R-:W-:-:S03]  /*04b0*/  LEA.HI R5, R5, R0, RZ, 0x6 ;  /* 0x0000000005057211 */ /* 0x000fc600078f30ff */
[----:B------:R-:W-:Y:S02]  /*04c0*/  IMAD.SHL.U32 R8, R4, 0x8, RZ ;  /* 0x0000000804087824 */ /* 0x000fe400078e00ff */
[----:B------:R-:W-:-:S03]  /*04d0*/  IMAD.MOV R4, RZ, RZ, -R4 ;  /* 0x000000ffff047224 */ /* 0x000fc600078e0a04 */
[----:B------:R-:W-:Y:S01]  /*04e0*/  LEA.HI.SX32 R5, R5, -R8, 0x1a ;  /* 0x8000000805057211 */ /* 0x000fe200078fd2ff */
[----:B------:R-:W-:-:S03]  /*04f0*/  IMAD R6, R6, R4, R7 ;  /* 0x0000000406067224 */ /* 0x000fc600078e0207 */
[----:B------:R-:W-:Y:S02]  /*0500*/  VIMNMX R13, R5, 0x8, PT ;  /* 0x00000008050d7848 */ /* 0x000fe40003fe0100 */
[----:B------:R-:W-:Y:S02]  /*0510*/  IABS R11, R6 ;  /* 0x00000006000b7213 */ /* 0x000fe40000000000 */
[----:B------:R-:W-:Y:S02]  /*0520*/  IABS R9, R13 ;  /* 0x0000000d00097213 */ /* 0x000fe40000000000 */
[----:B0-----:R-:W-:Y:S02]  /*0530*/  LOP3.LUT R3, R2, 0x1f, RZ, 0xc0, !PT ;  /* 0x0000001f02037812 */ /* 0x001fe400078ec0ff */
[----:B------:R-:W0:Y:S08]  /*0540*/  I2F.RP R0, R9 ;  /* 0x0000000900007306 */ /* 0x000e300000209400 */
[----:B0-----:R-:W0:Y:S02]  /*0550*/  MUFU.RCP R0, R0 ;  /* 0x0000000000007308 */ /* 0x001e240000001000 */
[----:B0-----:R-:W-:-:S06]  /*0560*/  VIADD R5, R0, 0xffffffe ;  /* 0x0ffffffe00057836 */ /* 0x001fcc0000000000 */
[----:B------:R-:W0:Y:S02]  /*0570*/  F2I.FTZ.U32.TRUNC.NTZ R5, R5 ;  /* 0x0000000500057305 */ /* 0x000e24000021f000 */
[----:B0-----:R-:W-:-:S04]  /*0580*/  IMAD.MOV R10, RZ, RZ, -R5 ;  /* 0x000000ffff0a7224 */ /* 0x001fc800078e0a05 */
[----:B------:R-:W-:Y:S01]  /*0590*/  IMAD.MOV.U32 R4, RZ, RZ, R10 ;  /* 0x000000ffff047224 */ /* 0x000fe200078e000a */
[----:B------:R-:W-:-:S03]  /*05a0*/  IABS R10, R13 ;  /* 0x0000000d000a7213 */ /* 0x000fc60000000000 */
[----:B------:R-:W-:Y:S02]  /*05b0*/  IMAD R7, R4, R9, RZ ;  /* 0x0000000904077224 */ /* 0x000fe400078e02ff */
[----:B------:R-:W-:-:S04]  /*05c0*/  IMAD.MOV.U32 R4, RZ, RZ, RZ ;  /* 0x000000ffff047224 */ /* 0x000fc800078e00ff */
[----:B------:R-:W-:-:S04]  /*05d0*/  IMAD.HI.U32 R4, R5, R7, R4 ;  /* 0x0000000705047227 */ /* 0x000fc800078e0004 */
[----:B------:R-:W-:Y:S02]  /*05e0*/  IMAD.MOV R5, RZ, RZ, -R10 ;  /* 0x000000ffff057224 */ /* 0x000fe400078e0a0a */
[----:B------:R-:W-:-:S04]  /*05f0*/  IMAD.HI.U32 R0, R4, R11, RZ ;  /* 0x0000000b04007227 */ /* 0x000fc800078e00ff */
[----:B------:R-:W-:Y:S01]  /*0600*/  IMAD R4, R0, R5, R11 ;  /* 0x0000000500047224 */ /* 0x000fe200078e020b */
[----:B------:R-:W-:-:S04]  /*0610*/  CS2R R10, SRZ ;  /* 0x00000000000a7805 */ /* 0x000fc8000001ff00 */
[----:B------:R-:W-:-:S13]  /*0620*/  ISETP.GT.U32.AND P1, PT, R9, R4, PT ;  /* 0x000000040900720c */ /* 0x000fda0003f24070 */
[----:B------:R-:W-:Y:S02]  /*0630*/  @!P1 IMAD.IADD R4, R4, 0x1, -R9 ;  /* 0x0000000104049824 */ /* 0x000fe400078e0a09 */
[----:B------:R-:W-:Y:S01]  /*0640*/  @!P1 VIADD R0, R0, 0x1 ;  /* 0x0000000100009836 */ /* 0x000fe20000000000 */
[----:B------:R-:W-:Y:S02]  /*0650*/  ISETP.NE.AND P1, PT, R13, RZ, PT ;  /* 0x000000ff0d00720c */ /* 0x000fe40003f25270 */
[----:B------:R-:W-:Y:S02]  /*0660*/  ISETP.GE.U32.AND P0, PT, R4, R9, PT ;  /* 0x000000090400720c */ /* 0x000fe40003f06070 */
[----:B------:R-:W-:-:S04]  /*0670*/  LOP3.LUT R4, R6, R13, RZ, 0x3c, !PT ;  /* 0x0000000d06047212 */ /* 0x000fc800078e3cff */
[----:B------:R-:W-:Y:S02]  /*0680*/  ISETP.GE.AND P2, PT, R4, RZ, PT ;  /* 0x000000ff0400720c */ /* 0x000fe40003f46270 */
[----:B------:R-:W-:-:S05]  /*0690*/  CS2R R4, SRZ ;  /* 0x0000000000047805 */ /* 0x000fca000001ff00 */
[----:B------:R-:W-:-:S06]  /*06a0*/  @P0 VIADD R0, R0, 0x1 ;  /* 0x0000000100000836 */ /* 0x000fcc0000000000 */
[----:B------:R-:W-:Y:S01]  /*06b0*/  @!P2 IMAD.MOV R0, RZ, RZ, -R0 ;  /* 0x000000ffff00a224 */ /* 0x000fe200078e0a00 */
[----:B------:R-:W-:-:S04]  /*06c0*/  @!P1 LOP3.LUT R0, RZ, R13, RZ, 0x33, !PT ;  /* 0x0000000dff009212 */ /* 0x000fc800078e33ff */
[----:B------:R-:W-:Y:S01]  /*06d0*/  SHF.L.U32 R61, R0, 0x6, RZ ;  /* 0x00000006003d7819 */ /* 0x000fe200000006ff */
[----:B------:R-:W-:Y:S02]  /*06e0*/  IMAD.MOV R60, RZ, RZ, -R0 ;  /* 0x000000ffff3c7224 */ /* 0x000fe400078e0a00 */
[----:B------:R-:W0:Y:S02]  /*06f0*/  LDC R0, c[0x0][0x230] ;  /* 0x00008c00ff007b82 */ /* 0x000e240000000800 */
[----:B------:R-:W-:Y:S01]  /*0700*/  STL [R1+0x3c0], R61 ;  /* 0x0003c03d01007387 */ /* 0x000fe20000100800 */
[----:B------:R-:W-:Y:S01]  /*0710*/  IMAD R60, R13, R60, R6 ;  /* 0x0000003c0d3c7224 */ /* 0x000fe200078e0206 */
[----:B------:R-:W-:Y:S02]  /*0720*/  CS2R R12, SRZ ;  /* 0x00000000000c7805 */ /* 0x000fe4000001ff00 */
[----:B------:R-:W-:Y:S01]  /*0730*/  CS2R R6, SRZ ;  /* 0x0000000000067805 */ /* 0x000fe2000001ff00 */
[----:B------:R-:W-:Y:S01]  /*0740*/  IMAD.IADD R60, R8, 0x1, R60 ;  /* 0x00000001083c7824 */ /* 0x000fe200078e023c */
[----:B------:R-:W-:Y:S01]  /*0750*/  CS2R R8, SRZ ;  /* 0x0000000000087805 */ /* 0x000fe2000001ff00 */
[----:B0-----:R-:W-:-:S05]  /*0760*/  VIADD R0, R0, 0x3f ;  /* 0x0000003f00007836 */ /* 0x001fca0000000000 */
[----:B------:R-:W-:Y:S01]  /*0770*/  ISETP.GE.AND P0, PT, R0, 0x40, PT ;  /* 0x000000400000780c */ /* 0x000fe20003f06270 */
[----:B------:R-:W-:-:S05]  /*0780*/  VIADD R0, R61, 0x1 ;  /* 0x000000013d007836 */ /* 0x000fca0000000000 */
[----:B------:R0:W-:Y:S02]  /*0790*/  STL [R1+0x110], R0 ;  /* 0x0001100001007387 */ /* 0x0001e40000100800 */
[----:B0-----:R-:W-:-:S05]  /*07a0*/  VIADD R0, R61, 0x2 ;  /* 0x000000023d007836 */ /* 0x001fca0000000000 */
        /* <DEDUP_REMOVED lines=21> */
[----:B0-----:R-:W-:-:S05]  /*0900*/  IADD3 R0, R61, 0xd, RZ ;  /* 0x0000000d3d007810 */ /* 0x001fca0007ffe0ff */
        /* <DEDUP_REMOVED lines=95> */
[----:B0-----:R-:W-:Y:S02]  /*0f00*/  IMAD.SHL.U32 R0, R60, 0x40, RZ ;  /* 0x000000403c007824 */ /* 0x001fe400078e00ff */
[----:B------:R-:W-:-:S03]  /*0f10*/  IMAD.MOV.U32 R60, RZ, RZ, R61 ;  /* 0x000000ffff3c7224 */ /* 0x000fc600078e003d */
[----:B------:R-:W-:Y:S01]  /*0f20*/  LOP3.LUT R2, R0, 0x1f, R2, 0xf8, !PT ;  /* 0x0000001f00027812 */ /* 0x000fe200078ef802 */
[----:B------:R-:W-:Y:S01]  /*0f30*/  VIADD R61, R60, 0x3d ;  /* 0x0000003d3c3d7836 */ /* 0x000fe20000000000 */
[----:B------:R-:W-:-:S04]  /*0f40*/  LOP3.LUT R0, R0, 0x20, R3, 0xfe, !PT ;  /* 0x0000002000007812 */ /* 0x000fc800078efe03 */
[----:B------:R0:W-:Y:S04]  /*0f50*/  STL [R1], R61 ;  /* 0x0000003d01007387 */ /* 0x0001e80000100800 */
[----:B------:R1:W-:Y:S01]  /*0f60*/  STL [R1+0x3cc], R2 ;  /* 0x0003cc0201007387 */ /* 0x0003e20000100800 */
[C---:B0-----:R-:W-:Y:S02]  /*0f70*/  VIADD R61, R60.reuse, 0x3e ;  /* 0x0000003e3c3d7836 */ /* 0x041fe40000000000 */
[----:B------:R-:W-:Y:S01]  /*0f80*/  VIADD R60, R60, 0x3f ;  /* 0x0000003f3c3c7836 */ /* 0x000fe20000000000 */
[----:B-1----:R0:W5:Y:S04]  /*0f90*/  LDL.LU R2, [R1+0xbe4] ;  /* 0x000be40001027983 */ /* 0x0021680000300800 */
[----:B------:R0:W5:Y:S04]  /*0fa0*/  LDL.LU R3, [R1+0xbe0] ;  /* 0x000be00001037983 */ /* 0x0001680000300800 */
[----:B------:R0:W-:Y:S01]  /*0fb0*/  STL [R1+0x3c8], R0 ;  /* 0x0003c80001007387 */ /* 0x0001e20000100800 */
[----:B------:R-:W-:Y:S05]  /*0fc0*/  @!P0 BRA `(.L_x_0) ;  /* 0x000001f400f48947 */ /* 0x000fea0003800000 */
[----:B------:R-:W2:Y:S01]  /*0fd0*/  LDL.LU R49, [R1+0x10] ;  /* 0x0000100001317983 */ /* 0x000ea20000300800 */
[----:B-----5:R-:W-:Y:S01]  /*0fe0*/  IABS R8, R2 ;  /* 0x0000000200087213 */ /* 0x020fe20000000000 */
[----:B------:R-:W-:Y:S01]  /*0ff0*/  IMAD.MOV.U32 R51, RZ, RZ, R0 ;  /* 0x000000ffff337224 */ /* 0x000fe200078e0000 */
[----:B------:R-:W-:Y:S01]  /*1000*/  IABS R26, R3 ;  /* 0x00000003001a7213 */ /* 0x000fe20000000000 */
[----:B------:R-:W3:Y:S01]  /*1010*/  LDL.LU R48, [R1+0xc] ;  /* 0x00000c0001307983 */ /* 0x000ee20000300800 */
[----:B------:R-:W-:Y:S01]  /*1020*/  IABS R11, R60 ;  /* 0x0000003c000b7213 */ /* 0x000fe20000000000 */
[----:B------:R-:W-:Y:S01]  /*1030*/  ULDC.64 UR8, c[0x0][0x218] ;  /* 0x0000860000087ab9 */ /* 0x000fe20000000a00 */
[----:B------:R-:W-:Y:S01]  /*1040*/  ISETP.GE.AND P5, PT, R60, RZ, PT ;  /* 0x000000ff3c00720c */ /* 0x000fe20003fa6270 */
[----:B------:R-:W4:Y:S01]  /*1050*/  LDL.LU R55, [R1+0x8] ;  /* 0x0000080001377983 */ /* 0x000f220000300800 */
[----:B------:R-:W-:-:S03]  /*1060*/  ULDC UR5, c[0x0][0x240] ;  /* 0x0000900000057ab9 */ /* 0x000fc60000000800 */
[----:B------:R-:W2:Y:S04]  /*1070*/  LDL.LU R54, [R1+0x4] ;  /* 0x0000040001367983 */ /* 0x000ea80000300800 */
[----:B------:R-:W3:Y:S04]  /*1080*/  LDL.LU R53, [R1] ;  /* 0x0000000001357983 */ /* 0x000ee80000300800 */
[----:B------:R-:W2:Y:S04]  /*1090*/  LDL.LU R20, [R1+0x1c] ;  /* 0x00001c0001147983 */ /* 0x000ea80000300800 */
[----:B------:R-:W3:Y:S04]  /*10a0*/  LDL.LU R35, [R1+0x60] ;  /* 0x0000600001237983 */ /* 0x000ee80000300800 */
[----:B------:R-:W3:Y:S04]  /*10b0*/  LDL.LU R29, [R1+0xa4] ;  /* 0x0000a400011d7983 */ /* 0x000ee80000300800 */
[----:B------:R-:W2:Y:S04]  /*10c0*/  LDL.LU R46, [R1+0x40] ;  /* 0x00004000012e7983 */ /* 0x000ea80000300800 */
[----:B------:R-:W3:Y:S04]  /*10d0*/  LDL.LU R38, [R1+0x7c] ;  /* 0x00007c0001267983 */ /* 0x000ee80000300800 */
[----:B------:R-:W3:Y:S04]  /*10e0*/  LDL.LU R25, [R1+0x80] ;  /* 0x0000800001197983 */ /* 0x000ee80000300800 */
[----:B------:R-:W3:Y:S04]  /*10f0*/  LDL.LU R39, [R1+0x9c] ;  /* 0x00009c0001277983 */ /* 0x000ee80000300800 */
[----:B------:R-:W3:Y:S04]  /*1100*/  LDL.LU R24, [R1+0xb0] ;  /* 0x0000b00001187983 */ /* 0x000ee80000300800 */
[----:B------:R-:W3:Y:S04]  /*1110*/  LDL.LU R40, [R1+0x4c] ;  /* 0x00004c0001287983 */ /* 0x000ee80000300800 */
[----:B------:R-:W3:Y:S04]  /*1120*/  LDL.LU R36, [R1+0x68] ;  /* 0x0000680001247983 */ /* 0x000ee80000300800 */
[----:B------:R-:W3:Y:S04]  /*1130*/  LDL.LU R30, [R1+0x70] ;  /* 0x00007000011e7983 */ /* 0x000ee80000300800 */
[----:B------:R-:W3:Y:S04]  /*1140*/  LDL.LU R18, [R1+0x74] ;  /* 0x0000740001127983 */ /* 0x000ee80000300800 */
[----:B------:R-:W2:Y:S04]  /*1150*/  LDL.LU R45, [R1+0x18] ;  /* 0x00001800012d7983 */ /* 0x000ea80000300800 */
[----:B------:R-:W3:Y:S04]  /*1160*/  LDL.LU R37, [R1+0x78] ;  /* 0x0000780001257983 */ /* 0x000ee80000300800 */
[----:B------:R-:W3:Y:S04]  /*1170*/  LDL.LU R42, [R1+0x54] ;  /* 0x00005400012a7983 */ /* 0x000ee80000300800 */
[----:B------:R-:W3:Y:S04]  /*1180*/  LDL.LU R43, [R1+0x58] ;  /* 0x00005800012b7983 */ /* 0x000ee80000300800 */
[----:B------:R-:W4:Y:S04]  /*1190*/  LDL R50, [R1+0x3cc] ;  /* 0x0003cc0001327983 */ /* 0x000f280000100800 */
        /* <DEDUP_REMOVED lines=13> */
[----:B------:R-:W2:Y:S01]  /*1270*/  LDL.LU R44, [R1+0x14] ;  /* 0x00001400012c7983 */ /* 0x000ea20000300800 */
[----:B------:R-:W1:Y:S08]  /*1280*/  I2F.RP R4, R8 ;  /* 0x0000000800047306 */ /* 0x000e700000209400 */
[----:B0-----:R-:W0:Y:S08]  /*1290*/  I2F.RP R0, R26 ;  /* 0x0000001a00007306 */ /* 0x001e300000209400 */
[----:B-1----:R-:W1:Y:S08]  /*12a0*/  MUFU.RCP R4, R4 ;  /* 0x0000000400047308 */ /* 0x002e700000001000 */
[----:B0-----:R-:W0:Y:S01]  /*12b0*/  MUFU.RCP R0, R0 ;  /* 0x0000000000007308 */ /* 0x001e220000001000 */
[----:B-1----:R-:W-:-:S07]  /*12c0*/  VIADD R4, R4, 0xffffffe ;  /* 0x0ffffffe04047836 */ /* 0x002fce0000000000 */
[----:B------:R1:W1:Y:S01]  /*12d0*/  F2I.FTZ.U32.TRUNC.NTZ R5, R4 ;  /* 0x0000000400057305 */ /* 0x000262000021f000 */
[----:B0-----:R-:W-:-:S07]  /*12e0*/  VIADD R0, R0, 0xffffffe ;  /* 0x0ffffffe00007836 */ /* 0x001fce0000000000 */
[----:B------:R0:W4:Y:S01]  /*12f0*/  F2I.FTZ.U32.TRUNC.NTZ R7, R0 ;  /* 0x0000000000077305 */ /* 0x000122000021f000 */
[----:B-1----:R-:W-:Y:S01]  /*1300*/  IMAD.MOV.U32 R4, RZ, RZ, RZ ;  /* 0x000000ffff047224 */ /* 0x002fe200078e00ff */
[----:B0-----:R-:W-:-:S05]  /*1310*/  IADD3 R0, RZ, -R5, RZ ;  /* 0x80000005ff007210 */ /* 0x001fca0007ffe0ff */
[----:B------:R-:W-:Y:S01]  /*1320*/  IMAD R9, R0, R8, RZ ;  /* 0x0000000800097224 */ /* 0x000fe200078e02ff */
[----:B------:R-:W-:-:S03]  /*1330*/  IABS R0, R51 ;  /* 0x0000003300007213 */ /* 0x000fc60000000000 */
[----:B------:R-:W-:-:S04]  /*1340*/  IMAD.HI.U32 R9, R5, R9, R4 ;  /* 0x0000000905097227 */ /* 0x000fc800078e0004 */
[----:B------:R-:W-:Y:S01]  /*1350*/  IMAD.MOV.U32 R4, RZ, RZ, R0 ;  /* 0x000000ffff047224 */ /* 0x000fe200078e0000 */
[----:B------:R-:W-:Y:S01]  /*1360*/  ISETP.GE.AND P4, PT, R51, RZ, PT ;  /* 0x000000ff3300720c */ /* 0x000fe20003f86270 */
[----:B------:R0:W-:Y:S01]  /*1370*/  STL [R1+0xcc0], R3 ;  /* 0x000cc00301007387 */ /* 0x0001e20000100800 */
[----:B----4-:R-:W-:-:S05]  /*1380*/  IABS R6, R50 ;  /* 0x0000003200067213 */ /* 0x010fca0000000000 */
[----:B------:R-:W-:-:S04]  /*1390*/  IMAD.MOV.U32 R5, RZ, RZ, R6 ;  /* 0x000000ffff057224 */ /* 0x000fc800078e0006 */
[----:B------:R-:W-:-:S04]  /*13a0*/  IMAD.HI.U32 R10, R9, R5, RZ ;  /* 0x00000005090a7227 */ /* 0x000fc800078e00ff */
[----:B------:R-:W-:Y:S02]  /*13b0*/  IMAD.MOV R10, RZ, RZ, -R10 ;  /* 0x000000ffff0a7224 */ /* 0x000fe400078e0a0a */
[----:B------:R-:W-:-:S04]  /*13c0*/  IMAD.HI.U32 R9, R9, R4, RZ ;  /* 0x0000000409097227 */ /* 0x000fc800078e00ff */
[----:B------:R-:W-:Y:S02]  /*13d0*/  IMAD R5, R8, R10, R5 ;  /* 0x0000000a08057224 */ /* 0x000fe400078e0205 */
[----:B------:R-:W-:-:S03]  /*13e0*/  IMAD.MOV R9, RZ, RZ, -R9 ;  /* 0x000000ffff097224 */ /* 0x000fc600078e0a09 */
[C---:B------:R-:W-:Y:S01]  /*13f0*/  ISETP.GT.U32.AND P0, PT, R8.reuse, R5, PT ;  /* 0x000000050800720c */ /* 0x040fe20003f04070 */
[----:B------:R-:W-:Y:S02]  /*1400*/  IMAD R4, R8, R9, R4 ;  /* 0x0000000908047224 */ /* 0x000fe400078e0204 */
[----:B------:R-:W-:-:S03]  /*1410*/  IMAD.MOV R6, RZ, RZ, -R7 ;  /* 0x000000ffff067224 */ /* 0x000fc600078e0a07 */
[----:B------:R-:W-:Y:S01]  /*1420*/  ISETP.GT.U32.AND P1, PT, R8, R4, PT ;  /* 0x000000040800720c */ /* 0x000fe20003f24070 */
[----:B------:R-:W-:Y:S02]  /*1430*/  IMAD.MOV.U32 R0, RZ, RZ, R6 ;  /* 0x000000ffff007224 */ /* 0x000fe400078e0006 */
[----:B------:R-:W-:-:S04]  /*1440*/  IMAD.MOV.U32 R6, RZ, RZ, RZ ;  /* 0x000000ffff067224 */ /* 0x000fc800078e00ff */
[----:B------:R-:W-:Y:S02]  /*1450*/  @!P0 IMAD.IADD R5, R5, 0x1, -R8 ;  /* 0x0000000105058824 */ /* 0x000fe400078e0a08 */
[----:B------:R-:W-:-:S03]  /*1460*/  IMAD R0, R0, R26, RZ ;  /* 0x0000001a00007224 */ /* 0x000fc600078e02ff */
[----:B------:R-:W-:Y:S01]  /*1470*/  ISETP.GT.U32.AND P0, PT, R8, R5, PT ;  /* 0x000000050800720c */ /* 0x000fe20003f04070 */
[----:B------:R-:W-:Y:S01]  /*1480*/  @!P1 IMAD.IADD R4, R4, 0x1, -R8 ;  /* 0x0000000104049824 */ /* 0x000fe200078e0a08 */
[----:B------:R-:W-:Y:S01]  /*1490*/  ISETP.GE.AND P3, PT, R50, RZ, PT ;  /* 0x000000ff3200720c */ /* 0x000fe20003f66270 */
[----:B------:R-:W-:Y:S01]  /*14a0*/  IMAD.HI.U32 R0, R7, R0, R6 ;  /* 0x0000000007007227 */ /* 0x000fe200078e0006 */
[----:B------:R-:W-:Y:S02]  /*14b0*/  IABS R6, R55 ;  /* 0x0000003700067213 */ /* 0x000fe40000000000 */
[----:B------:R-:W-:-:S03]  /*14c0*/  ISETP.GT.U32.AND P2, PT, R8, R4, PT ;  /* 0x000000040800720c */ /* 0x000fc60003f44070 */
[----:B------:R-:W-:-:S04]  /*14d0*/  IMAD.HI.U32 R12, R0, R6, RZ ;  /* 0x00000006000c7227 */ /* 0x000fc800078e00ff */
[----:B------:R-:W-:Y:S02]  /*14e0*/  IMAD.MOV R12, RZ, RZ, -R12 ;  /* 0x000000ffff0c7224 */ /* 0x000fe400078e0a0c */
[----:B------:R-:W-:Y:S01]  /*14f0*/  @!P0 IMAD.IADD R5, R5, 0x1, -R8 ;  /* 0x0000000105058824 */ /* 0x000fe200078e0a08 */
[----:B------:R-:W-:Y:S01]  /*1500*/  ISETP.NE.AND P0, PT, R2, RZ, PT ;  /* 0x000000ff0200720c */ /* 0x000fe20003f05270 */
[----:B------:R-:W-:Y:S01]  /*1510*/  IMAD R6, R26, R12, R6 ;  /* 0x0000000c1a067224 */ /* 0x000fe200078e0206 */
[----:B------:R-:W-:Y:S01]  /*1520*/  LOP3.LUT R12, RZ, R2, RZ, 0x33, !PT ;  /* 0x00000002ff0c7212 */ /* 0x000fe200078e33ff */
[----:B------:R-:W-:Y:S02]  /*1530*/  @!P3 IMAD.MOV R5, RZ, RZ, -R5 ;  /* 0x000000ffff05b224 */ /* 0x000fe400078e0a05 */
[----:B------:R-:W-:Y:S02]  /*1540*/  @!P2 IMAD.IADD R4, R4, 0x1, -R8 ;  /* 0x000000010404a824 */ /* 0x000fe400078e0a08 */
[----:B--2---:R-:W-:Y:S01]  /*1550*/  IMAD.MOV.U32 R50, RZ, RZ, R44 ;  /* 0x000000ffff327224 */ /* 0x004fe200078e002c */
[----:B0-----:R-:W-:Y:S01]  /*1560*/  SEL R3, R12, R5, !P0 ;  /* 0x000000050c037207 */ /* 0x001fe20004000000 */
[----:B------:R-:W-:-:S02]  /*1570*/  IMAD.MOV.U32 R44, RZ, RZ, R45 ;  /* 0x000000ffff2c7224 */ /* 0x000fc400078e002d */
[----:B------:R-:W-:Y:S02]  /*1580*/  @!P4 IMAD.MOV R4, RZ, RZ, -R4 ;  /* 0x000000ffff04c224 */ /* 0x000fe400078e0a04 */
[----:B------:R-:W-:Y:S02]  /*1590*/  IMAD.MOV.U32 R45, RZ, RZ, R46 ;  /* 0x000000ffff2d7224 */ /* 0x000fe400078e002e */
[----:B------:R-:W-:Y:S02]  /*15a0*/  IMAD.MOV.U32 R46, RZ, RZ, R20 ;  /* 0x000000ffff2e7224 */ /* 0x000fe400078e0014 */
[----:B------:R-:W2:Y:S04]  /*15b0*/  LDL.LU R20, [R1+0x8c] ;  /* 0x00008c0001147983 */ /* 0x000ea80000300800 */
[----:B------:R0:W-:Y:S01]  /*15c0*/  STL [R1+0x31c], R3 ;  /* 0x00031c0301007387 */ /* 0x0001e20000100800 */
[----:B------:R-:W-:-:S02]  /*15d0*/  IMAD.MOV.U32 R51, RZ, RZ, R44 ;  /* 0x000000ffff337224 */ /* 0x000fc400078e002c */
[----:B------:R-:W-:Y:S02]  /*15e0*/  IMAD.MOV.U32 R44, RZ, RZ, R46 ;  /* 0x000000ffff2c7224 */ /* 0x000fe400078e002e */
[----:B---3--:R-:W-:Y:S01]  /*15f0*/  IMAD.MOV.U32 R46, RZ, RZ, R33 ;  /* 0x000000ffff2e7224 */ /* 0x008fe200078e0021 */
[----:B0-----:R-:W-:-:S05]  /*1600*/  SEL R3, R12, R4, !P0 ;  /* 0x000000040c037207 */ /* 0x001fca0004000000 */
[----:B------:R0:W-:Y:S04]  /*1610*/  STL [R1+0x318], R3 ;  /* 0x0003180301007387 */ /* 0x0001e80000100800 */
[----:B------:R-:W3:Y:S01]  /*1620*/  LDL.LU R33, [R1+0x64] ;  /* 0x0000640001217983 */ /* 0x000ee20000300800 */
[----:B------:R-:W-:Y:S01]  /*1630*/  IABS R7, R61 ;  /* 0x0000003d00077213 */ /* 0x000fe20000000000 */
[----:B------:R-:W-:-:S04]  /*1640*/  IMAD.HI.U32 R14, R0, R11, RZ ;  /* 0x0000000b000e7227 */ /* 0x000fc800078e00ff */
[----:B------:R-:W-:Y:S02]  /*1650*/  IMAD.MOV R14, RZ, RZ, -R14 ;  /* 0x000000ffff0e7224 */ /* 0x000fe400078e0a0e */
[----:B------:R-:W-:Y:S01]  /*1660*/  IMAD.HI.U32 R13, R0, R7, RZ ;  /* 0x00000007000d7227 */ /* 0x000fe200078e00ff */
[----:B------:R-:W-:-:S03]  /*1670*/  IABS R9, R53 ;  /* 0x0000003500097213 */ /* 0x000fc60000000000 */
[----:B------:R-:W-:Y:S02]  /*1680*/  IMAD R11, R26, R14, R11 ;  /* 0x0000000e1a0b7224 */ /* 0x000fe400078e020b */
[----:B------:R-:W-:Y:S01]  /*1690*/  IMAD.MOV R13, RZ, RZ, -R13 ;  /* 0x000000ffff0d7224 */ /* 0x000fe200078e0a0d */
[----:B------:R-:W-:Y:S01]  /*16a0*/  IABS R10, R54 ;  /* 0x00000036000a7213 */ /* 0x000fe20000000000 */
[----:B------:R-:W-:Y:S01]  /*16b0*/  IMAD.HI.U32 R16, R0, R9, RZ ;  /* 0x0000000900107227 */ /* 0x000fe200078e00ff */
[----:B------:R-:W-:-:S03]  /*16c0*/  ISETP.GT.U32.AND P1, PT, R26, R11, PT ;  /* 0x0000000b1a00720c */ /* 0x000fc60003f24070 */
[----:B------:R-:W-:Y:S02]  /*16d0*/  IMAD R7, R26, R13, R7 ;  /* 0x0000000d1a077224 */ /* 0x000fe400078e0207 */
[----:B------:R-:W-:-:S03]  /*16e0*/  IMAD.HI.U32 R15, R0, R10, RZ ;  /* 0x0000000a000f7227 */ /* 0x000fc600078e00ff */
[----:B------:R-:W-:Y:S01]  /*16f0*/  ISETP.GT.U32.AND P2, PT, R26, R7, PT ;  /* 0x000000071a00720c */ /* 0x000fe20003f44070 */
[----:B------:R-:W-:Y:S01]  /*1700*/  IMAD.MOV R16, RZ, RZ, -R16 ;  /* 0x000000ffff107224 */ /* 0x000fe200078e0a10 */
[----:B------:R-:W-:-:S03]  /*1710*/  IADD3 R15, -R15, RZ, RZ ;  /* 0x000000ff0f0f7210 */ /* 0x000fc60007ffe1ff */
[C---:B------:R-:W-:Y:S02]  /*1720*/  IMAD R9, R26.reuse, R16, R9 ;  /* 0x000000101a097224 */ /* 0x040fe400078e0209 */
[C---:B------:R-:W-:Y:S02]  /*1730*/  IMAD R10, R26.reuse, R15, R10 ;  /* 0x0000000f1a0a7224 */ /* 0x040fe400078e020a */
[----:B------:R-:W-:Y:S01]  /*1740*/  @!P1 IMAD.IADD R11, R11, 0x1, -R26 ;  /* 0x000000010b0b9824 */ /* 0x000fe200078e0a1a */
[C---:B------:R-:W-:Y:S02]  /*1750*/  ISETP.GT.U32.AND P1, PT, R26.reuse, R9, PT ;  /* 0x000000091a00720c */ /* 0x040fe40003f24070 */
[----:B------:R-:W-:Y:S02]  /*1760*/  IABS R8, R48 ;  /* 0x0000003000087213 */ /* 0x000fe40000000000 */
[----:B------:R-:W-:Y:S02]  /*1770*/  ISETP.GT.U32.AND P4, PT, R26, R11, PT ;  /* 0x0000000b1a00720c */ /* 0x000fe40003f84070 */
[----:B------:R-:W-:-:S02]  /*1780*/  @!P2 IADD3 R7, R7, -R26, RZ ;  /* 0x8000001a0707a210 */ /* 0x000fc40007ffe0ff */
[----:B------:R-:W-:Y:S01]  /*1790*/  ISETP.GT.U32.AND P6, PT, R26, R10, PT ;  /* 0x0000000a1a00720c */ /* 0x000fe20003fc4070 */
[----:B------:R-:W-:Y:S01]  /*17a0*/  IMAD.HI.U32 R5, R0, R8, RZ ;  /* 0x0000000800057227 */ /* 0x000fe200078e00ff */
[C---:B------:R-:W-:Y:S02]  /*17b0*/  ISETP.GT.U32.AND P2, PT, R26.reuse, R7, PT ;  /* 0x000000071a00720c */ /* 0x040fe40003f44070 */
[C---:B------:R-:W-:Y:S01]  /*17c0*/  ISETP.GT.U32.AND P0, PT, R26.reuse, R6, PT ;  /* 0x000000061a00720c */ /* 0x040fe20003f04070 */
[----:B------:R-:W-:Y:S01]  /*17d0*/  IMAD.MOV R5, RZ, RZ, -R5 ;  /* 0x000000ffff057224 */ /* 0x000fe200078e0a05 */
[----:B------:R-:W-:Y:S01]  /*17e0*/  IABS R2, R49 ;  /* 0x0000003100027213 */ /* 0x000fe20000000000 */
[--C-:B------:R-:W-:Y:S01]  /*17f0*/  @!P1 IMAD.IADD R9, R9, 0x1, -R26.reuse ;  /* 0x0000000109099824 */ /* 0x100fe200078e0a1a */
[----:B------:R-:W-:Y:S01]  /*1800*/  ISETP.GE.AND P3, PT, R61, RZ, PT ;  /* 0x000000ff3d00720c */ /* 0x000fe20003f66270 */
[----:B------:R-:W-:Y:S02]  /*1810*/  @!P4 IMAD.IADD R11, R11, 0x1, -R26 ;  /* 0x000000010b0bc824 */ /* 0x000fe400078e0a1a */
[----:B------:R-:W-:-:S02]  /*1820*/  IMAD R8, R26, R5, R8 ;  /* 0x000000051a087224 */ /* 0x000fc400078e0208 */
[----:B------:R-:W-:Y:S01]  /*1830*/  @!P6 IMAD.IADD R10, R10, 0x1, -R26 ;  /* 0x000000010a0ae824 */ /* 0x000fe200078e0a1a */
[----:B------:R-:W-:Y:S01]  /*1840*/  ISETP.GT.U32.AND P6, PT, R26, R9, PT ;  /* 0x000000091a00720c */ /* 0x000fe20003fc4070 */
[----:B------:R-:W-:-:S04]  /*1850*/  IMAD.HI.U32 R4, R0, R2, RZ ;  /* 0x0000000200047227 */ /* 0x000fc800078e00ff */
[----:B------:R-:W-:Y:S02]  /*1860*/  @!P2 IMAD.IADD R7, R7, 0x1, -R26 ;  /* 0x000000010707a824 */ /* 0x000fe400078e0a1a */
[----:B------:R-:W-:Y:S01]  /*1870*/  @!P5 IMAD.MOV R11, RZ, RZ, -R11 ;  /* 0x000000ffff0bd224 */ /* 0x000fe200078e0a0b */
[----:B------:R-:W-:Y:S01]  /*1880*/  ISETP.GT.U32.AND P5, PT, R26, R8, PT ;  /* 0x000000081a00720c */ /* 0x000fe20003fa4070 */
[----:B------:R-:W-:Y:S01]  /*1890*/  IMAD.MOV R4, RZ, RZ, -R4 ;  /* 0x000000ffff047224 */ /* 0x000fe200078e0a04 */
[----:B------:R-:W-:Y:S01]  /*18a0*/  ISETP.GE.AND P4, PT, R53, RZ, PT ;  /* 0x000000ff3500720c */ /* 0x000fe20003f86270 */
[----:B------:R-:W-:Y:S02]  /*18b0*/  @!P0 IMAD.IADD R6, R6, 0x1, -R26 ;  /* 0x0000000106068824 */ /* 0x000fe400078e0a1a */
[----:B0-----:R-:W-:Y:S02]  /*18c0*/  IMAD.MOV.U32 R3, RZ, RZ, R7 ;  /* 0x000000ffff037224 */ /* 0x001fe400078e0007 */
[C---:B------:R-:W-:Y:S01]  /*18d0*/  IMAD R2, R26.reuse, R4, R2 ;  /* 0x000000041a027224 */ /* 0x040fe200078e0202 */
[C---:B------:R-:W-:Y:S01]  /*18e0*/  ISETP.GT.U32.AND P0, PT, R26.reuse, R10, PT ;  /* 0x0000000a1a00720c */ /* 0x040fe20003f04070 */
[----:B------:R-:W-:Y:S01]  /*18f0*/  @!P3 IMAD.MOV R3, RZ, RZ, -R3 ;  /* 0x000000ffff03b224 */ /* 0x000fe200078e0a03 */
[C---:B------:R-:W-:Y:S01]  /*1900*/  ISETP.GT.U32.AND P2, PT, R26.reuse, R6, PT ;  /* 0x000000061a00720c */ /* 0x040fe20003f44070 */
[--C-:B------:R-:W-:Y:S01]  /*1910*/  @!P6 IMAD.IADD R9, R9, 0x1, -R26.reuse ;  /* 0x000000010909e824 */ /* 0x100fe200078e0a1a */
[----:B------:R-:W-:Y:S01]  /*1920*/  IABS R4, R50 ;  /* 0x0000003200047213 */ /* 0x000fe20000000000 */
[----:B------:R-:W-:Y:S01]  /*1930*/  STL [R1+0x24], R11 ;  /* 0x0000240b01007387 */ /* 0x000fe20000100800 */
[----:B------:R-:W-:Y:S01]  /*1940*/  ISETP.GT.U32.AND P6, PT, R26, R2, PT ;  /* 0x000000021a00720c */ /* 0x000fe20003fc4070 */
[----:B------:R-:W-:-:S02]  /*1950*/  @!P5 IMAD.IADD R8, R8, 0x1, -R26 ;  /* 0x000000010808d824 */ /* 0x000fc400078e0a1a */
[----:B------:R0:W-:Y:S01]  /*1960*/  STL [R1+0x20], R3 ;  /* 0x0000200301007387 */ /* 0x0001e20000100800 */
[----:B------:R-:W-:Y:S01]  /*1970*/  IMAD.HI.U32 R5, R0, R4, RZ ;  /* 0x0000000400057227 */ /* 0x000fe200078e00ff */
[----:B------:R-:W-:Y:S02]  /*1980*/  ISETP.GE.AND P1, PT, R54, RZ, PT ;  /* 0x000000ff3600720c */ /* 0x000fe40003f26270 */
[----:B------:R-:W-:Y:S01]  /*1990*/  ISETP.GE.AND P3, PT, R55, RZ, PT ;  /* 0x000000ff3700720c */ /* 0x000fe20003f66270 */
[----:B0-----:R-:W-:Y:S01]  /*19a0*/  IMAD.MOV.U32 R3, RZ, RZ, R9 ;  /* 0x000000ffff037224 */ /* 0x001fe200078e0009 */
[----:B------:R-:W-:-:S03]  /*19b0*/  IADD3 R5, -R5, RZ, RZ ;  /* 0x000000ff05057210 */ /* 0x000fc60007ffe1ff */
[----:B------:R-:W-:Y:S01]  /*19c0*/  @!P4 IMAD.MOV R3, RZ, RZ, -R3 ;  /* 0x000000ffff03c224 */ /* 0x000fe200078e0a03 */
[----:B------:R-:W-:Y:S01]  /*19d0*/  ISETP.GT.U32.AND P4, PT, R26, R8, PT ;  /* 0x000000081a00720c */ /* 0x000fe20003f84070 */
[--C-:B------:R-:W-:Y:S02]  /*19e0*/  @!P0 IMAD.IADD R10, R10, 0x1, -R26.reuse ;  /* 0x000000010a0a8824 */ /* 0x100fe400078e0a1a */
[--C-:B------:R-:W-:Y:S01]  /*19f0*/  @!P2 IMAD.IADD R6, R6, 0x1, -R26.reuse ;  /* 0x000000010606a824 */ /* 0x100fe200078e0a1a */
[----:B------:R-:W-:Y:S01]  /*1a00*/  IABS R61, R51 ;  /* 0x00000033003d7213 */ /* 0x000fe20000000000 */
[----:B------:R-:W-:Y:S01]  /*1a10*/  @!P6 IMAD.IADD R2, R2, 0x1, -R26 ;  /* 0x000000010202e824 */ /* 0x000fe200078e0a1a */
[----:B------:R0:W-:Y:S01]  /*1a20*/  STL [R1+0x14], R3 ;  /* 0x0000140301007387 */ /* 0x0001e20000100800 */
[----:B------:R-:W-:Y:S02]  /*1a30*/  IMAD R4, R26, R5, R4 ;  /* 0x000000051a047224 */ /* 0x000fe400078e0204 */
[----:B------:R-:W-:Y:S01]  /*1a40*/  IMAD.MOV.U32 R9, RZ, RZ, R10 ;  /* 0x000000ffff097224 */ /* 0x000fe200078e000a */
[----:B------:R-:W-:Y:S01]  /*1a50*/  ISETP.GE.AND P0, PT, R48, RZ, PT ;  /* 0x000000ff3000720c */ /* 0x000fe20003f06270 */
[----:B------:R-:W-:Y:S01]  /*1a60*/  IMAD.HI.U32 R5, R0, R61, RZ ;  /* 0x0000003d00057227 */ /* 0x000fe200078e00ff */
[----:B------:R-:W-:-:S03]  /*1a70*/  ISETP.GT.U32.AND P6, PT, R26, R2, PT ;  /* 0x000000021a00720c */ /* 0x000fc60003fc4070 */
[----:B0-----:R-:W-:Y:S01]  /*1a80*/  IMAD.MOV.U32 R3, RZ, RZ, R6 ;  /* 0x000000ffff037224 */ /* 0x001fe200078e0006 */
[----:B------:R-:W-:Y:S01]  /*1a90*/  IABS R7, R44 ;  /* 0x0000002c00077213 */ /* 0x000fe20000000000 */
[----:B------:R-:W-:Y:S01]  /*1aa0*/  @!P1 IMAD.MOV R9, RZ, RZ, -R9 ;  /* 0x000000ffff099224 */ /* 0x000fe200078e0a09 */
[----:B------:R-:W-:Y:S01]  /*1ab0*/  ISETP.GT.U32.AND P1, PT, R26, R4, PT ;  /* 0x000000041a00720c */ /* 0x000fe20003f24070 */
[----:B------:R-:W-:Y:S02]  /*1ac0*/  @!P3 IMAD.MOV R3, RZ, RZ, -R3 ;  /* 0x000000ffff03b224 */ /* 0x000fe400078e0a03 */
[----:B------:R-:W-:Y:S01]  /*1ad0*/  @!P4 IMAD.IADD R8, R8, 0x1, -R26 ;  /* 0x000000010808c824 */ /* 0x000fe200078e0a1a */
[----:B------:R-:W-:Y:S01]  /*1ae0*/  STL [R1+0x10], R9 ;  /* 0x0000100901007387 */ /* 0x000fe20000100800 */
[----:B------:R-:W-:Y:S02]  /*1af0*/  IMAD.MOV R5, RZ, RZ, -R5 ;  /* 0x000000ffff057224 */ /* 0x000fe400078e0a05 */
[----:B------:R-:W-:Y:S01]  /*1b00*/  IMAD.MOV.U32 R60, RZ, RZ, R7 ;  /* 0x000000ffff3c7224 */ /* 0x000fe200078e0007 */
[----:B------:R0:W-:Y:S01]  /*1b10*/  STL [R1+0xc], R3 ;  /* 0x00000c0301007387 */ /* 0x0001e20000100800 */
[----:B------:R-:W-:Y:S01]  /*1b20*/  ISETP.GE.AND P2, PT, R49, RZ, PT ;  /* 0x000000ff3100720c */ /* 0x000fe20003f46270 */
[----:B------:R-:W-:-:S02]  /*1b30*/  IMAD R61, R26, R5, R61 ;  /* 0x000000051a3d7224 */ /* 0x000fc400078e023d */
[----:B------:R-:W-:-:S04]  /*1b40*/  IMAD.HI.U32 R5, R0, R60, RZ ;  /* 0x0000003c00057227 */ /* 0x000fc800078e00ff */
[----:B0-----:R-:W-:Y:S01]  /*1b50*/  IMAD.MOV.U32 R3, RZ, RZ, R8 ;  /* 0x000000ffff037224 */ /* 0x001fe200078e0008 */
[----:B------:R-:W-:Y:S01]  /*1b60*/  @!P1 IADD3 R4, R4, -R26, RZ ;  /* 0x8000001a04049210 */ /* 0x000fe20007ffe0ff */
[----:B------:R-:W-:Y:S02]  /*1b70*/  @!P6 IMAD.IADD R2, R2, 0x1, -R26 ;  /* 0x000000010202e824 */ /* 0x000fe400078e0a1a */
[----:B------:R-:W-:Y:S02]  /*1b80*/  @!P0 IMAD.MOV R3, RZ, RZ, -R3 ;  /* 0x000000ffff038224 */ /* 0x000fe400078e0a03 */
[----:B------:R-:W-:Y:S01]  /*1b90*/  IMAD.MOV R5, RZ, RZ, -R5 ;  /* 0x000000ffff057224 */ /* 0x000fe200078e0a05 */
[C---:B------:R-:W-:Y:S02]  /*1ba0*/  ISETP.GT.U32.AND P0, PT, R26.reuse, R4, PT ;  /* 0x000000041a00720c */ /* 0x040fe40003f04070 */
[----:B------:R0:W-:Y:S01]  /*1bb0*/  STL [R1+0x8], R3 ;  /* 0x0000080301007387 */ /* 0x0001e20000100800 */
[----:B------:R-:W-:Y:S01]  /*1bc0*/  IMAD R60, R26, R5, R60 ;  /* 0x000000051a3c7224 */ /* 0x000fe200078e023c */
[----:B------:R-:W-:Y:S01]  /*1bd0*/  IABS R7, R46 ;  /* 0x0000002e00077213 */ /* 0x000fe20000000000 */
[----:B0-----:R-:W-:-:S04]  /*1be0*/  IMAD.MOV.U32 R3, RZ, RZ, R2 ;  /* 0x000000ffff037224 */ /* 0x001fc800078e0002 */
[----:B------:R-:W-:Y:S01]  /*1bf0*/  @!P2 IMAD.MOV R3, RZ, RZ, -R3 ;  /* 0x000000ffff03a224 */ /* 0x000fe200078e0a03 */
[----:B------:R-:W-:Y:S01]  /*1c00*/  ISETP.GT.U32.AND P2, PT, R26, R60, PT ;  /* 0x0000003c1a00720c */ /* 0x000fe20003f44070 */
[----:B------:R-:W-:Y:S01]  /*1c10*/  IMAD.HI.U32 R2, R0, R7, RZ ;  /* 0x0000000700027227 */ /* 0x000fe200078e00ff */
[----:B------:R-:W-:Y:S02]  /*1c20*/  ISETP.GE.AND P5, PT, R50, RZ, PT ;  /* 0x000000ff3200720c */ /* 0x000fe40003fa6270 */
[----:B------:R-:W-:Y:S01]  /*1c30*/  ISETP.GT.U32.AND P6, PT, R26, R61, PT ;  /* 0x0000003d1a00720c */ /* 0x000fe20003fc4070 */
[----:B------:R-:W-:Y:S02]  /*1c40*/  IMAD.MOV R2, RZ, RZ, -R2 ;  /* 0x000000ffff027224 */ /* 0x000fe400078e0a02 */
[----:B------:R-:W-:Y:S01]  /*1c50*/  @!P0 IMAD.IADD R4, R4, 0x1, -R26 ;  /* 0x0000000104048824 */ /* 0x000fe200078e0a1a */
[----:B------:R0:W-:Y:S01]  /*1c60*/  STL [R1+0x4], R3 ;  /* 0x0000040301007387 */ /* 0x0001e20000100800 */
[----:B------:R-:W-:Y:S01]  /*1c70*/  IMAD R7, R26, R2, R7 ;  /* 0x000000021a077224 */ /* 0x000fe200078e0207 */
[----:B------:R-:W-:-:S03]  /*1c80*/  IABS R9, R40 ;  /* 0x0000002800097213 */ /* 0x000fc60000000000 */
[----:B------:R-:W-:Y:S02]  /*1c90*/  @!P2 IMAD.IADD R60, R60, 0x1, -R26 ;  /* 0x000000013c3ca824 */ /* 0x000fe400078e0a1a */
[----:B0-----:R-:W-:Y:S01]  /*1ca0*/  IMAD.MOV.U32 R3, RZ, RZ, R4 ;  /* 0x000000ffff037224 */ /* 0x001fe200078e0004 */
[----:B------:R-:W-:Y:S01]  /*1cb0*/  IABS R59, R45 ;  /* 0x0000002d003b7213 */ /* 0x000fe20000000000 */
[----:B------:R-:W-:Y:S01]  /*1cc0*/  @!P6 IMAD.IADD R61, R61, 0x1, -R26 ;  /* 0x000000013d3de824 */ /* 0x000fe200078e0a1a */
[C---:B------:R-:W-:Y:S01]  /*1cd0*/  ISETP.GT.U32.AND P2, PT, R26.reuse, R60, PT ;  /* 0x0000003c1a00720c */ /* 0x040fe20003f44070 */
[----:B------:R-:W-:Y:S01]  /*1ce0*/  @!P5 IMAD.MOV R3, RZ, RZ, -R3 ;  /* 0x000000ffff03d224 */ /* 0x000fe200078e0a03 */
[----:B------:R-:W-:Y:S01]  /*1cf0*/  ISETP.GT.U32.AND P5, PT, R26, R7, PT ;  /* 0x000000071a00720c */ /* 0x000fe20003fa4070 */
[----:B------:R-:W-:Y:S01]  /*1d00*/  IMAD.HI.U32 R4, R0, R9, RZ ;  /* 0x0000000900047227 */ /* 0x000fe200078e00ff */
[----:B------:R-:W-:Y:S02]  /*1d10*/  ISETP.GE.AND P4, PT, R44, RZ, PT ;  /* 0x000000ff2c00720c */ /* 0x000fe40003f86270 */
[----:B------:R-:W-:Y:S01]  /*1d20*/  ISETP.GT.U32.AND P6, PT, R26, R61, PT ;  /* 0x0000003d1a00720c */ /* 0x000fe20003fc4070 */
[----:B------:R-:W-:Y:S01]  /*1d30*/  IMAD.HI.U32 R5, R0, R59, RZ ;  /* 0x0000003b00057227 */ /* 0x000fe200078e00ff */
[----:B------:R-:W-:-:S02]  /*1d40*/  IABS R8, R47 ;  /* 0x0000002f00087213 */ /* 0x000fc40000000000 */
[----:B------:R-:W-:Y:S01]  /*1d50*/  IADD3 R4, -R4, RZ, RZ ;  /* 0x000000ff04047210 */ /* 0x000fe20007ffe1ff */
[----:B------:R-:W-:Y:S02]  /*1d60*/  IMAD.MOV R5, RZ, RZ, -R5 ;  /* 0x000000ffff057224 */ /* 0x000fe400078e0a05 */
[----:B------:R-:W-:Y:S01]  /*1d70*/  IMAD.HI.U32 R2, R0, R8, RZ ;  /* 0x0000000800027227 */ /* 0x000fe200078e00ff */
[----:B------:R-:W-:-:S03]  /*1d80*/  IABS R10, R41 ;  /* 0x00000029000a7213 */ /* 0x000fc60000000000 */
[C---:B------:R-:W-:Y:S02]  /*1d90*/  IMAD R59, R26.reuse, R5, R59 ;  /* 0x000000051a3b7224 */ /* 0x040fe400078e023b */
[----:B------:R-:W-:Y:S02]  /*1da0*/  IMAD R9, R26, R4, R9 ;  /* 0x000000041a097224 */ /* 0x000fe400078e0209 */
[--C-:B------:R-:W-:Y:S02]  /*1db0*/  @!P2 IMAD.IADD R60, R60, 0x1, -R26.reuse ;  /* 0x000000013c3ca824 */ /* 0x100fe400078e0a1a */
[----:B------:R-:W-:Y:S02]  /*1dc0*/  @!P5 IMAD.IADD R7, R7, 0x1, -R26 ;  /* 0x000000010707d824 */ /* 0x000fe400078e0a1a */
[----:B------:R-:W-:Y:S02]  /*1dd0*/  IMAD.MOV R2, RZ, RZ, -R2 ;  /* 0x000000ffff027224 */ /* 0x000fe400078e0a02 */
[----:B------:R-:W-:Y:S01]  /*1de0*/  @!P6 IMAD.IADD R61, R61, 0x1, -R26 ;  /* 0x000000013d3de824 */ /* 0x000fe200078e0a1a */
[C---:B------:R-:W-:Y:S01]  /*1df0*/  ISETP.GT.U32.AND P6, PT, R26.reuse, R59, PT ;  /* 0x0000003b1a00720c */ /* 0x040fe20003fc4070 */
[----:B------:R-:W-:Y:S01]  /*1e00*/  @!P4 IMAD.MOV R60, RZ, RZ, -R60 ;  /* 0x000000ffff3cc224 */ /* 0x000fe200078e0a3c */
[C---:B------:R-:W-:Y:S01]  /*1e10*/  ISETP.GT.U32.AND P5, PT, R26.reuse, R7, PT ;  /* 0x000000071a00720c */ /* 0x040fe20003fa4070 */
[C---:B------:R-:W-:Y:S01]  /*1e20*/  IMAD R8, R26.reuse, R2, R8 ;  /* 0x000000021a087224 */ /* 0x040fe200078e0208 */
[----:B------:R-:W-:Y:S01]  /*1e30*/  ISETP.GT.U32.AND P4, PT, R26, R9, PT ;  /* 0x000000091a00720c */ /* 0x000fe20003f84070 */
[----:B------:R-:W-:-:S04]  /*1e40*/  IMAD.HI.U32 R2, R0, R10, RZ ;  /* 0x0000000a00027227 */ /* 0x000fc800078e00ff */
[----:B------:R-:W-:-:S04]  /*1e50*/  IMAD.MOV R2, RZ, RZ, -R2 ;  /* 0x000000ffff027224 */ /* 0x000fc800078e0a02 */
[C---:B------:R-:W-:Y:S01]  /*1e60*/  IMAD R10, R26.reuse, R2, R10 ;  /* 0x000000021a0a7224 */ /* 0x040fe200078e020a */
[----:B------:R-:W-:Y:S01]  /*1e70*/  IABS R11, R42 ;  /* 0x0000002a000b7213 */ /* 0x000fe20000000000 */
[--C-:B------:R-:W-:Y:S02]  /*1e80*/  @!P6 IMAD.IADD R59, R59, 0x1, -R26.reuse ;  /* 0x000000013b3be824 */ /* 0x100fe400078e0a1a */
[--C-:B------:R-:W-:Y:S01]  /*1e90*/  @!P5 IMAD.IADD R7, R7, 0x1, -R26.reuse ;  /* 0x000000010707d824 */ /* 0x100fe200078e0a1a */
[C---:B------:R-:W-:Y:S01]  /*1ea0*/  ISETP.GT.U32.AND P5, PT, R26.reuse, R10, PT ;  /* 0x0000000a1a00720c */ /* 0x040fe20003fa4070 */
[----:B------:R-:W-:Y:S01]  /*1eb0*/  @!P4 IMAD.IADD R9, R9, 0x1, -R26 ;  /* 0x000000010909c824 */ /* 0x000fe200078e0a1a */
[----:B------:R-:W-:Y:S01]  /*1ec0*/  ISETP.GT.U32.AND P6, PT, R26, R59, PT ;  /* 0x0000003b1a00720c */ /* 0x000fe20003fc4070 */
[----:B------:R-:W-:-:S03]  /*1ed0*/  IMAD.HI.U32 R2, R0, R11, RZ ;  /* 0x0000000b00027227 */ /* 0x000fc600078e00ff */
[----:B------:R-:W-:Y:S01]  /*1ee0*/  ISETP.GT.U32.AND P4, PT, R26, R9, PT ;  /* 0x000000091a00720c */ /* 0x000fe20003f84070 */
[----:B------:R-:W-:Y:S01]  /*1ef0*/  IMAD.MOV R2, RZ, RZ, -R2 ;  /* 0x000000ffff027224 */ /* 0x000fe200078e0a02 */
[----:B------:R-:W-:-:S03]  /*1f00*/  ISETP.GE.AND P1, PT, R45, RZ, PT ;  /* 0x000000ff2d00720c */ /* 0x000fc60003f26270 */
[----:B------:R-:W-:Y:S02]  /*1f10*/  IMAD R11, R26, R2, R11 ;  /* 0x000000021a0b7224 */ /* 0x000fe400078e020b */
[--C-:B------:R-:W-:Y:S01]  /*1f20*/  @!P5 IMAD.IADD R10, R10, 0x1, -R26.reuse ;  /* 0x000000010a0ad824 */ /* 0x100fe200078e0a1a */
[C---:B------:R-:W-:Y:S01]  /*1f30*/  ISETP.GT.U32.AND P2, PT, R26.reuse, R8, PT ;  /* 0x000000081a00720c */ /* 0x040fe20003f44070 */
[--C-:B------:R-:W-:Y:S01]  /*1f40*/  @!P6 IMAD.IADD R59, R59, 0x1, -R26.reuse ;  /* 0x000000013b3be824 */ /* 0x100fe200078e0a1a */
[----:B------:R-:W-:Y:S02]  /*1f50*/  IABS R13, R32 ;  /* 0x00000020000d7213 */ /* 0x000fe40000000000 */
[C---:B------:R-:W-:Y:S01]  /*1f60*/  ISETP.GT.U32.AND P5, PT, R26.reuse, R10, PT ;  /* 0x0000000a1a00720c */ /* 0x040fe20003fa4070 */
[----:B------:R-:W-:Y:S01]  /*1f70*/  @!P4 IMAD.IADD R9, R9, 0x1, -R26 ;  /* 0x000000010909c824 */ /* 0x000fe200078e0a1a */
[----:B------:R-:W-:Y:S01]  /*1f80*/  ISETP.GT.U32.AND P4, PT, R26, R11, PT ;  /* 0x0000000b1a00720c */ /* 0x000fe20003f84070 */
[----:B------:R-:W-:Y:S01]  /*1f90*/  @!P1 IMAD.MOV R59, RZ, RZ, -R59 ;  /* 0x000000ffff3b9224 */ /* 0x000fe200078e0a3b */
[----:B------:R-:W-:Y:S01]  /*1fa0*/  ISETP.GE.AND P1, PT, R41, RZ, PT ;  /* 0x000000ff2900720c */ /* 0x000fe20003f26270 */
[----:B------:R-:W-:Y:S01]  /*1fb0*/  IMAD.HI.U32 R2, R0, R13, RZ ;  /* 0x0000000d00027227 */ /* 0x000fe200078e00ff */
[----:B------:R-:W-:-:S02]  /*1fc0*/  ISETP.GE.AND P3, PT, R51, RZ, PT ;  /* 0x000000ff3300720c */ /* 0x000fc40003f66270 */
[----:B------:R-:W-:Y:S01]  /*1fd0*/  IABS R12, R43 ;  /* 0x0000002b000c7213 */ /* 0x000fe20000000000 */
[----:B------:R-:W-:Y:S01]  /*1fe0*/  IMAD.MOV R2, RZ, RZ, -R2 ;  /* 0x000000ffff027224 */ /* 0x000fe200078e0a02 */
[----:B------:R-:W-:Y:S01]  /*1ff0*/  ISETP.GE.AND P0, PT, R46, RZ, PT ;  /* 0x000000ff2e00720c */ /* 0x000fe20003f06270 */
[----:B------:R-:W-:Y:S01]  /*2000*/  @!P2 IMAD.IADD R8, R8, 0x1, -R26 ;  /* 0x000000010808a824 */ /* 0x000fe200078e0a1a */
[----:B------:R-:W-:Y:S01]  /*2010*/  ISETP.GE.AND P6, PT, R40, RZ, PT ;  /* 0x000000ff2800720c */ /* 0x000fe20003fc6270 */
[----:B------:R-:W-:-:S04]  /*2020*/  IMAD.HI.U32 R4, R0, R12, RZ ;  /* 0x0000000c00047227 */ /* 0x000fc800078e00ff */
[--C-:B------:R-:W-:Y:S02]  /*2030*/  @!P5 IMAD.IADD R10, R10, 0x1, -R26.reuse ;  /* 0x000000010a0ad824 */ /* 0x100fe400078e0a1a */
[C---:B------:R-:W-:Y:S02]  /*2040*/  IMAD R13, R26.reuse, R2, R13 ;  /* 0x000000021a0d7224 */ /* 0x040fe400078e020d */
[----:B------:R-:W-:Y:S01]  /*2050*/  @!P4 IMAD.IADD R11, R11, 0x1, -R26 ;  /* 0x000000010b0bc824 */ /* 0x000fe200078e0a1a */
[----:B------:R-:W-:Y:S02]  /*2060*/  ISETP.GT.U32.AND P2, PT, R26, R8, PT ;  /* 0x000000081a00720c */ /* 0x000fe40003f44070 */
[----:B------:R-:W-:Y:S01]  /*2070*/  IADD3 R4, -R4, RZ, RZ ;  /* 0x000000ff04047210 */ /* 0x000fe20007ffe1ff */
[----:B------:R-:W-:Y:S01]  /*2080*/  @!P1 IMAD.MOV R10, RZ, RZ, -R10 ;  /* 0x000000ffff0a9224 */ /* 0x000fe200078e0a0a */
[C---:B------:R-:W-:Y:S01]  /*2090*/  ISETP.GT.U32.AND P4, PT, R26.reuse, R11, PT ;  /* 0x0000000b1a00720c */ /* 0x040fe20003f84070 */
[----:B------:R-:W-:Y:S01]  /*20a0*/  @!P3 IMAD.MOV R61, RZ, RZ, -R61 ;  /* 0x000000ffff3db224 */ /* 0x000fe200078e0a3d */
[C---:B------:R-:W-:Y:S01]  /*20b0*/  ISETP.GT.U32.AND P1, PT, R26.reuse, R13, PT ;  /* 0x0000000d1a00720c */ /* 0x040fe20003f24070 */
[----:B------:R-:W-:Y:S01]  /*20c0*/  IMAD R12, R26, R4, R12 ;  /* 0x000000041a0c7224 */ /* 0x000fe200078e020c */
[----:B------:R-:W-:Y:S01]  /*20d0*/  ISETP.GE.AND P3, PT, R47, RZ, PT ;  /* 0x000000ff2f00720c */ /* 0x000fe20003f66270 */
[----:B------:R-:W-:Y:S01]  /*20e0*/  @!P0 IMAD.MOV R7, RZ, RZ, -R7 ;  /* 0x000000ffff078224 */ /* 0x000fe200078e0a07 */
[----:B------:R-:W-:Y:S01]  /*20f0*/  ISETP.GE.AND P0, PT, R42, RZ, PT ;  /* 0x000000ff2a00720c */ /* 0x000fe20003f06270 */
[----:B------:R-:W-:Y:S01]  /*2100*/  @!P6 IMAD.MOV R9, RZ, RZ, -R9 ;  /* 0x000000ffff09e224 */ /* 0x000fe200078e0a09 */
[----:B------:R-:W-:Y:S01]  /*2110*/  ISETP.GT.U32.AND P6, PT, R26, R12, PT ;  /* 0x0000000c1a00720c */ /* 0x000fe20003fc4070 */
[----:B------:R-:W-:Y:S01]  /*2120*/  @!P2 IMAD.IADD R8, R8, 0x1, -R26 ;  /* 0x000000010808a824 */ /* 0x000fe200078e0a1a */
[----:B------:R-:W-:-:S02]  /*2130*/  IABS R14, R35 ;  /* 0x00000023000e7213 */ /* 0x000fc40000000000 */
[----:B------:R-:W-:Y:S01]  /*2140*/  IABS R16, R36 ;  /* 0x0000002400107213 */ /* 0x000fe20000000000 */
[--C-:B------:R-:W-:Y:S02]  /*2150*/  @!P4 IMAD.IADD R11, R11, 0x1, -R26.reuse ;  /* 0x000000010b0bc824 */ /* 0x100fe400078e0a1a */
[----:B------:R-:W-:Y:S02]  /*2160*/  @!P1 IMAD.IADD R13, R13, 0x1, -R26 ;  /* 0x000000010d0d9824 */ /* 0x000fe400078e0a1a */
[----:B------:R-:W-:Y:S01]  /*2170*/  @!P3 IMAD.MOV R8, RZ, RZ, -R8 ;  /* 0x000000ffff08b224 */ /* 0x000fe200078e0a08 */
[----:B------:R-:W-:Y:S02]  /*2180*/  ISETP.GE.AND P3, PT, R32, RZ, PT ;  /* 0x000000ff2000720c */ /* 0x000fe40003f66270 */
[----:B---3--:R-:W-:-:S05]  /*2190*/  IABS R15, R33 ;  /* 0x00000021000f7213 */ /* 0x008fca0000000000 */
[----:B------:R-:W-:-:S05]  /*21a0*/  IMAD.HI.U32 R2, R0, R15, RZ ;  /* 0x0000000f00027227 */ /* 0x000fca00078e00ff */
[----:B------:R-:W-:Y:S01]  /*21b0*/  IADD3 R2, -R2, RZ, RZ ;  /* 0x000000ff02027210 */ /* 0x000fe20007ffe1ff */
[----:B------:R-:W-:Y:S02]  /*21c0*/  IMAD.MOV.U32 R32, RZ, RZ, R37 ;  /* 0x000000ffff207224 */ /* 0x000fe400078e0025 */
[----:B------:R-:W-:-:S04]  /*21d0*/  IMAD.HI.U32 R4, R0, R14, RZ ;  /* 0x0000000e00047227 */ /* 0x000fc800078e00ff */
[----:B------:R-:W-:Y:S01]  /*21e0*/  IMAD.MOV.U32 R37, RZ, RZ, R17 ;  /* 0x000000ffff257224 */ /* 0x000fe200078e0011 */
[----:B------:R-:W-:Y:S01]  /*21f0*/  IABS R17, R34 ;  /* 0x0000002200117213 */ /* 0x000fe20000000000 */
[C---:B------:R-:W-:Y:S02]  /*2200*/  IMAD R15, R26.reuse, R2, R15 ;  /* 0x000000021a0f7224 */ /* 0x040fe400078e020f */
[----:B------:R-:W-:Y:S01]  /*2210*/  @!P0 IMAD.MOV R11, RZ, RZ, -R11 ;  /* 0x000000ffff0b8224 */ /* 0x000fe200078e0a0b */
[----:B------:R-:W-:Y:S01]  /*2220*/  ISETP.GT.U32.AND P0, PT, R26, R13, PT ;  /* 0x0000000d1a00720c */ /* 0x000fe20003f04070 */
[----:B------:R-:W-:-:S04]  /*2230*/  IMAD.HI.U32 R2, R0, R16, RZ ;  /* 0x0000001000027227 */ /* 0x000fc800078e00ff */
[----:B------:R-:W-:Y:S02]  /*2240*/  @!P6 IMAD.IADD R12, R12, 0x1, -R26 ;  /* 0x000000010c0ce824 */ /* 0x000fe400078e0a1a */
[----:B------:R-:W-:Y:S02]  /*2250*/  IMAD.MOV R4, RZ, RZ, -R4 ;  /* 0x000000ffff047224 */ /* 0x000fe400078e0a04 */
[----:B------:R-:W-:Y:S02]  /*2260*/  IMAD.MOV R5, RZ, RZ, -R2 ;  /* 0x000000ffff057224 */ /* 0x000fe400078e0a02 */
[----:B------:R-:W-:Y:S01]  /*2270*/  IMAD.HI.U32 R2, R0, R17, RZ ;  /* 0x0000001100027227 */ /* 0x000fe200078e00ff */
[----:B------:R-:W-:-:S03]  /*2280*/  ISETP.GT.U32.AND P6, PT, R26, R12, PT ;  /* 0x0000000c1a00720c */ /* 0x000fc60003fc4070 */
[C---:B------:R-:W-:Y:S02]  /*2290*/  IMAD R14, R26.reuse, R4, R14 ;  /* 0x000000041a0e7224 */ /* 0x040fe400078e020e */
[C---:B------:R-:W-:Y:S02]  /*22a0*/  IMAD R16, R26.reuse, R5, R16 ;  /* 0x000000051a107224 */ /* 0x040fe400078e0210 */
[----:B------:R-:W-:Y:S01]  /*22b0*/  IMAD.MOV R2, RZ, RZ, -R2 ;  /* 0x000000ffff027224 */ /* 0x000fe200078e0a02 */
[C---:B------:R-:W-:Y:S01]  /*22c0*/  ISETP.GT.U32.AND P4, PT, R26.reuse, R14, PT ;  /* 0x0000000e1a00720c */ /* 0x040fe20003f84070 */
[----:B------:R-:W-:Y:S01]  /*22d0*/  @!P0 IMAD.IADD R13, R13, 0x1, -R26 ;  /* 0x000000010d0d8824 */ /* 0x000fe200078e0a1a */
[C---:B------:R-:W-:Y:S01]  /*22e0*/  ISETP.GT.U32.AND P0, PT, R26.reuse, R16, PT ;  /* 0x000000101a00720c */ /* 0x040fe20003f04070 */
[C---:B------:R-:W-:Y:S01]  /*22f0*/  IMAD R17, R26.reuse, R2, R17 ;  /* 0x000000021a117224 */ /* 0x040fe200078e0211 */
[----:B------:R-:W-:Y:S01]  /*2300*/  ISETP.GE.AND P5, PT, R35, RZ, PT ;  /* 0x000000ff2300720c */ /* 0x000fe20003fa6270 */
[----:B------:R-:W-:Y:S01]  /*2310*/  IMAD.MOV.U32 R35, RZ, RZ, R18 ;  /* 0x000000ffff237224 */ /* 0x000fe200078e0012 */
[----:B------:R-:W-:Y:S01]  /*2320*/  IABS R18, R30 ;  /* 0x0000001e00127213 */ /* 0x000fe20000000000 */
[----:B------:R-:W-:Y:S01]  /*2330*/  @!P3 IMAD.MOV R13, RZ, RZ, -R13 ;  /* 0x000000ffff0db224 */ /* 0x000fe200078e0a0d */
[----:B------:R-:W-:Y:S01]  /*2340*/  ISETP.GT.U32.AND P3, PT, R26, R17, PT ;  /* 0x000000111a00720c */ /* 0x000fe20003f64070 */
[----:B------:R-:W-:Y:S01]  /*2350*/  @!P6 IMAD.IADD R12, R12, 0x1, -R26 ;  /* 0x000000010c0ce824 */ /* 0x000fe200078e0a1a */
[----:B------:R-:W-:Y:S01]  /*2360*/  ISETP.GT.U32.AND P6, PT, R26, R15, PT ;  /* 0x0000000f1a00720c */ /* 0x000fe20003fc4070 */
[----:B------:R-:W-:-:S04]  /*2370*/  IMAD.HI.U32 R4, R0, R18, RZ ;  /* 0x0000001200047227 */ /* 0x000fc800078e00ff */
[--C-:B------:R-:W-:Y:S01]  /*2380*/  @!P4 IMAD.IADD R14, R14, 0x1, -R26.reuse ;  /* 0x000000010e0ec824 */ /* 0x100fe200078e0a1a */
[----:B------:R-:W-:Y:S01]  /*2390*/  ISETP.GE.AND P4, PT, R36, RZ, PT ;  /* 0x000000ff2400720c */ /* 0x000fe20003f86270 */
[----:B------:R-:W-:Y:S01]  /*23a0*/  IMAD.MOV.U32 R36, RZ, RZ, R31 ;  /* 0x000000ffff247224 */ /* 0x000fe200078e001f */
[----:B------:R-:W-:Y:S01]  /*23b0*/  IADD3 R4, -R4, RZ, RZ ;  /* 0x000000ff04047210 */ /* 0x000fe20007ffe1ff */
[----:B------:R-:W-:Y:S01]  /*23c0*/  IMAD.MOV.U32 R31, RZ, RZ, R19 ;  /* 0x000000ffff1f7224 */ /* 0x000fe200078e0013 */
[----:B------:R-:W-:Y:S01]  /*23d0*/  IABS R19, R35 ;  /* 0x0000002300137213 */ /* 0x000fe20000000000 */
[----:B------:R-:W-:Y:S01]  /*23e0*/  @!P0 IMAD.IADD R16, R16, 0x1, -R26 ;  /* 0x0000000110108824 */ /* 0x000fe200078e0a1a */
[----:B------:R-:W-:Y:S01]  /*23f0*/  ISETP.GE.AND P1, PT, R33, RZ, PT ;  /* 0x000000ff2100720c */ /* 0x000fe20003f26270 */
[----:B------:R-:W-:Y:S02]  /*2400*/  IMAD.MOV.U32 R33, RZ, RZ, R38 ;  /* 0x000000ffff217224 */ /* 0x000fe400078e0026 */
[----:B------:R-:W-:Y:S01]  /*2410*/  @!P3 IMAD.IADD R17, R17, 0x1, -R26 ;  /* 0x000000011111b824 */ /* 0x000fe200078e0a1a */
[C---:B------:R-:W-:Y:S01]  /*2420*/  ISETP.GT.U32.AND P3, PT, R26.reuse, R16, PT ;  /* 0x000000101a00720c */ /* 0x040fe20003f64070 */
[----:B--2---:R-:W-:Y:S01]  /*2430*/  IMAD.MOV.U32 R38, RZ, RZ, R20 ;  /* 0x000000ffff267224 */ /* 0x004fe200078e0014 */
[----:B------:R-:W-:Y:S01]  /*2440*/  IABS R20, R32 ;  /* 0x0000002000147213 */ /* 0x000fe20000000000 */
[----:B------:R-:W-:-:S02]  /*2450*/  IMAD R18, R26, R4, R18 ;  /* 0x000000041a127224 */ /* 0x000fc400078e0212 */
[----:B------:R-:W-:-:S04]  /*2460*/  IMAD.HI.U32 R4, R0, R19, RZ ;  /* 0x0000001300047227 */ /* 0x000fc800078e00ff */
[----:B------:R-:W-:Y:S01]  /*2470*/  @!P6 IMAD.IADD R15, R15, 0x1, -R26 ;  /* 0x000000010f0fe824 */ /* 0x000fe200078e0a1a */
[----:B------:R-:W-:Y:S01]  /*2480*/  ISETP.GT.U32.AND P6, PT, R26, R14, PT ;  /* 0x0000000e1a00720c */ /* 0x000fe20003fc4070 */
[----:B------:R-:W-:Y:S02]  /*2490*/  IMAD.MOV R4, RZ, RZ, -R4 ;  /* 0x000000ffff047224 */ /* 0x000fe400078e0a04 */
[----:B------:R-:W-:Y:S01]  /*24a0*/  IMAD.HI.U32 R2, R0, R20, RZ ;  /* 0x0000001400027227 */ /* 0x000fe200078e00ff */
[----:B------:R-:W-:-:S03]  /*24b0*/  ISETP.GE.AND P0, PT, R30, RZ, PT ;  /* 0x000000ff1e00720c */ /* 0x000fc60003f06270 */
[----:B------:R-:W-:Y:S01]  /*24c0*/  IMAD.MOV.U32 R30, RZ, RZ, R21 ;  /* 0x000000ffff1e7224 */ /* 0x000fe200078e0015 */
[----:B------:R-:W-:Y:S01]  /*24d0*/  IABS R21, R33 ;  /* 0x0000002100157213 */ /* 0x000fe20000000000 */
[----:B------:R-:W-:Y:S02]  /*24e0*/  IMAD R19, R26, R4, R19 ;  /* 0x000000041a137224 */ /* 0x000fe400078e0213 */
[----:B------:R-:W-:Y:S02]  /*24f0*/  IMAD.MOV R2, RZ, RZ, -R2 ;  /* 0x000000ffff027224 */ /* 0x000fe400078e0a02 */
[----:B------:R-:W-:Y:S01]  /*2500*/  @!P3 IMAD.IADD R16, R16, 0x1, -R26 ;  /* 0x000000011010b824 */ /* 0x000fe200078e0a1a */
[C---:B------:R-:W-:Y:S01]  /*2510*/  ISETP.GT.U32.AND P3, PT, R26.reuse, R19, PT ;  /* 0x000000131a00720c */ /* 0x040fe20003f64070 */
[----:B------:R-:W-:Y:S01]  /*2520*/  IMAD R20, R26, R2, R20 ;  /* 0x000000021a147224 */ /* 0x000fe200078e0214 */
[----:B------:R-:W-:Y:S01]  /*2530*/  ISETP.GE.AND P2, PT, R43, RZ, PT ;  /* 0x000000ff2b00720c */ /* 0x000fe20003f46270 */
[----:B------:R-:W-:-:S04]  /*2540*/  IMAD.HI.U32 R2, R0, R21, RZ ;  /* 0x0000001500027227 */ /* 0x000fc800078e00ff */
[----:B------:R-:W-:Y:S01]  /*2550*/  @!P6 IMAD.IADD R14, R14, 0x1, -R26 ;  /* 0x000000010e0ee824 */ /* 0x000fe200078e0a1a */
[C---:B------:R-:W-:Y:S01]  /*2560*/  ISETP.GT.U32.AND P6, PT, R26.reuse, R18, PT ;  /* 0x000000121a00720c */ /* 0x040fe20003fc4070 */
[----:B------:R-:W-:Y:S02]  /*2570*/  IMAD.MOV R2, RZ, RZ, -R2 ;  /* 0x000000ffff027224 */ /* 0x000fe400078e0a02 */
[----:B------:R-:W-:Y:S01]  /*2580*/  @!P5 IMAD.MOV R14, RZ, RZ, -R14 ;  /* 0x000000ffff0ed224 */ /* 0x000fe200078e0a0e */
[C---:B------:R-:W-:Y:S01]  /*2590*/  ISETP.GT.U32.AND P5, PT, R26.reuse, R17, PT ;  /* 0x000000111a00720c */ /* 0x040fe20003fa4070 */
[C---:B------:R-:W-:Y:S02]  /*25a0*/  IMAD R21, R26.reuse, R2, R21 ;  /* 0x000000021a157224 */ /* 0x040fe400078e0215 */
[----:B------:R-:W-:Y:S02]  /*25b0*/  @!P3 IMAD.IADD R19, R19, 0x1, -R26 ;  /* 0x000000011313b824 */ /* 0x000fe400078e0a1a */
[----:B------:R-:W-:Y:S01]  /*25c0*/  @!P2 IMAD.MOV R12, RZ, RZ, -R12 ;  /* 0x000000ffff0ca224 */ /* 0x000fe200078e0a0c */
[----:B------:R-:W-:-:S02]  /*25d0*/  ISETP.GT.U32.AND P3, PT, R26, R21, PT ;  /* 0x000000151a00720c */ /* 0x000fc40003f64070 */
[----:B------:R-:W-:Y:S01]  /*25e0*/  ISETP.GT.U32.AND P2, PT, R26, R15, PT ;  /* 0x0000000f1a00720c */ /* 0x000fe20003f44070 */
[--C-:B------:R-:W-:Y:S01]  /*25f0*/  @!P6 IMAD.IADD R18, R18, 0x1, -R26.reuse ;  /* 0x000000011212e824 */ /* 0x100fe200078e0a1a */
[----:B------:R-:W-:Y:S01]  /*2600*/  ISETP.GE.AND P6, PT, R35, RZ, PT ;  /* 0x000000ff2300720c */ /* 0x000fe20003fc6270 */
[----:B------:R-:W-:Y:S01]  /*2610*/  IMAD.MOV.U32 R35, RZ, RZ, R23 ;  /* 0x000000ffff237224 */ /* 0x000fe200078e0017 */
[----:B------:R-:W-:Y:S01]  /*2620*/  IABS R23, R37 ;  /* 0x0000002500177213 */ /* 0x000fe20000000000 */
[----:B------:R-:W-:Y:S01]  /*2630*/  @!P5 IMAD.IADD R17, R17, 0x1, -R26 ;  /* 0x000000011111d824 */ /* 0x000fe200078e0a1a */
[----:B------:R-:W-:-:S03]  /*2640*/  ISETP.GT.U32.AND P5, PT, R26, R20, PT ;  /* 0x000000141a00720c */ /* 0x000fc60003fa4070 */
[----:B------:R-:W-:Y:S01]  /*2650*/  IMAD.HI.U32 R5, R0, R23, RZ ;  /* 0x0000001700057227 */ /* 0x000fe200078e00ff */
[----:B------:R-:W-:-:S03]  /*2660*/  IABS R2, R30 ;  /* 0x0000001e00027213 */ /* 0x000fc60000000000 */
[--C-:B------:R-:W-:Y:S02]  /*2670*/  @!P3 IMAD.IADD R21, R21, 0x1, -R26.reuse ;  /* 0x000000011515b824 */ /* 0x100fe400078e0a1a */
[----:B------:R-:W-:Y:S01]  /*2680*/  @!P2 IMAD.IADD R15, R15, 0x1, -R26 ;  /* 0x000000010f0fa824 */ /* 0x000fe200078e0a1a */
[----:B------:R-:W-:Y:S01]  /*2690*/  ISETP.GE.AND P2, PT, R34, RZ, PT ;  /* 0x000000ff2200720c */ /* 0x000fe20003f46270 */
[----:B------:R-:W-:Y:S01]  /*26a0*/  IMAD.MOV R5, RZ, RZ, -R5 ;  /* 0x000000ffff057224 */ /* 0x000fe200078e0a05 */
[----:B------:R-:W-:Y:S01]  /*26b0*/  MOV R34, R36 ;  /* 0x0000002400227202 */ /* 0x000fe20000000f00 */
[----:B------:R-:W-:Y:S01]  /*26c0*/  IMAD.MOV.U32 R36, RZ, RZ, R22 ;  /* 0x000000ffff247224 */ /* 0x000fe200078e0016 */
[C---:B------:R-:W-:Y:S01]  /*26d0*/  ISETP.GT.U32.AND P3, PT, R26.reuse, R21, PT ;  /* 0x000000151a00720c */ /* 0x040fe20003f64070 */
[----:B------:R-:W-:Y:S01]  /*26e0*/  IMAD R23, R26, R5, R23 ;  /* 0x000000051a177224 */ /* 0x000fe200078e0217 */
[----:B------:R-:W-:Y:S01]  /*26f0*/  IABS R22, R25 ;  /* 0x0000001900167213 */ /* 0x000fe20000000000 */
[----:B------:R-:W-:-:S04]  /*2700*/  IMAD.HI.U32 R5, R0, R2, RZ ;  /* 0x0000000200057227 */ /* 0x000fc800078e00ff */
[----:B------:R-:W-:Y:S01]  /*2710*/  @!P5 IMAD.IADD R20, R20, 0x1, -R26 ;  /* 0x000000011414d824 */ /* 0x000fe200078e0a1a */
[----:B------:R-:W-:Y:S01]  /*2720*/  ISETP.GT.U32.AND P5, PT, R26, R19, PT ;  /* 0x000000131a00720c */ /* 0x000fe20003fa4070 */
[----:B------:R-:W-:Y:S02]  /*2730*/  IMAD.MOV R5, RZ, RZ, -R5 ;  /* 0x000000ffff057224 */ /* 0x000fe400078e0a05 */
[----:B------:R-:W-:-:S04]  /*2740*/  IMAD.HI.U32 R4, R0, R22, RZ ;  /* 0x0000001600047227 */ /* 0x000fc800078e00ff */
[C---:B------:R-:W-:Y:S02]  /*2750*/  IMAD R2, R26.reuse, R5, R2 ;  /* 0x000000051a027224 */ /* 0x040fe400078e0202 */
[----:B------:R-:W-:Y:S02]  /*2760*/  IMAD.MOV R4, RZ, RZ, -R4 ;  /* 0x000000ffff047224 */ /* 0x000fe400078e0a04 */
[----:B------:R-:W-:Y:S01]  /*2770*/  @!P2 IMAD.MOV R17, RZ, RZ, -R17 ;  /* 0x000000ffff11a224 */ /* 0x000fe200078e0a11 */
[C---:B------:R-:W-:Y:S01]  /*2780*/  ISETP.GT.U32.AND P2, PT, R26.reuse, R20, PT ;  /* 0x000000141a00720c */ /* 0x040fe20003f44070 */
[----:B------:R-:W-:Y:S01]  /*2790*/  @!P1 IMAD.MOV R15, RZ, RZ, -R15 ;  /* 0x000000ffff0f9224 */ /* 0x000fe200078e0a0f */
[C---:B------:R-:W-:Y:S01]  /*27a0*/  ISETP.GT.U32.AND P1, PT, R26.reuse, R18, PT ;  /* 0x000000121a00720c */ /* 0x040fe20003f24070 */
[----:B------:R-:W-:Y:S01]  /*27b0*/  @!P3 IMAD.IADD R21, R21, 0x1, -R26 ;  /* 0x000000011515b824 */ /* 0x000fe200078e0a1a */
[C---:B------:R-:W-:Y:S01]  /*27c0*/  ISETP.GT.U32.AND P3, PT, R26.reuse, R2, PT ;  /* 0x000000021a00720c */ /* 0x040fe20003f64070 */
[----:B------:R-:W-:Y:S01]  /*27d0*/  IMAD R22, R26, R4, R22 ;  /* 0x000000041a167224 */ /* 0x000fe200078e0216 */
[----:B------:R-:W-:-:S04]  /*27e0*/  @!P5 IADD3 R19, R19, -R26, RZ ;  /* 0x8000001a1313d210 */ /* 0x000fc80007ffe0ff */
[C---:B------:R-:W-:Y:S01]  /*27f0*/  ISETP.GT.U32.AND P5, PT, R26.reuse, R22, PT ;  /* 0x000000161a00720c */ /* 0x040fe20003fa4070 */
[----:B------:R-:W-:Y:S01]  /*2800*/  @!P6 IMAD.MOV R19, RZ, RZ, -R19 ;  /* 0x000000ffff13e224 */ /* 0x000fe200078e0a13 */
[----:B------:R-:W-:Y:S01]  /*2810*/  ISETP.GT.U32.AND P6, PT, R26, R23, PT ;  /* 0x000000171a00720c */ /* 0x000fe20003fc4070 */
[--C-:B------:R-:W-:Y:S01]  /*2820*/  @!P2 IMAD.IADD R20, R20, 0x1, -R26.reuse ;  /* 0x000000011414a824 */ /* 0x100fe200078e0a1a */
[----:B------:R-:W-:Y:S01]  /*2830*/  ISETP.GE.AND P2, PT, R37, RZ, PT ;  /* 0x000000ff2500720c */ /* 0x000fe20003f46270 */
[--C-:B------:R-:W-:Y:S01]  /*2840*/  @!P1 IMAD.IADD R18, R18, 0x1, -R26.reuse ;  /* 0x0000000112129824 */ /* 0x100fe200078e0a1a */
[----:B------:R-:W-:Y:S01]  /*2850*/  ISETP.GE.AND P1, PT, R32, RZ, PT ;  /* 0x000000ff2000720c */ /* 0x000fe20003f26270 */
[----:B------:R-:W-:Y:S02]  /*2860*/  IMAD.MOV.U32 R37, RZ, RZ, R39 ;  /* 0x000000ffff257224 */ /* 0x000fe400078e0027 */
[----:B------:R-:W-:Y:S01]  /*2870*/  IMAD.MOV.U32 R39, RZ, RZ, R31 ;  /* 0x000000ffff277224 */ /* 0x000fe200078e001f */
[----:B------:R-:W-:Y:S01]  /*2880*/  IABS R31, R35 ;  /* 0x00000023001f7213 */ /* 0x000fe20000000000 */
[--C-:B------:R-:W-:Y:S01]  /*2890*/  @!P3 IMAD.IADD R2, R2, 0x1, -R26.reuse ;  /* 0x000000010202b824 */ /* 0x100fe200078e0a1a */
[----:B------:R-:W-:Y:S01]  /*28a0*/  IABS R4, R38 ;  /* 0x0000002600047213 */ /* 0x000fe20000000000 */
[----:B------:R-:W-:Y:S01]  /*28b0*/  @!P5 IMAD.IADD R22, R22, 0x1, -R26 ;  /* 0x000000011616d824 */ /* 0x000fe200078e0a1a */
[----:B------:R-:W-:Y:S01]  /*28c0*/  ISETP.GE.AND P5, PT, R30, RZ, PT ;  /* 0x000000ff1e00720c */ /* 0x000fe20003fa6270 */
[----:B------:R-:W-:Y:S01]  /*28d0*/  IMAD.HI.U32 R5, R0, R31, RZ ;  /* 0x0000001f00057227 */ /* 0x000fe200078e00ff */
[----:B------:R-:W-:-:S02]  /*28e0*/  ISETP.GT.U32.AND P3, PT, R26, R2, PT ;  /* 0x000000021a00720c */ /* 0x000fc40003f64070 */
[----:B------:R-:W-:Y:S01]  /*28f0*/  IABS R30, R34 ;  /* 0x00000022001e7213 */ /* 0x000fe20000000000 */
[----:B------:R-:W-:Y:S02]  /*2900*/  @!P6 IMAD.IADD R23, R23, 0x1, -R26 ;  /* 0x000000011717e824 */ /* 0x000fe400078e0a1a */
[----:B------:R-:W-:Y:S01]  /*2910*/  @!P4 IMAD.MOV R16, RZ, RZ, -R16 ;  /* 0x000000ffff10c224 */ /* 0x000fe200078e0a10 */
[----:B------:R-:W-:Y:S01]  /*2920*/  ISETP.GE.AND P4, PT, R33, RZ, PT ;  /* 0x000000ff2100720c */ /* 0x000fe20003f86270 */
[----:B------:R-:W-:Y:S01]  /*2930*/  @!P0 IMAD.MOV R18, RZ, RZ, -R18 ;  /* 0x000000ffff128224 */ /* 0x000fe200078e0a12 */
[----:B------:R-:W-:Y:S01]  /*2940*/  ISETP.GE.AND P0, PT, R25, RZ, PT ;  /* 0x000000ff1900720c */ /* 0x000fe20003f06270 */
[----:B------:R-:W-:Y:S02]  /*2950*/  IMAD.MOV R5, RZ, RZ, -R5 ;  /* 0x000000ffff057224 */ /* 0x000fe400078e0a05 */
[----:B------:R-:W-:-:S04]  /*2960*/  IMAD.HI.U32 R25, R0, R4, RZ ;  /* 0x0000000400197227 */ /* 0x000fc800078e00ff */
[----:B------:R-:W-:-:S04]  /*2970*/  IMAD.HI.U32 R6, R0, R30, RZ ;  /* 0x0000001e00067227 */ /* 0x000fc800078e00ff */
[----:B------:R-:W-:Y:S01]  /*2980*/  @!P1 IMAD.MOV R20, RZ, RZ, -R20 ;  /* 0x000000ffff149224 */ /* 0x000fe200078e0a14 */
[C---:B------:R-:W-:Y:S01]  /*2990*/  ISETP.GT.U32.AND P1, PT, R26.reuse, R23, PT ;  /* 0x000000171a00720c */ /* 0x040fe20003f24070 */
[----:B------:R-:W-:Y:S01]  /*29a0*/  IMAD R31, R26, R5, R31 ;  /* 0x000000051a1f7224 */ /* 0x000fe200078e021f */
[----:B------:R-:W-:Y:S01]  /*29b0*/  STL [R1], R3 ;  /* 0x0000000301007387 */ /* 0x000fe20000100800 */
[----:B------:R-:W-:Y:S01]  /*29c0*/  IMAD.MOV R25, RZ, RZ, -R25 ;  /* 0x000000ffff197224 */ /* 0x000fe200078e0a19 */
[----:B------:R-:W-:Y:S01]  /*29d0*/  IADD3 R6, -R6, RZ, RZ ;  /* 0x000000ff06067210 */ /* 0x000fe20007ffe1ff */
[----:B------:R-:W-:Y:S01]  /*29e0*/  @!P3 IMAD.IADD R2, R2, 0x1, -R26 ;  /* 0x000000010202b824 */ /* 0x000fe200078e0a1a */
[----:B------:R-:W-:Y:S01]  /*29f0*/  STL [R1+0xcac], R61 ;  /* 0x000cac3d01007387 */ /* 0x000fe20000100800 */
[C---:B------:R-:W-:Y:S01]  /*2a00*/  IMAD R25, R26.reuse, R25, R4 ;  /* 0x000000191a197224 */ /* 0x040fe200078e0204 */
[C---:B------:R-:W-:Y:S02]  /*2a10*/  ISETP.GT.U32.AND P3, PT, R26.reuse, R31, PT ;  /* 0x0000001f1a00720c */ /* 0x040fe40003f64070 */
[----:B------:R-:W-:Y:S01]  /*2a20*/  STL [R1+0xcb0], R60 ;  /* 0x000cb03c01007387 */ /* 0x000fe20000100800 */
[----:B------:R-:W-:-:S03]  /*2a30*/  IMAD R30, R26, R6, R30 ;  /* 0x000000061a1e7224 */ /* 0x000fc600078e021e */
[----:B------:R-:W-:Y:S01]  /*2a40*/  STL [R1+0xcb4], R59 ;  /* 0x000cb43b01007387 */ /* 0x000fe20000100800 */
[----:B------:R-:W-:-:S03]  /*2a50*/  @!P4 IMAD.MOV R21, RZ, RZ, -R21 ;  /* 0x000000ffff15c224 */ /* 0x000fc600078e0a15 */
[----:B------:R-:W-:Y:S01]  /*2a60*/  STL [R1+0xcb8], R7 ;  /* 0x000cb80701007387 */ /* 0x000fe20000100800 */
[----:B------:R-:W-:-:S03]  /*2a70*/  ISETP.GT.U32.AND P4, PT, R26, R25, PT ;  /* 0x000000191a00720c */ /* 0x000fc60003f84070 */
[----:B------:R-:W-:Y:S04]  /*2a80*/  STL [R1+0xcbc], R8 ;  /* 0x000cbc0801007387 */ /* 0x000fe80000100800 */
[----:B------:R-:W-:Y:S01]  /*2a90*/  STL [R1+0xcc4], R9 ;  /* 0x000cc40901007387 */ /* 0x000fe20000100800 */
[----:B------:R-:W-:-:S03]  /*2aa0*/  @!P1 IMAD.IADD R23, R23, 0x1, -R26 ;  /* 0x0000000117179824 */ /* 0x000fc600078e0a1a */
[----:B------:R-:W-:Y:S01]  /*2ab0*/  STL [R1+0xcc8], R10 ;  /* 0x000cc80a01007387 */ /* 0x000fe20000100800 */
[----:B------:R-:W-:-:S03]  /*2ac0*/  ISETP.GT.U32.AND P1, PT, R26, R30, PT ;  /* 0x0000001e1a00720c */ /* 0x000fc60003f24070 */
[----:B------:R0:W-:Y:S04]  /*2ad0*/  STL [R1+0xccc], R11 ;  /* 0x000ccc0b01007387 */ /* 0x0001e80000100800 */
[----:B------:R-:W2:Y:S01]  /*2ae0*/  LDL.LU R43, [R1+0xb4] ;  /* 0x0000b400012b7983 */ /* 0x000ea20000300800 */
[--C-:B------:R-:W-:Y:S01]  /*2af0*/  @!P3 IMAD.IADD R31, R31, 0x1, -R26.reuse ;  /* 0x000000011f1fb824 */ /* 0x100fe200078e0a1a */
[----:B------:R-:W-:Y:S01]  /*2b00*/  IABS R6, R37 ;  /* 0x0000002500067213 */ /* 0x000fe20000000000 */
[----:B------:R-:W-:Y:S01]  /*2b10*/  @!P4 IMAD.IADD R25, R25, 0x1, -R26 ;  /* 0x000000011919c824 */ /* 0x000fe200078e0a1a */
[----:B------:R-:W-:Y:S02]  /*2b20*/  IABS R4, R36 ;  /* 0x0000002400047213 */ /* 0x000fe40000000000 */
[----:B------:R-:W-:-:S02]  /*2b30*/  ISETP.GT.U32.AND P3, PT, R26, R31, PT ;  /* 0x0000001f1a00720c */ /* 0x000fc40003f64070 */
[----:B------:R-:W-:Y:S01]  /*2b40*/  @!P1 IADD3 R30, R30, -R26, RZ ;  /* 0x8000001a1e1e9210 */ /* 0x000fe20007ffe0ff */
[----:B------:R-:W-:Y:S01]  /*2b50*/  IMAD.MOV.U32 R5, RZ, RZ, R6 ;  /* 0x000000ffff057224 */ /* 0x000fe200078e0006 */
[----:B------:R-:W-:Y:S01]  /*2b60*/  ISETP.GE.AND P1, PT, R35, RZ, PT ;  /* 0x000000ff2300720c */ /* 0x000fe20003f26270 */
[----:B------:R-:W-:Y:S01]  /*2b70*/  IMAD.HI.U32 R6, R0, R4, RZ ;  /* 0x0000000400067227 */ /* 0x000fe200078e00ff */
[----:B------:R-:W-:-:S03]  /*2b80*/  ISETP.GT.U32.AND P4, PT, R26, R25, PT ;  /* 0x000000191a00720c */ /* 0x000fc60003f84070 */
[----:B------:R-:W-:-:S04]  /*2b90*/  IMAD.MOV R6, RZ, RZ, -R6 ;  /* 0x000000ffff067224 */ /* 0x000fc800078e0a06 */
[----:B------:R-:W-:Y:S02]  /*2ba0*/  @!P3 IMAD.IADD R31, R31, 0x1, -R26 ;  /* 0x000000011f1fb824 */ /* 0x000fe400078e0a1a */
[C---:B------:R-:W-:Y:S01]  /*2bb0*/  IMAD R4, R26.reuse, R6, R4 ;  /* 0x000000061a047224 */ /* 0x040fe200078e0204 */
[----:B------:R-:W-:Y:S01]  /*2bc0*/  IABS R35, R29 ;  /* 0x0000001d00237213 */ /* 0x000fe20000000000 */
[----:B------:R-:W-:Y:S01]  /*2bd0*/  @!P1 IMAD.MOV R31, RZ, RZ, -R31 ;  /* 0x000000ffff1f9224 */ /* 0x000fe200078e0a1f */
[----:B------:R-:W-:Y:S01]  /*2be0*/  ISETP.GE.AND P1, PT, R29, RZ, PT ;  /* 0x000000ff1d00720c */ /* 0x000fe20003f26270 */
[----:B------:R-:W-:Y:S01]  /*2bf0*/  @!P4 IMAD.IADD R25, R25, 0x1, -R26 ;  /* 0x000000011919c824 */ /* 0x000fe200078e0a1a */
[C---:B------:R-:W-:Y:S01]  /*2c00*/  ISETP.GT.U32.AND P6, PT, R26.reuse, R22, PT ;  /* 0x000000161a00720c */ /* 0x040fe20003fc4070 */
[----:B------:R-:W3:Y:S01]  /*2c10*/  LDL.LU R29, [R1+0xb8] ;  /* 0x0000b800011d7983 */ /* 0x000ee20000300800 */
[----:B------:R-:W-:-:S03]  /*2c20*/  ISETP.GT.U32.AND P4, PT, R26, R4, PT ;  /* 0x000000041a00720c */ /* 0x000fc60003f84070 */
[----:B------:R-:W4:Y:S08]  /*2c30*/  LDL.LU R47, [R1+0xbc] ;  /* 0x0000bc00012f7983 */ /* 0x000f300000300800 */
[--C-:B------:R-:W-:Y:S01]  /*2c40*/  @!P6 IMAD.IADD R22, R22, 0x1, -R26.reuse ;  /* 0x000000011616e824 */ /* 0x100fe200078e0a1a */
[----:B------:R-:W-:Y:S01]  /*2c50*/  ISETP.GE.AND P6, PT, R38, RZ, PT ;  /* 0x000000ff2600720c */ /* 0x000fe20003fc6270 */
[----:B------:R-:W-:-:S02]  /*2c60*/  @!P4 IMAD.IADD R4, R4, 0x1, -R26 ;  /* 0x000000010404c824 */ /* 0x000fc400078e0a1a */
[----:B------:R-:W-:Y:S02]  /*2c70*/  IMAD.MOV.U32 R38, RZ, RZ, R28 ;  /* 0x000000ffff267224 */ /* 0x000fe400078e001c */
[----:B------:R-:W-:Y:S01]  /*2c80*/  IMAD.MOV.U32 R28, RZ, RZ, R24 ;  /* 0x000000ffff1c7224 */ /* 0x000fe200078e0018 */
[----:B------:R-:W-:Y:S01]  /*2c90*/  ISETP.GT.U32.AND P4, PT, R26, R4, PT ;  /* 0x000000041a00720c */ /* 0x000fe20003f84070 */
[----:B------:R-:W-:-:S04]  /*2ca0*/  IMAD.HI.U32 R24, R0, R5, RZ ;  /* 0x0000000500187227 */ /* 0x000fc800078e00ff */
[----:B------:R-:W-:-:S04]  /*2cb0*/  IMAD.MOV R24, RZ, RZ, -R24 ;  /* 0x000000ffff187224 */ /* 0x000fc800078e0a18 */
[----:B------:R-:W-:Y:S02]  /*2cc0*/  IMAD R5, R26, R24, R5 ;  /* 0x000000181a057224 */ /* 0x000fe400078e0205 */
[----:B------:R-:W-:Y:S02]  /*2cd0*/  IMAD.MOV.U32 R24, RZ, RZ, R2 ;  /* 0x000000ffff187224 */ /* 0x000fe400078e0002 */
[----:B------:R-:W-:Y:S02]  /*2ce0*/  @!P4 IMAD.IADD R4, R4, 0x1, -R26 ;  /* 0x000000010404c824 */ /* 0x000fe400078e0a1a */
[----:B------:R-:W-:Y:S01]  /*2cf0*/  @!P5 IMAD.MOV R24, RZ, RZ, -R24 ;  /* 0x000000ffff18d224 */ /* 0x000fe200078e0a18 */
[----:B------:R-:W-:Y:S02]  /*2d00*/  ISETP.GE.AND P5, PT, R36, RZ, PT ;  /* 0x000000ff2400720c */ /* 0x000fe40003fa6270 */
[----:B------:R-:W-:Y:S02]  /*2d10*/  IABS R36, R27 ;  /* 0x0000001b00247213 */ /* 0x000fe40000000000 */
[----:B------:R-:W-:-:S02]  /*2d20*/  ISETP.GE.AND P4, PT, R27, RZ, PT ;  /* 0x000000ff1b00720c */ /* 0x000fc40003f86270 */
[----:B------:R-:W4:Y:S01]  /*2d30*/  LDL.LU R27, [R1+0xc0] ;  /* 0x0000c000011b7983 */ /* 0x000f220000300800 */
[----:B------:R-:W-:Y:S01]  /*2d40*/  @!P0 IMAD.MOV R22, RZ, RZ, -R22 ;  /* 0x000000ffff168224 */ /* 0x000fe200078e0a16 */
[----:B------:R-:W-:Y:S01]  /*2d50*/  ISETP.GE.AND P0, PT, R34, RZ, PT ;  /* 0x000000ff2200720c */ /* 0x000fe20003f06270 */
[----:B------:R-:W-:Y:S01]  /*2d60*/  @!P2 IMAD.MOV R23, RZ, RZ, -R23 ;  /* 0x000000ffff17a224 */ /* 0x000fe200078e0a17 */
[C---:B------:R-:W-:Y:S01]  /*2d70*/  ISETP.GT.U32.AND P2, PT, R26.reuse, R30, PT ;  /* 0x0000001e1a00720c */ /* 0x040fe20003f44070 */
[----:B------:R-:W-:Y:S01]  /*2d80*/  @!P6 IMAD.MOV R25, RZ, RZ, -R25 ;  /* 0x000000ffff19e224 */ /* 0x000fe200078e0a19 */
[----:B------:R-:W-:Y:S01]  /*2d90*/  IABS R34, R39 ;  /* 0x0000002700227213 */ /* 0x000fe20000000000 */
[----:B------:R-:W4:Y:S01]  /*2da0*/  LDL.LU R49, [R1+0xc4] ;  /* 0x0000c40001317983 */ /* 0x000f220000300800 */
[----:B------:R-:W-:-:S03]  /*2db0*/  ISETP.GT.U32.AND P6, PT, R26, R5, PT ;  /* 0x000000051a00720c */ /* 0x000fc60003fc4070 */
[----:B------:R-:W-:-:S04]  /*2dc0*/  IMAD.HI.U32 R2, R0, R34, RZ ;  /* 0x0000002200027227 */ /* 0x000fc800078e00ff */
[----:B------:R-:W-:Y:S02]  /*2dd0*/  IMAD.MOV R2, RZ, RZ, -R2 ;  /* 0x000000ffff027224 */ /* 0x000fe400078e0a02 */
[----:B------:R-:W-:Y:S02]  /*2de0*/  @!P2 IMAD.IADD R30, R30, 0x1, -R26 ;  /* 0x000000011e1ea824 */ /* 0x000fe400078e0a1a */
[----:B------:R-:W-:Y:S02]  /*2df0*/  IMAD R34, R26, R2, R34 ;  /* 0x000000021a227224 */ /* 0x000fe400078e0222 */
[----:B------:R-:W-:Y:S01]  /*2e00*/  @!P6 IMAD.IADD R5, R5, 0x1, -R26 ;  /* 0x000000010505e824 */ /* 0x000fe200078e0a1a */
[----:B------:R-:W-:Y:S01]  /*2e10*/  @!P0 IADD3 R30, -R30, RZ, RZ ;  /* 0x000000ff1e1e8210 */ /* 0x000fe20007ffe1ff */
[----:B------:R-:W-:Y:S01]  /*2e20*/  IMAD.HI.U32 R2, R0, R35, RZ ;  /* 0x0000002300027227 */ /* 0x000fe200078e00ff */
[C---:B------:R-:W-:Y:S02]  /*2e30*/  ISETP.GT.U32.AND P0, PT, R26.reuse, R34, PT ;  /* 0x000000221a00720c */ /* 0x040fe40003f04070 */
[----:B------:R-:W-:Y:S01]  /*2e40*/  ISETP.GT.U32.AND P6, PT, R26, R5, PT ;  /* 0x000000051a00720c */ /* 0x000fe20003fc4070 */
[----:B------:R-:W-:-:S04]  /*2e50*/  IMAD.MOV R2, RZ, RZ, -R2 ;  /* 0x000000ffff027224 */ /* 0x000fc800078e0a02 */
[----:B------:R-:W-:-:S06]  /*2e60*/  IMAD R35, R26, R2, R35 ;  /* 0x000000021a237224 */ /* 0x000fcc00078e0223 */
[--C-:B------:R-:W-:Y:S02]  /*2e70*/  @!P0 IMAD.IADD R34, R34, 0x1, -R26.reuse ;  /* 0x0000000122228824 */ /* 0x100fe400078e0a1a */
[----:B------:R-:W-:Y:S01]  /*2e80*/  @!P6 IMAD.IADD R5, R5, 0x1, -R26 ;  /* 0x000000010505e824 */ /* 0x000fe200078e0a1a */
[C---:B------:R-:W-:Y:S02]  /*2e90*/  ISETP.GT.U32.AND P6, PT, R26.reuse, R35, PT ;  /* 0x000000231a00720c */ /* 0x040fe40003fc4070 */
[----:B------:R-:W-:Y:S01]  /*2ea0*/  ISETP.GT.U32.AND P0, PT, R26, R34, PT ;  /* 0x000000221a00720c */ /* 0x000fe20003f04070 */
[----:B------:R-:W-:Y:S01]  /*2eb0*/  IMAD.MOV.U32 R42, RZ, RZ, R38 ;  /* 0x000000ffff2a7224 */ /* 0x000fe200078e0026 */
[----:B------:R-:W-:Y:S02]  /*2ec0*/  ISETP.GE.AND P3, PT, R39, RZ, PT ;  /* 0x000000ff2700720c */ /* 0x000fe40003f66270 */
[----:B------:R-:W-:-:S07]  /*2ed0*/  IABS R38, R28 ;  /* 0x0000001c00267213 */ /* 0x000fce0000000000 */
[----:B------:R-:W-:Y:S02]  /*2ee0*/  @!P6 IMAD.IADD R35, R35, 0x1, -R26 ;  /* 0x000000012323e824 */ /* 0x000fe400078e0a1a */
[----:B------:R-:W-:Y:S02]  /*2ef0*/  @!P0 IADD3 R34, R34, -R26, RZ ;  /* 0x8000001a22228210 */ /* 0x000fe40007ffe0ff */
[----:B------:R-:W-:Y:S02]  /*2f00*/  ISETP.GE.AND P0, PT, R28, RZ, PT ;  /* 0x000000ff1c00720c */ /* 0x000fe40003f06270 */
[----:B------:R-:W-:Y:S01]  /*2f10*/  ISETP.GT.U32.AND P6, PT, R26, R35, PT ;  /* 0x000000231a00720c */ /* 0x000fe20003fc4070 */
[----:B------:R-:W4:Y:S01]  /*2f20*/  LDL.LU R28, [R1+0xc8] ;  /* 0x0000c800011c7983 */ /* 0x000f220000300800 */
[----:B------:R-:W-:-:S03]  /*2f30*/  IMAD.MOV.U32 R32, RZ, RZ, R4 ;  /* 0x000000ffff207224 */ /* 0x000fc600078e0004 */
[----:B------:R-:W4:Y:S01]  /*2f40*/  LDL.LU R50, [R1+0xcc] ;  /* 0x0000cc0001327983 */ /* 0x000f220000300800 */
[----:B------:R-:W-:-:S03]  /*2f50*/  IMAD.HI.U32 R4, R0, R38, RZ ;  /* 0x0000002600047227 */ /* 0x000fc600078e00ff */
[----:B------:R-:W4:Y:S01]  /*2f60*/  LDL.LU R51, [R1+0xd0] ;  /* 0x0000d00001337983 */ /* 0x000f220000300800 */
[----:B------:R-:W-:-:S03]  /*2f70*/  IMAD.MOV R4, RZ, RZ, -R4 ;  /* 0x000000ffff047224 */ /* 0x000fc600078e0a04 */
[----:B------:R-:W-:Y:S02]  /*2f80*/  @!P6 IMAD.IADD R35, R35, 0x1, -R26 ;  /* 0x000000012323e824 */ /* 0x000fe400078e0a1a */
[----:B------:R-:W-:Y:S02]  /*2f90*/  IMAD R38, R26, R4, R38 ;  /* 0x000000041a267224 */ /* 0x000fe400078e0226 */
[----:B------:R-:W-:-:S03]  /*2fa0*/  @!P1 IMAD.MOV R35, RZ, RZ, -R35 ;  /* 0x000000ffff239224 */ /* 0x000fc600078e0a23 */
[----:B------:R-:W-:-:S13]  /*2fb0*/  ISETP.GT.U32.AND P6, PT, R26, R38, PT ;  /* 0x000000261a00720c */ /* 0x000fda0003fc4070 */
[----:B------:R-:W-:-:S05]  /*2fc0*/  @!P6 IMAD.IADD R38, R38, 0x1, -R26 ;  /* 0x000000012626e824 */ /* 0x000fca00078e0a1a */
[----:B------:R-:W-:Y:S02]  /*2fd0*/  ISETP.GT.U32.AND P6, PT, R26, R38, PT ;  /* 0x000000261a00720c */ /* 0x000fe40003fc4070 */
[----:B------:R-:W-:Y:S01]  /*2fe0*/  ISETP.GE.AND P2, PT, R37, RZ, PT ;  /* 0x000000ff2500720c */ /* 0x000fe20003f46270 */
[----:B------:R-:W-:-:S10]  /*2ff0*/  IMAD.MOV.U32 R33, RZ, RZ, R5 ;  /* 0x000000ffff217224 */ /* 0x000fd400078e0005 */
[----:B------:R-:W-:Y:S01]  /*3000*/  @!P6 IMAD.IADD R38, R38, 0x1, -R26 ;  /* 0x000000012626e824 */ /* 0x000fe200078e0a1a */
[----:B------:R-:W-:Y:S01]  /*3010*/  IABS R37, R42 ;  /* 0x0000002a00257213 */ /* 0x000fe20000000000 */
[----:B------:R-:W-:Y:S01]  /*3020*/  @!P2 IMAD.MOV R33, RZ, RZ, -R33 ;  /* 0x000000ffff21a224 */ /* 0x000fe200078e0a21 */
[----:B------:R-:W-:Y:S02]  /*3030*/  ISETP.GE.AND P2, PT, R42, RZ, PT ;  /* 0x000000ff2a00720c */ /* 0x000fe40003f46270 */
[----:B--2---:R-:W-:-:S05]  /*3040*/  IABS R39, R43 ;  /* 0x0000002b00277213 */ /* 0x004fca0000000000 */
[----:B------:R-:W-:-:S04]  /*3050*/  IMAD.HI.U32 R2, R0, R39, RZ ;  /* 0x0000002700027227 */ /* 0x000fc800078e00ff */
[----:B------:R-:W-:-:S04]  /*3060*/  IMAD.MOV R2, RZ, RZ, -R2 ;  /* 0x000000ffff027224 */ /* 0x000fc800078e0a02 */
[----:B------:R-:W-:-:S05]  /*3070*/  IMAD R39, R26, R2, R39 ;  /* 0x000000021a277224 */ /* 0x000fca00078e0227 */
[----:B------:R-:W-:Y:S02]  /*3080*/  ISETP.GT.U32.AND P1, PT, R26, R39, PT ;  /* 0x000000271a00720c */ /* 0x000fe40003f24070 */
[----:B---3--:R-:W-:-:S11]  /*3090*/  IABS R40, R29 ;  /* 0x0000001d00287213 */ /* 0x008fd60000000000 */
[----:B------:R-:W-:Y:S01]  /*30a0*/  @!P1 IMAD.IADD R39, R39, 0x1, -R26 ;  /* 0x0000000127279824 */ /* 0x000fe200078e0a1a */
[----:B----4-:R-:W-:Y:S02]  /*30b0*/  IABS R41, R47 ;  /* 0x0000002f00297213 */ /* 0x010fe40000000000 */
[----:B------:R-:W-:Y:S02]  /*30c0*/  ISETP.GE.AND P1, PT, R29, RZ, PT ;  /* 0x000000ff1d00720c */ /* 0x000fe40003f26270 */
[----:B------:R-:W2:Y:S01]  /*30d0*/  LDL.LU R29, [R1+0xd4] ;  /* 0x0000d400011d7983 */ /* 0x000ea20000300800 */
[----:B------:R-:W-:-:S04]  /*30e0*/  IMAD.HI.U32 R4, R0, R41, RZ ;  /* 0x0000002900047227 */ /* 0x000fc800078e00ff */
[----:B------:R-:W-:-:S04]  /*30f0*/  IMAD.MOV R4, RZ, RZ, -R4 ;  /* 0x000000ffff047224 */ /* 0x000fc800078e0a04 */
[----:B------:R-:W-:-:S05]  /*3100*/  IMAD R41, R26, R4, R41 ;  /* 0x000000041a297224 */ /* 0x000fca00078e0229 */
[----:B------:R-:W-:-:S13]  /*3110*/  ISETP.GT.U32.AND P6, PT, R26, R41, PT ;  /* 0x000000291a00720c */ /* 0x000fda0003fc4070 */
[----:B------:R-:W-:Y:S01]  /*3120*/  @!P6 IMAD.IADD R41, R41, 0x1, -R26 ;  /* 0x000000012929e824 */ /* 0x000fe200078e0a1a */
[----:B------:R-:W-:Y:S02]  /*3130*/  IABS R42, R27 ;  /* 0x0000001b002a7213 */ /* 0x000fe40000000000 */
[----:B------:R-:W-:Y:S02]  /*3140*/  ISETP.GE.AND P6, PT, R27, RZ, PT ;  /* 0x000000ff1b00720c */ /* 0x000fe40003fc6270 */
[----:B------:R-:W3:Y:S01]  /*3150*/  LDL.LU R27, [R1+0xd8] ;  /* 0x0000d800011b7983 */ /* 0x000ee20000300800 */
[----:B------:R-:W-:-:S03]  /*3160*/  IMAD.HI.U32 R5, R0, R37, RZ ;  /* 0x0000002500057227 */ /* 0x000fc600078e00ff */
[----:B------:R-:W4:Y:S01]  /*3170*/  LDL.LU R55, [R1+0xdc] ;  /* 0x0000dc0001377983 */ /* 0x000f220000300800 */
[----:B------:R-:W-:Y:S02]  /*3180*/  IMAD.MOV R5, RZ, RZ, -R5 ;  /* 0x000000ffff057224 */ /* 0x000fe400078e0a05 */
[----:B------:R-:W-:Y:S01]  /*3190*/  IMAD.HI.U32 R6, R0, R36, RZ ;  /* 0x0000002400067227 */ /* 0x000fe200078e00ff */
[----:B------:R-:W4:Y:S03]  /*31a0*/  LDL.LU R58, [R1+0xe0] ;  /* 0x0000e000013a7983 */ /* 0x000f260000300800 */
[C---:B------:R-:W-:Y:S01]  /*31b0*/  IMAD R37, R26.reuse, R5, R37 ;  /* 0x000000051a257224 */ /* 0x040fe200078e0225 */
[----:B------:R-:W4:Y:S01]  /*31c0*/  LDL.LU R54, [R1+0xe4] ;  /* 0x0000e40001367983 */ /* 0x000f220000300800 */
[----:B------:R-:W-:Y:S02]  /*31d0*/  IMAD.MOV R6, RZ, RZ, -R6 ;  /* 0x000000ffff067224 */ /* 0x000fe400078e0a06 */
[----:B------:R-:W-:Y:S01]  /*31e0*/  @!P3 IMAD.MOV R34, RZ, RZ, -R34 ;  /* 0x000000ffff22b224 */ /* 0x000fe200078e0a22 */
[C---:B------:R-:W-:Y:S01]  /*31f0*/  ISETP.GT.U32.AND P3, PT, R26.reuse, R37, PT ;  /* 0x000000251a00720c */ /* 0x040fe20003f64070 */
[----:B------:R-:W-:-:S02]  /*3200*/  IMAD R36, R26, R6, R36 ;  /* 0x000000061a247224 */ /* 0x000fc400078e0224 */
[----:B------:R-:W-:-:S03]  /*3210*/  @!P5 IMAD.MOV R32, RZ, RZ, -R32 ;  /* 0x000000ffff20d224 */ /* 0x000fc600078e0a20 */
[----:B------:R-:W-:Y:S01]  /*3220*/  ISETP.GT.U32.AND P5, PT, R26, R36, PT ;  /* 0x000000241a00720c */ /* 0x000fe20003fa4070 */
[----:B------:R-:W-:-:S06]  /*3230*/  IMAD.HI.U32 R2, R0, R40, RZ ;  /* 0x0000002800027227 */ /* 0x000fcc00078e00ff */
[----:B------:R-:W-:-:S05]  /*3240*/  @!P3 IMAD.IADD R37, R37, 0x1, -R26 ;  /* 0x000000012525b824 */ /* 0x000fca00078e0a1a */
[----:B------:R-:W-:Y:S01]  /*3250*/  ISETP.GT.U32.AND P3, PT, R26, R37, PT ;  /* 0x000000251a00720c */ /* 0x000fe20003f64070 */
[----:B------:R-:W-:Y:S02]  /*3260*/  @!P5 IMAD.IADD R36, R36, 0x1, -R26 ;  /* 0x000000012424d824 */ /* 0x000fe400078e0a1a */
[----:B------:R-:W-:-:S03]  /*3270*/  IMAD.MOV R2, RZ, RZ, -R2 ;  /* 0x000000ffff027224 */ /* 0x000fc600078e0a02 */
[C---:B------:R-:W-:Y:S01]  /*3280*/  ISETP.GT.U32.AND P5, PT, R26.reuse, R36, PT ;  /* 0x000000241a00720c */ /* 0x040fe20003fa4070 */
[----:B------:R-:W-:-:S06]  /*3290*/  IMAD R40, R26, R2, R40 ;  /* 0x000000021a287224 */ /* 0x000fcc00078e0228 */
[----:B------:R-:W-:Y:S01]  /*32a0*/  @!P3 IMAD.IADD R37, R37, 0x1, -R26 ;  /* 0x000000012525b824 */ /* 0x000fe200078e0a1a */
[----:B------:R-:W-:-:S05]  /*32b0*/  ISETP.GT.U32.AND P3, PT, R26, R40, PT ;  /* 0x000000281a00720c */ /* 0x000fca0003f64070 */
[----:B------:R-:W-:Y:S01]  /*32c0*/  @!P5 IMAD.IADD R36, R36, 0x1, -R26 ;  /* 0x000000012424d824 */ /* 0x000fe200078e0a1a */
[----:B------:R-:W-:Y:S02]  /*32d0*/  ISETP.GE.AND P5, PT, R43, RZ, PT ;  /* 0x000000ff2b00720c */ /* 0x000fe40003fa6270 */
[----:B------:R-:W-:Y:S01]  /*32e0*/  IABS R43, R49 ;  /* 0x00000031002b7213 */ /* 0x000fe20000000000 */
[----:B------:R-:W-:Y:S01]  /*32f0*/  IMAD.HI.U32 R2, R0, R42, RZ ;  /* 0x0000002a00027227 */ /* 0x000fe200078e00ff */
[----:B------:R-:W-:-:S03]  /*3300*/  IABS R44, R28 ;  /* 0x0000001c002c7213 */ /* 0x000fc60000000000 */
[----:B------:R-:W-:Y:S01]  /*3310*/  IMAD.HI.U32 R4, R0, R43, RZ ;  /* 0x0000002b00047227 */ /* 0x000fe200078e00ff */
[----:B------:R-:W-:-:S03]  /*3320*/  IABS R45, R50 ;  /* 0x00000032002d7213 */ /* 0x000fc60000000000 */
[----:B------:R-:W-:Y:S02]  /*3330*/  @!P3 IMAD.IADD R40, R40, 0x1, -R26 ;  /* 0x000000012828b824 */ /* 0x000fe400078e0a1a */
[----:B------:R-:W-:Y:S02]  /*3340*/  IMAD.MOV R2, RZ, RZ, -R2 ;  /* 0x000000ffff027224 */ /* 0x000fe400078e0a02 */
[----:B------:R-:W-:Y:S02]  /*3350*/  IMAD.MOV R4, RZ, RZ, -R4 ;  /* 0x000000ffff047224 */ /* 0x000fe400078e0a04 */
[----:B------:R-:W-:Y:S01]  /*3360*/  @!P2 IMAD.MOV R37, RZ, RZ, -R37 ;  /* 0x000000ffff25a224 */ /* 0x000fe200078e0a25 */
[C---:B------:R-:W-:Y:S01]  /*3370*/  ISETP.GT.U32.AND P2, PT, R26.reuse, R40, PT ;  /* 0x000000281a00720c */ /* 0x040fe20003f44070 */
[----:B------:R-:W-:Y:S02]  /*3380*/  IMAD R42, R26, R2, R42 ;  /* 0x000000021a2a7224 */ /* 0x000fe400078e022a */
[----:B------:R-:W-:-:S04]  /*3390*/  IMAD.HI.U32 R2, R0, R44, RZ ;  /* 0x0000002c00027227 */ /* 0x000fc800078e00ff */
[----:B------:R-:W-:Y:S01]  /*33a0*/  @!P0 IMAD.MOV R38, RZ, RZ, -R38 ;  /* 0x000000ffff268224 */ /* 0x000fe200078e0a26 */
[C---:B------:R-:W-:Y:S01]  /*33b0*/  ISETP.GT.U32.AND P0, PT, R26.reuse, R41, PT ;  /* 0x000000291a00720c */ /* 0x040fe20003f04070 */
[----:B------:R-:W-:Y:S02]  /*33c0*/  IMAD R43, R26, R4, R43 ;  /* 0x000000041a2b7224 */ /* 0x000fe400078e022b */
[----:B------:R-:W-:-:S04]  /*33d0*/  IMAD.HI.U32 R4, R0, R45, RZ ;  /* 0x0000002d00047227 */ /* 0x000fc800078e00ff */
[----:B------:R-:W-:Y:S02]  /*33e0*/  IMAD.MOV R2, RZ, RZ, -R2 ;  /* 0x000000ffff027224 */ /* 0x000fe400078e0a02 */
[----:B------:R-:W-:Y:S02]  /*33f0*/  IMAD.MOV R4, RZ, RZ, -R4 ;  /* 0x000000ffff047224 */ /* 0x000fe400078e0a04 */
[----:B------:R-:W-:Y:S01]  /*3400*/  IMAD R44, R26, R2, R44 ;  /* 0x000000021a2c7224 */ /* 0x000fe200078e022c */
[----:B------:R-:W-:Y:S01]  /*3410*/  @!P4 IADD3 R36, -R36, RZ, RZ ;  /* 0x000000ff2424c210 */ /* 0x000fe20007ffe1ff */
[C---:B------:R-:W-:Y:S01]  /*3420*/  IMAD R45, R26.reuse, R4, R45 ;  /* 0x000000041a2d7224 */ /* 0x040fe200078e022d */
[----:B------:R-:W-:Y:S01]  /*3430*/  ISETP.GT.U32.AND P4, PT, R26, R39, PT ;  /* 0x000000271a00720c */ /* 0x000fe20003f84070 */
[--C-:B------:R-:W-:Y:S01]  /*3440*/  @!P2 IMAD.IADD R40, R40, 0x1, -R26.reuse ;  /* 0x000000012828a824 */ /* 0x100fe200078e0a1a */
[C---:B------:R-:W-:Y:S01]  /*3450*/  ISETP.GT.U32.AND P2, PT, R26.reuse, R44, PT ;  /* 0x0000002c1a00720c */ /* 0x040fe20003f44070 */
[----:B------:R-:W-:Y:S01]  /*3460*/  @!P0 IMAD.IADD R41, R41, 0x1, -R26 ;  /* 0x0000000129298824 */ /* 0x000fe200078e0a1a */
[----:B------:R-:W-:-:S02]  /*3470*/  ISETP.GT.U32.AND P0, PT, R26, R45, PT ;  /* 0x0000002d1a00720c */ /* 0x000fc40003f04070 */
[----:B------:R-:W-:-:S05]  /*3480*/  IABS R2, R51 ;  /* 0x0000003300027213 */ /* 0x000fca0000000000 */
[----:B------:R-:W-:-:S04]  /*3490*/  IMAD.HI.U32 R46, R0, R2, RZ ;  /* 0x00000002002e7227 */ /* 0x000fc800078e00ff */
[--C-:B------:R-:W-:Y:S01]  /*34a0*/  @!P4 IMAD.IADD R39, R39, 0x1, -R26.reuse ;  /* 0x000000012727c824 */ /* 0x100fe200078e0a1a */
[----:B------:R-:W-:Y:S01]  /*34b0*/  ISETP.GE.AND P4, PT, R47, RZ, PT ;  /* 0x000000ff2f00720c */ /* 0x000fe20003f86270 */
[--C-:B------:R-:W-:Y:S02]  /*34c0*/  @!P2 IMAD.IADD R44, R44, 0x1, -R26.reuse ;  /* 0x000000012c2ca824 */ /* 0x100fe400078e0a1a */
[----:B------:R-:W-:Y:S01]  /*34d0*/  @!P0 IMAD.IADD R45, R45, 0x1, -R26 ;  /* 0x000000012d2d8824 */ /* 0x000fe200078e0a1a */
[----:B------:R-:W-:Y:S01]  /*34e0*/  @!P5 IADD3 R39, -R39, RZ, RZ ;  /* 0x000000ff2727d210 */ /* 0x000fe20007ffe1ff */
[----:B------:R-:W-:Y:S01]  /*34f0*/  IMAD.MOV R46, RZ, RZ, -R46 ;  /* 0x000000ffff2e7224 */ /* 0x000fe200078e0a2e */
[C---:B------:R-:W-:Y:S01]  /*3500*/  ISETP.GT.U32.AND P5, PT, R26.reuse, R43, PT ;  /* 0x0000002b1a00720c */ /* 0x040fe20003fa4070 */
[----:B------:R-:W-:Y:S01]  /*3510*/  @!P1 IMAD.MOV R40, RZ, RZ, -R40 ;  /* 0x000000ffff289224 */ /* 0x000fe200078e0a28 */
[C---:B------:R-:W-:Y:S02]  /*3520*/  ISETP.GT.U32.AND P0, PT, R26.reuse, R44, PT ;  /* 0x0000002c1a00720c */ /* 0x040fe40003f04070 */
[C---:B------:R-:W-:Y:S01]  /*3530*/  ISETP.GT.U32.AND P1, PT, R26.reuse, R45, PT ;  /* 0x0000002d1a00720c */ /* 0x040fe20003f24070 */
[----:B------:R-:W-:-:S08]  /*3540*/  IMAD R46, R26, R46, R2 ;  /* 0x0000002e1a2e7224 */ /* 0x000fd000078e0202 */
[--C-:B------:R-:W-:Y:S01]  /*3550*/  @!P5 IMAD.IADD R43, R43, 0x1, -R26.reuse ;  /* 0x000000012b2bd824 */ /* 0x100fe200078e0a1a */
[----:B------:R-:W-:Y:S01]  /*3560*/  ISETP.GE.AND P5, PT, R28, RZ, PT ;  /* 0x000000ff1c00720c */ /* 0x000fe20003fa6270 */
[--C-:B------:R-:W-:Y:S01]  /*3570*/  @!P0 IMAD.IADD R44, R44, 0x1, -R26.reuse ;  /* 0x000000012c2c8824 */ /* 0x100fe200078e0a1a */
[----:B------:R-:W4:Y:S01]  /*3580*/  LDL.LU R28, [R1+0xe8] ;  /* 0x0000e800011c7983 */ /* 0x000f220000300800 */
[----:B------:R-:W-:Y:S01]  /*3590*/  @!P1 IMAD.IADD R45, R45, 0x1, -R26 ;  /* 0x000000012d2d9824 */ /* 0x000fe200078e0a1a */
[----:B--2---:R-:W-:-:S05]  /*35a0*/  IABS R47, R29 ;  /* 0x0000001d002f7213 */ /* 0x004fca0000000000 */
[----:B------:R-:W-:-:S04]  /*35b0*/  IMAD.HI.U32 R4, R0, R47, RZ ;  /* 0x0000002f00047227 */ /* 0x000fc800078e00ff */
[----:B------:R-:W-:-:S04]  /*35c0*/  IMAD.MOV R2, RZ, RZ, -R4 ;  /* 0x000000ffff027224 */ /* 0x000fc800078e0a04 */
[C---:B------:R-:W-:Y:S01]  /*35d0*/  IMAD R47, R26.reuse, R2, R47 ;  /* 0x000000021a2f7224 */ /* 0x040fe200078e022f */
[----:B------:R-:W-:Y:S02]  /*35e0*/  ISETP.GE.AND P1, PT, R29, RZ, PT ;  /* 0x000000ff1d00720c */ /* 0x000fe40003f26270 */
[----:B------:R-:W2:Y:S02]  /*35f0*/  LDL.LU R29, [R1+0xec] ;  /* 0x0000ec00011d7983 */ /* 0x000ea40000300800 */
[----:B------:R-:W-:-:S13]  /*3600*/  ISETP.GT.U32.AND P0, PT, R26, R47, PT ;  /* 0x0000002f1a00720c */ /* 0x000fda0003f04070 */
[----:B------:R-:W-:Y:S01]  /*3610*/  @!P0 IMAD.IADD R47, R47, 0x1, -R26 ;  /* 0x000000012f2f8824 */ /* 0x000fe200078e0a1a */
[----:B---3--:R-:W-:Y:S02]  /*3620*/  IABS R48, R27 ;  /* 0x0000001b00307213 */ /* 0x008fe40000000000 */
[----:B------:R-:W-:Y:S02]  /*3630*/  ISETP.GE.AND P0, PT, R27, RZ, PT ;  /* 0x000000ff1b00720c */ /* 0x000fe40003f06270 */
[----:B------:R-:W3:Y:S04]  /*3640*/  LDL.LU R27, [R1+0xf0] ;  /* 0x0000f000011b7983 */ /* 0x000ee80000300800 */
[----:B0-----:R-:W3:Y:S04]  /*3650*/  LDL.LU R11, [R1+0xf4] ;  /* 0x0000f400010b7983 */ /* 0x001ee80000300800 */
[----:B------:R-:W3:Y:S04]  /*3660*/  LDL.LU R10, [R1+0xf8] ;  /* 0x0000f800010a7983 */ /* 0x000ee80000300800 */
[----:B------:R-:W3:Y:S04]  /*3670*/  LDL.LU R9, [R1+0xfc] ;  /* 0x0000fc0001097983 */ /* 0x000ee80000300800 */
[----:B------:R-:W3:Y:S04]  /*3680*/  LDL.LU R61, [R1+0x100] ;  /* 0x00010000013d7983 */ /* 0x000ee80000300800 */
[----:B------:R-:W3:Y:S04]  /*3690*/  LDL.LU R7, [R1+0x104] ;  /* 0x0001040001077983 */ /* 0x000ee80000300800 */
[----:B------:R-:W3:Y:S04]  /*36a0*/  LDL.LU R60, [R1+0x108] ;  /* 0x00010800013c7983 */ /* 0x000ee80000300800 */
[----:B------:R-:W3:Y:S04]  /*36b0*/  LDL.LU R59, [R1+0x10c] ;  /* 0x00010c00013b7983 */ /* 0x000ee80000300800 */
[----:B------:R-:W3:Y:S04]  /*36c0*/  LDL.LU R3, [R1+0x110] ;  /* 0x0001100001037983 */ /* 0x000ee80000300800 */
[----:B------:R-:W3:Y:S01]  /*36d0*/  LDL R8, [R1+0x3c0] ;  /* 0x0003c00001087983 */ /* 0x000ee20000100800 */
[----:B------:R-:W-:-:S13]  /*36e0*/  ISETP.GT.U32.AND P3, PT, R26, R42, PT ;  /* 0x0000002a1a00720c */ /* 0x000fda0003f64070 */
[----:B------:R-:W-:-:S05]  /*36f0*/  @!P3 IMAD.IADD R42, R42, 0x1, -R26 ;  /* 0x000000012a2ab824 */ /* 0x000fca00078e0a1a */
[C---:B------:R-:W-:Y:S02]  /*3700*/  ISETP.GT.U32.AND P3, PT, R26.reuse, R42, PT ;  /* 0x0000002a1a00720c */ /* 0x040fe40003f64070 */
[----:B------:R-:W-:-:S11]  /*3710*/  ISETP.GT.U32.AND P2, PT, R26, R43, PT ;  /* 0x0000002b1a00720c */ /* 0x000fd60003f44070 */
[----:B------:R-:W-:-:S04]  /*3720*/  @!P3 IMAD.IADD R42, R42, 0x1, -R26 ;  /* 0x000000012a2ab824 */ /* 0x000fc800078e0a1a */
[----:B------:R-:W-:Y:S01]  /*3730*/  @!P6 IMAD.MOV R42, RZ, RZ, -R42 ;  /* 0x000000ffff2ae224 */ /* 0x000fe200078e0a2a */
[----:B------:R-:W-:Y:S02]  /*3740*/  ISETP.GT.U32.AND P6, PT, R26, R46, PT ;  /* 0x0000002e1a00720c */ /* 0x000fe40003fc4070 */
[----:B------:R-:W-:Y:S01]  /*3750*/  ISETP.GE.AND P3, PT, R49, RZ, PT ;  /* 0x000000ff3100720c */ /* 0x000fe20003f66270 */
[----:B------:R-:W-:-:S04]  /*3760*/  IMAD.HI.U32 R2, R0, R48, RZ ;  /* 0x0000003000027227 */ /* 0x000fc800078e00ff */
[----:B------:R-:W-:Y:S01]  /*3770*/  @!P4 IMAD.MOV R41, RZ, RZ, -R41 ;  /* 0x000000ffff29c224 */ /* 0x000fe200078e0a29 */
[----:B------:R-:W-:Y:S01]  /*3780*/  ISETP.GE.AND P4, PT, R50, RZ, PT ;  /* 0x000000ff3200720c */ /* 0x000fe20003f86270 */
[----:B------:R-:W-:Y:S01]  /*3790*/  @!P2 IMAD.IADD R43, R43, 0x1, -R26 ;  /* 0x000000012b2ba824 */ /* 0x000fe200078e0a1a */
[----:B----4-:R-:W-:-:S03]  /*37a0*/  IABS R50, R58 ;  /* 0x0000003a00327213 */ /* 0x010fc60000000000 */
[----:B------:R-:W-:Y:S01]  /*37b0*/  @!P6 IMAD.IADD R46, R46, 0x1, -R26 ;  /* 0x000000012e2ee824 */ /* 0x000fe200078e0a1a */
[----:B------:R-:W-:Y:S01]  /*37c0*/  IADD3 R2, -R2, RZ, RZ ;  /* 0x000000ff02027210 */ /* 0x000fe20007ffe1ff */
[----:B------:R-:W-:Y:S02]  /*37d0*/  @!P3 IMAD.MOV R43, RZ, RZ, -R43 ;  /* 0x000000ffff2bb224 */ /* 0x000fe400078e0a2b */
[----:B------:R-:W-:Y:S01]  /*37e0*/  IMAD.HI.U32 R5, R0, R50, RZ ;  /* 0x0000003200057227 */ /* 0x000fe200078e00ff */
[----:B------:R-:W-:-:S03]  /*37f0*/  ISETP.GT.U32.AND P3, PT, R26, R46, PT ;  /* 0x0000002e1a00720c */ /* 0x000fc60003f64070 */
[----:B------:R-:W-:Y:S02]  /*3800*/  IMAD R48, R26, R2, R48 ;  /* 0x000000021a307224 */ /* 0x000fe400078e0230 */
[----:B------:R-:W-:-:S03]  /*3810*/  IMAD.MOV R5, RZ, RZ, -R5 ;  /* 0x000000ffff057224 */ /* 0x000fc600078e0a05 */
[C---:B------:R-:W-:Y:S01]  /*3820*/  ISETP.GT.U32.AND P6, PT, R26.reuse, R48, PT ;  /* 0x000000301a00720c */ /* 0x040fe20003fc4070 */
[----:B------:R-:W-:-:S04]  /*3830*/  IMAD R50, R26, R5, R50 ;  /* 0x000000051a327224 */ /* 0x000fc800078e0232 */
[----:B------:R-:W-:Y:S02]  /*3840*/  @!P3 IADD3 R46, R46, -R26, RZ ;  /* 0x8000001a2e2eb210 */ /* 0x000fe40007ffe0ff */
[----:B------:R-:W-:Y:S02]  /*3850*/  ISETP.GT.U32.AND P3, PT, R26, R50, PT ;  /* 0x000000321a00720c */ /* 0x000fe40003f64070 */
[----:B------:R-:W-:Y:S02]  /*3860*/  IABS R49, R55 ;  /* 0x0000003700317213 */ /* 0x000fe40000000000 */
[----:B------:R-:W-:Y:S02]  /*3870*/  ISETP.GE.AND P2, PT, R51, RZ, PT ;  /* 0x000000ff3300720c */ /* 0x000fe40003f46270 */
[----:B------:R-:W-:Y:S01]  /*3880*/  IABS R51, R54 ;  /* 0x0000003600337213 */ /* 0x000fe20000000000 */
[----:B------:R-:W-:Y:S02]  /*3890*/  @!P6 IMAD.IADD R48, R48, 0x1, -R26 ;  /* 0x000000013030e824 */ /* 0x000fe400078e0a1a */
[----:B------:R-:W-:-:S04]  /*38a0*/  IMAD.HI.U32 R2, R0, R49, RZ ;  /* 0x0000003100027227 */ /* 0x000fc800078e00ff */
[----:B------:R-:W-:Y:S01]  /*38b0*/  IMAD.HI.U32 R4, R0, R51, RZ ;  /* 0x0000003300047227 */ /* 0x000fe200078e00ff */
[----:B------:R-:W-:-:S03]  /*38c0*/  ISETP.GT.U32.AND P6, PT, R26, R48, PT ;  /* 0x000000301a00720c */ /* 0x000fc60003fc4070 */
[----:B------:R-:W-:Y:S02]  /*38d0*/  IMAD.MOV R2, RZ, RZ, -R2 ;  /* 0x000000ffff027224 */ /* 0x000fe400078e0a02 */
[----:B------:R-:W-:Y:S01]  /*38e0*/  @!P3 IMAD.IADD R50, R50, 0x1, -R26 ;  /* 0x000000013232b824 */ /* 0x000fe200078e0a1a */
[----:B------:R-:W-:Y:S01]  /*38f0*/  IABS R52, R28 ;  /* 0x0000001c00347213 */ /* 0x000fe20000000000 */
[----:B------:R-:W-:Y:S02]  /*3900*/  IMAD.MOV R4, RZ, RZ, -R4 ;  /* 0x000000ffff047224 */ /* 0x000fe400078e0a04 */
[----:B------:R-:W-:Y:S02]  /*3910*/  IMAD R49, R26, R2, R49 ;  /* 0x000000021a317224 */ /* 0x000fe400078e0231 */
[----:B------:R-:W-:-:S04]  /*3920*/  IMAD.HI.U32 R2, R0, R52, RZ ;  /* 0x0000003400027227 */ /* 0x000fc800078e00ff */
[----:B------:R-:W-:Y:S01]  /*3930*/  @!P2 IMAD.MOV R46, RZ, RZ, -R46 ;  /* 0x000000ffff2ea224 */ /* 0x000fe200078e0a2e */
[C---:B------:R-:W-:Y:S01]  /*3940*/  ISETP.GT.U32.AND P2, PT, R26.reuse, R50, PT ;  /* 0x000000321a00720c */ /* 0x040fe20003f44070 */
[----:B------:R-:W-:Y:S02]  /*3950*/  IMAD R51, R26, R4, R51 ;  /* 0x000000041a337224 */ /* 0x000fe400078e0233 */
[----:B------:R-:W-:Y:S02]  /*3960*/  IMAD.MOV R2, RZ, RZ, -R2 ;  /* 0x000000ffff027224 */ /* 0x000fe400078e0a02 */
[----:B------:R-:W-:Y:S02]  /*3970*/  @!P6 IMAD.IADD R48, R48, 0x1, -R26 ;  /* 0x000000013030e824 */ /* 0x000fe400078e0a1a */
[C---:B------:R-:W-:Y:S02]  /*3980*/  IMAD R52, R26.reuse, R2, R52 ;  /* 0x000000021a347224 */ /* 0x040fe400078e0234 */
[----:B------:R-:W-:Y:S01]  /*3990*/  @!P5 IMAD.MOV R44, RZ, RZ, -R44 ;  /* 0x000000ffff2cd224 */ /* 0x000fe200078e0a2c */
[----:B------:R-:W-:Y:S01]  /*39a0*/  ISETP.GT.U32.AND P5, PT, R26, R47, PT ;  /* 0x0000002f1a00720c */ /* 0x000fe20003fa4070 */
[----:B------:R-:W-:Y:S01]  /*39b0*/  @!P0 IMAD.MOV R48, RZ, RZ, -R48 ;  /* 0x000000ffff308224 */ /* 0x000fe200078e0a30 */
[----:B------:R-:W-:Y:S01]  /*39c0*/  ISETP.GE.AND P0, PT, R54, RZ, PT ;  /* 0x000000ff3600720c */ /* 0x000fe20003f06270 */
[----:B------:R-:W-:-:S02]  /*39d0*/  @!P2 IMAD.IADD R50, R50, 0x1, -R26 ;  /* 0x000000013232a824 */ /* 0x000fc400078e0a1a */
[----:B------:R-:W-:Y:S01]  /*39e0*/  @!P4 IMAD.MOV R45, RZ, RZ, -R45 ;  /* 0x000000ffff2dc224 */ /* 0x000fe200078e0a2d */
[----:B------:R-:W-:-:S07]  /*39f0*/  ISETP.GT.U32.AND P4, PT, R26, R49, PT ;  /* 0x000000311a00720c */ /* 0x000fce0003f84070 */
[----:B------:R-:W-:Y:S01]  /*3a00*/  @!P5 IMAD.IADD R47, R47, 0x1, -R26 ;  /* 0x000000012f2fd824 */ /* 0x000fe200078e0a1a */
[----:B------:R-:W-:Y:S02]  /*3a10*/  ISETP.GE.AND P5, PT, R55, RZ, PT ;  /* 0x000000ff3700720c */ /* 0x000fe40003fa6270 */
[----:B------:R-:W-:-:S03]  /*3a20*/  ISETP.GT.U32.AND P6, PT, R26, R51, PT ;  /* 0x000000331a00720c */ /* 0x000fc60003fc4070 */
[----:B------:R-:W-:Y:S01]  /*3a30*/  @!P4 IMAD.IADD R49, R49, 0x1, -R26 ;  /* 0x000000013131c824 */ /* 0x000fe200078e0a1a */
[----:B------:R-:W-:-:S09]  /*3a40*/  ISETP.GT.U32.AND P4, PT, R26, R52, PT ;  /* 0x000000341a00720c */ /* 0x000fd20003f84070 */
[----:B------:R-:W-:Y:S01]  /*3a50*/  @!P6 IMAD.IADD R51, R51, 0x1, -R26 ;  /* 0x000000013333e824 */ /* 0x000fe200078e0a1a */
[----:B------:R-:W-:-:S03]  /*3a60*/  ISETP.GT.U32.AND P6, PT, R26, R49, PT ;  /* 0x000000311a00720c */ /* 0x000fc60003fc4070 */
[----:B------:R-:W-:Y:S02]  /*3a70*/  @!P4 IMAD.IADD R52, R52, 0x1, -R26 ;  /* 0x000000013434c824 */ /* 0x000fe400078e0a1a */
[----:B------:R-:W-:Y:S01]  /*3a80*/  @!P1 IMAD.MOV R47, RZ, RZ, -R47 ;  /* 0x000000ffff2f9224 */ /* 0x000fe200078e0a2f */
[C---:B------:R-:W-:Y:S02]  /*3a90*/  ISETP.GT.U32.AND P1, PT, R26.reuse, R51, PT ;  /* 0x000000331a00720c */ /* 0x040fe40003f24070 */
[----:B------:R-:W-:-:S05]  /*3aa0*/  ISETP.GT.U32.AND P4, PT, R26, R52, PT ;  /* 0x000000341a00720c */ /* 0x000fca0003f84070 */
[----:B------:R-:W-:Y:S01]  /*3ab0*/  @!P6 IMAD.IADD R49, R49, 0x1, -R26 ;  /* 0x000000013131e824 */ /* 0x000fe200078e0a1a */
[----:B------:R-:W-:-:S03]  /*3ac0*/  ISETP.GE.AND P6, PT, R28, RZ, PT ;  /* 0x000000ff1c00720c */ /* 0x000fc60003fc6270 */
[----:B------:R-:W-:Y:S01]  /*3ad0*/  @!P5 IMAD.MOV R49, RZ, RZ, -R49 ;  /* 0x000000ffff31d224 */ /* 0x000fe200078e0a31 */
[----:B------:R-:W-:Y:S01]  /*3ae0*/  ISETP.GE.AND P3, PT, R58, RZ, PT ;  /* 0x000000ff3a00720c */ /* 0x000fe20003f66270 */
[--C-:B------:R-:W-:Y:S02]  /*3af0*/  @!P1 IMAD.IADD R51, R51, 0x1, -R26.reuse ;  /* 0x0000000133339824 */ /* 0x100fe400078e0a1a */
[----:B------:R-:W-:Y:S01]  /*3b00*/  @!P4 IMAD.IADD R52, R52, 0x1, -R26 ;  /* 0x000000013434c824 */ /* 0x000fe200078e0a1a */
[----:B--2---:R-:W-:-:S05]  /*3b10*/  IABS R53, R29 ;  /* 0x0000001d00357213 */ /* 0x004fca0000000000 */
[----:B------:R-:W-:-:S04]  /*3b20*/  IMAD.HI.U32 R4, R0, R53, RZ ;  /* 0x0000003500047227 */ /* 0x000fc800078e00ff */
[----:B------:R-:W-:-:S04]  /*3b30*/  IMAD.MOV R4, RZ, RZ, -R4 ;  /* 0x000000ffff047224 */ /* 0x000fc800078e0a04 */
[----:B------:R-:W-:-:S05]  /*3b40*/  IMAD R53, R26, R4, R53 ;  /* 0x000000041a357224 */ /* 0x000fca00078e0235 */
[----:B------:R-:W-:Y:S02]  /*3b50*/  ISETP.GT.U32.AND P2, PT, R26, R53, PT ;  /* 0x000000351a00720c */ /* 0x000fe40003f44070 */
[----:B---3--:R-:W-:-:S05]  /*3b60*/  IABS R2, R27 ;  /* 0x0000001b00027213 */ /* 0x008fca0000000000 */
[----:B------:R-:W-:-:S05]  /*3b70*/  IMAD.HI.U32 R54, R0, R2, RZ ;  /* 0x0000000200367227 */ /* 0x000fca00078e00ff */
[----:B------:R-:W-:Y:S02]  /*3b80*/  IADD3 R54, -R54, RZ, RZ ;  /* 0x000000ff36367210 */ /* 0x000fe40007ffe1ff */
[----:B------:R-:W-:-:S03]  /*3b90*/  IABS R55, R11 ;  /* 0x0000000b00377213 */ /* 0x000fc60000000000 */
[----:B------:R-:W-:Y:S02]  /*3ba0*/  IMAD R54, R26, R54, R2 ;  /* 0x000000361a367224 */ /* 0x000fe400078e0202 */
[----:B------:R-:W-:Y:S02]  /*3bb0*/  @!P2 IMAD.IADD R53, R53, 0x1, -R26 ;  /* 0x000000013535a824 */ /* 0x000fe400078e0a1a */
[----:B------:R-:W-:Y:S01]  /*3bc0*/  IMAD.HI.U32 R4, R0, R55, RZ ;  /* 0x0000003700047227 */ /* 0x000fe200078e00ff */
[----:B------:R-:W-:-:S03]  /*3bd0*/  ISETP.GT.U32.AND P2, PT, R26, R54, PT ;  /* 0x000000361a00720c */ /* 0x000fc60003f44070 */
[----:B------:R-:W-:-:S04]  /*3be0*/  IMAD.MOV R4, RZ, RZ, -R4 ;  /* 0x000000ffff047224 */ /* 0x000fc800078e0a04 */
[----:B------:R-:W-:-:S06]  /*3bf0*/  IMAD R55, R26, R4, R55 ;  /* 0x000000041a377224 */ /* 0x000fcc00078e0237 */
[----:B------:R-:W-:Y:S01]  /*3c00*/  @!P2 IMAD.IADD R54, R54, 0x1, -R26 ;  /* 0x000000013636a824 */ /* 0x000fe200078e0a1a */
[----:B------:R-:W-:Y:S02]  /*3c10*/  ISETP.GT.U32.AND P2, PT, R26, R55, PT ;  /* 0x000000371a00720c */ /* 0x000fe40003f44070 */
[----:B------:R-:W-:Y:S02]  /*3c20*/  IABS R5, R60 ;  /* 0x0000003c00057213 */ /* 0x000fe40000000000 */
[----:B------:R-:W-:Y:S02]  /*3c30*/  IABS R56, R10 ;  /* 0x0000000a00387213 */ /* 0x000fe40000000000 */
[----:B------:R-:W-:Y:S01]  /*3c40*/  IABS R57, R9 ;  /* 0x0000000900397213 */ /* 0x000fe20000000000 */
[----:B------:R-:W-:-:S06]  /*3c50*/  IMAD.HI.U32 R28, R0, R5, RZ ;  /* 0x00000005001c7227 */ /* 0x000fcc00078e00ff */
[----:B------:R-:W-:-:S05]  /*3c60*/  @!P2 IMAD.IADD R55, R55, 0x1, -R26 ;  /* 0x000000013737a824 */ /* 0x000fca00078e0a1a */
[----:B------:R-:W-:Y:S01]  /*3c70*/  ISETP.GT.U32.AND P5, PT, R26, R55, PT ;  /* 0x000000371a00720c */ /* 0x000fe20003fa4070 */
[C---:B------:R-:W-:Y:S01]  /*3c80*/  IMAD.HI.U32 R2, R0.reuse, R56, RZ ;  /* 0x0000003800027227 */ /* 0x040fe200078e00ff */
[----:B------:R-:W-:Y:S02]  /*3c90*/  IABS R58, R61 ;  /* 0x0000003d003a7213 */ /* 0x000fe40000000000 */
[----:B------:R-:W-:Y:S01]  /*3ca0*/  IABS R6, R7 ;  /* 0x0000000700067213 */ /* 0x000fe20000000000 */
[----:B------:R-:W-:Y:S02]  /*3cb0*/  IMAD.MOV R28, RZ, RZ, -R28 ;  /* 0x000000ffff1c7224 */ /* 0x000fe400078e0a1c */
[----:B------:R-:W-:Y:S01]  /*3cc0*/  IMAD.HI.U32 R4, R0, R57, RZ ;  /* 0x0000003900047227 */ /* 0x000fe200078e00ff */
[----:B------:R-:W-:Y:S02]  /*3cd0*/  ISETP.GE.AND P4, PT, R27, RZ, PT ;  /* 0x000000ff1b00720c */ /* 0x000fe40003f86270 */
[----:B------:R-:W-:Y:S01]  /*3ce0*/  ISETP.GE.AND P1, PT, R29, RZ, PT ;  /* 0x000000ff1d00720c */ /* 0x000fe20003f26270 */
[----:B------:R-:W-:-:S02]  /*3cf0*/  IMAD.MOV R2, RZ, RZ, -R2 ;  /* 0x000000ffff027224 */ /* 0x000fc400078e0a02 */
[----:B------:R-:W-:Y:S02]  /*3d00*/  IMAD R5, R26, R28, R5 ;  /* 0x0000001c1a057224 */ /* 0x000fe400078e0205 */
[----:B------:R-:W-:-:S04]  /*3d10*/  IMAD.HI.U32 R27, R0, R58, RZ ;  /* 0x0000003a001b7227 */ /* 0x000fc800078e00ff */
[----:B------:R-:W-:Y:S02]  /*3d20*/  IMAD.MOV R4, RZ, RZ, -R4 ;  /* 0x000000ffff047224 */ /* 0x000fe400078e0a04 */
[----:B------:R-:W-:-:S04]  /*3d30*/  IMAD.HI.U32 R29, R0, R6, RZ ;  /* 0x00000006001d7227 */ /* 0x000fc800078e00ff */
[C---:B------:R-:W-:Y:S02]  /*3d40*/  IMAD R56, R26.reuse, R2, R56 ;  /* 0x000000021a387224 */ /* 0x040fe400078e0238 */
[----:B------:R-:W-:Y:S01]  /*3d50*/  @!P5 IMAD.IADD R55, R55, 0x1, -R26 ;  /* 0x000000013737d824 */ /* 0x000fe200078e0a1a */
[C---:B------:R-:W-:Y:S01]  /*3d60*/  ISETP.GT.U32.AND P5, PT, R26.reuse, R5, PT ;  /* 0x000000051a00720c */ /* 0x040fe20003fa4070 */
[----:B------:R-:W-:Y:S02]  /*3d70*/  IMAD.MOV R2, RZ, RZ, -R27 ;  /* 0x000000ffff027224 */ /* 0x000fe400078e0a1b */
[----:B------:R-:W-:Y:S01]  /*3d80*/  IMAD R57, R26, R4, R57 ;  /* 0x000000041a397224 */ /* 0x000fe200078e0239 */
[----:B------:R-:W-:Y:S01]  /*3d90*/  IABS R4, R59 ;  /* 0x0000003b00047213 */ /* 0x000fe20000000000 */
[----:B------:R-:W-:-:S04]  /*3da0*/  IMAD.MOV R27, RZ, RZ, -R29 ;  /* 0x000000ffff1b7224 */ /* 0x000fc800078e0a1d */
[----:B------:R-:W-:Y:S02]  /*3db0*/  IMAD R6, R26, R27, R6 ;  /* 0x0000001b1a067224 */ /* 0x000fe400078e0206 */
[----:B------:R-:W-:Y:S01]  /*3dc0*/  IMAD.HI.U32 R27, R0, R4, RZ ;  /* 0x00000004001b7227 */ /* 0x000fe200078e00ff */
[----:B------:R-:W-:-:S03]  /*3dd0*/  IABS R28, R8 ;  /* 0x00000008001c7213 */ /* 0x000fc60000000000 */
[----:B------:R-:W-:Y:S01]  /*3de0*/  @!P0 IMAD.MOV R51, RZ, RZ, -R51 ;  /* 0x000000ffff338224 */ /* 0x000fe200078e0a33 */
[C---:B------:R-:W-:Y:S01]  /*3df0*/  ISETP.GT.U32.AND P0, PT, R26.reuse, R56, PT ;  /* 0x000000381a00720c */ /* 0x040fe20003f04070 */
[----:B------:R-:W-:Y:S02]  /*3e00*/  IMAD.MOV R27, RZ, RZ, -R27 ;  /* 0x000000ffff1b7224 */ /* 0x000fe400078e0a1b */
[C---:B------:R-:W-:Y:S01]  /*3e10*/  IMAD R58, R26.reuse, R2, R58 ;  /* 0x000000021a3a7224 */ /* 0x040fe200078e023a */
[----:B------:R-:W-:Y:S01]  /*3e20*/  IABS R2, R3 ;  /* 0x0000000300027213 */ /* 0x000fe20000000000 */
[----:B------:R-:W-:Y:S02]  /*3e30*/  @!P5 IMAD.IADD R5, R5, 0x1, -R26 ;  /* 0x000000010505d824 */ /* 0x000fe400078e0a1a */
[----:B------:R-:W-:Y:S01]  /*3e40*/  @!P6 IMAD.MOV R52, RZ, RZ, -R52 ;  /* 0x000000ffff34e224 */ /* 0x000fe200078e0a34 */
[C---:B------:R-:W-:Y:S01]  /*3e50*/  ISETP.GT.U32.AND P6, PT, R26.reuse, R57, PT ;  /* 0x000000391a00720c */ /* 0x040fe20003fc4070 */
[----:B------:R-:W-:-:S02]  /*3e60*/  IMAD R4, R26, R27, R4 ;  /* 0x0000001b1a047224 */ /* 0x000fc400078e0204 */
[----:B------:R-:W-:Y:S01]  /*3e70*/  IMAD.MOV.U32 R27, RZ, RZ, R28 ;  /* 0x000000ffff1b7224 */ /* 0x000fe200078e001c */
[----:B------:R-:W-:Y:S01]  /*3e80*/  ISETP.GT.U32.AND P2, PT, R26, R53, PT ;  /* 0x000000351a00720c */ /* 0x000fe20003f44070 */
[----:B------:R-:W-:Y:S01]  /*3e90*/  IMAD.HI.U32 R28, R0, R2, RZ ;  /* 0x00000002001c7227 */ /* 0x000fe200078e00ff */
[----:B------:R-:W-:Y:S02]  /*3ea0*/  ISETP.GT.U32.AND P5, PT, R26, R5, PT ;  /* 0x000000051a00720c */ /* 0x000fe40003fa4070 */
[----:B------:R-:W-:Y:S01]  /*3eb0*/  @!P3 IADD3 R50, -R50, RZ, RZ ;  /* 0x000000ff3232b210 */ /* 0x000fe20007ffe1ff */
[----:B------:R-:W-:Y:S01]  /*3ec0*/  IMAD.HI.U32 R0, R0, R27, RZ ;  /* 0x0000001b00007227 */ /* 0x000fe200078e00ff */
[----:B------:R-:W-:-:S03]  /*3ed0*/  ISETP.GT.U32.AND P3, PT, R26, R54, PT ;  /* 0x000000361a00720c */ /* 0x000fc60003f64070 */
[----:B------:R-:W-:Y:S02]  /*3ee0*/  IMAD.MOV R0, RZ, RZ, -R0 ;  /* 0x000000ffff007224 */ /* 0x000fe400078e0a00 */
[--C-:B------:R-:W-:Y:S02]  /*3ef0*/  @!P0 IMAD.IADD R56, R56, 0x1, -R26.reuse ;  /* 0x0000000138388824 */ /* 0x100fe400078e0a1a */
[C---:B------:R-:W-:Y:S02]  /*3f00*/  IMAD R0, R26.reuse, R0, R27 ;  /* 0x000000001a007224 */ /* 0x040fe400078e021b */
[--C-:B------:R-:W-:Y:S01]  /*3f10*/  @!P6 IMAD.IADD R57, R57, 0x1, -R26.reuse ;  /* 0x000000013939e824 */ /* 0x100fe200078e0a1a */
[C---:B------:R-:W-:Y:S01]  /*3f20*/  ISETP.GT.U32.AND P6, PT, R26.reuse, R56, PT ;  /* 0x000000381a00720c */ /* 0x040fe20003fc4070 */
[--C-:B------:R-:W-:Y:S01]  /*3f30*/  @!P2 IMAD.IADD R53, R53, 0x1, -R26.reuse ;  /* 0x000000013535a824 */ /* 0x100fe200078e0a1a */
[C---:B------:R-:W-:Y:S01]  /*3f40*/  ISETP.GT.U32.AND P2, PT, R26.reuse, R58, PT ;  /* 0x0000003a1a00720c */ /* 0x040fe20003f44070 */
[--C-:B------:R-:W-:Y:S01]  /*3f50*/  @!P5 IMAD.IADD R5, R5, 0x1, -R26.reuse ;  /* 0x000000010505d824 */ /* 0x100fe200078e0a1a */
[----:B------:R-:W-:Y:S01]  /*3f60*/  ISETP.GT.U32.AND P5, PT, R26, R0, PT ;  /* 0x000000001a00720c */ /* 0x000fe20003fa4070 */
[----:B------:R-:W-:Y:S01]  /*3f70*/  @!P3 IMAD.IADD R54, R54, 0x1, -R26 ;  /* 0x000000013636b824 */ /* 0x000fe200078e0a1a */
[----:B------:R-:W-:-:S03]  /*3f80*/  ISETP.GT.U32.AND P3, PT, R26, R6, PT ;  /* 0x000000061a00720c */ /* 0x000fc60003f64070 */
[----:B------:R-:W-:Y:S01]  /*3f90*/  @!P4 IMAD.MOV R54, RZ, RZ, -R54 ;  /* 0x000000ffff36c224 */ /* 0x000fe200078e0a36 */
[----:B------:R-:W-:Y:S02]  /*3fa0*/  ISETP.GE.AND P4, PT, R61, RZ, PT ;  /* 0x000000ff3d00720c */ /* 0x000fe40003f86270 */
[----:B------:R-:W0:Y:S01]  /*3fb0*/  S2R R61, SR_TID.X ;  /* 0x00000000003d7919 */ /* 0x000e220000002100 */
[--C-:B------:R-:W-:Y:S01]  /*3fc0*/  @!P6 IMAD.IADD R56, R56, 0x1, -R26.reuse ;  /* 0x000000013838e824 */ /* 0x100fe200078e0a1a */
[----:B------:R-:W-:Y:S01]  /*3fd0*/  ISETP.GT.U32.AND P6, PT, R26, R4, PT ;  /* 0x000000041a00720c */ /* 0x000fe20003fc4070 */
[--C-:B------:R-:W-:Y:S02]  /*3fe0*/  @!P2 IMAD.IADD R58, R58, 0x1, -R26.reuse ;  /* 0x000000013a3aa824 */ /* 0x100fe400078e0a1a */
[--C-:B------:R-:W-:Y:S01]  /*3ff0*/  @!P5 IMAD.IADD R0, R0, 0x1, -R26.reuse ;  /* 0x000000010000d824 */ /* 0x100fe200078e0a1a */
[----:B------:R-:W-:Y:S01]  /*4000*/  ISETP.GE.AND P5, PT, R60, RZ, PT ;  /* 0x000000ff3c00720c */ /* 0x000fe20003fa6270 */
[----:B------:R-:W-:Y:S01]  /*4010*/  @!P3 IMAD.IADD R6, R6, 0x1, -R26 ;  /* 0x000000010606b824 */ /* 0x000fe200078e0a1a */
[----:B------:R-:W1:Y:S01]  /*4020*/  LDC R60, c[0x0][0x230] ;  /* 0x00008c00ff3c7b82 */ /* 0x000e620000000800 */
[----:B------:R-:W-:Y:S01]  /*4030*/  ISETP.GT.U32.AND P3, PT, R26, R58, PT ;  /* 0x0000003a1a00720c */ /* 0x000fe20003f64070 */
[----:B------:R-:W-:-:S05]  /*4040*/  IMAD.MOV R28, RZ, RZ, -R28 ;  /* 0x000000ffff1c7224 */ /* 0x000fca00078e0a1c */
[----:B------:R-:W-:Y:S02]  /*4050*/  @!P6 IMAD.IADD R4, R4, 0x1, -R26 ;  /* 0x000000010404e824 */ /* 0x000fe400078e0a1a */
[----:B------:R-:W-:-:S03]  /*4060*/  IMAD R2, R26, R28, R2 ;  /* 0x0000001c1a027224 */ /* 0x000fc600078e0202 */
[----:B------:R-:W-:Y:S02]  /*4070*/  ISETP.GT.U32.AND P6, PT, R26, R4, PT ;  /* 0x000000041a00720c */ /* 0x000fe40003fc4070 */
[----:B------:R-:W-:Y:S01]  /*4080*/  @!P3 IMAD.IADD R58, R58, 0x1, -R26 ;  /* 0x000000013a3ab824 */ /* 0x000fe200078e0a1a */
[C---:B------:R-:W-:Y:S02]  /*4090*/  ISETP.GT.U32.AND P3, PT, R26.reuse, R2, PT ;  /* 0x000000021a00720c */ /* 0x040fe40003f64070 */
[----:B------:R-:W-:Y:S02]  /*40a0*/  ISETP.GE.AND P0, PT, R11, RZ, PT ;  /* 0x000000ff0b00720c */ /* 0x000fe40003f06270 */
[----:B------:R-:W-:Y:S01]  /*40b0*/  ISETP.GT.U32.AND P2, PT, R26, R57, PT ;  /* 0x000000391a00720c */ /* 0x000fe20003f44070 */
[----:B------:R-:W2:Y:S01]  /*40c0*/  LDL.LU R11, [R1+0xccc] ;  /* 0x000ccc00010b7983 */ /* 0x000ea20000300800 */
[----:B0-----:R-:W-:Y:S01]  /*40d0*/  LOP3.LUT R28, R61, 0x7, RZ, 0xc0, !PT ;  /* 0x000000073d1c7812 */ /* 0x001fe200078ec0ff */
[----:B-1----:R-:W-:-:S03]  /*40e0*/  VIADD R60, R60, 0x3f ;  /* 0x0000003f3c3c7836 */ /* 0x002fc60000000000 */
[--C-:B------:R-:W-:Y:S01]  /*40f0*/  @!P6 IMAD.IADD R4, R4, 0x1, -R26.reuse ;  /* 0x000000010404e824 */ /* 0x100fe200078e0a1a */
[----:B------:R-:W-:Y:S02]  /*4100*/  ISETP.GE.AND P6, PT, R59, RZ, PT ;  /* 0x000000ff3b00720c */ /* 0x000fe40003fc6270 */
[----:B------:R-:W-:Y:S01]  /*4110*/  @!P3 IMAD.IADD R2, R2, 0x1, -R26 ;  /* 0x000000010202b824 */ /* 0x000fe200078e0a1a */
[----:B------:R-:W-:Y:S01]  /*4120*/  SHF.R.S32.HI R59, RZ, 0x1f, R60 ;  /* 0x0000001fff3b7819 */ /* 0x000fe2000001143c */
[----:B------:R-:W-:Y:S02]  /*4130*/  IMAD.SHL.U32 R29, R61, 0x2, RZ ;  /* 0x000000023d1d7824 */ /* 0x000fe400078e00ff */
[----:B------:R-:W-:Y:S01]  /*4140*/  IMAD R28, R28, 0x90, RZ ;  /* 0x000000901c1c7824 */ /* 0x000fe200078e02ff */
[----:B------:R-:W-:Y:S02]  /*4150*/  @!P1 IADD3 R53, -R53, RZ, RZ ;  /* 0x000000ff35359210 */ /* 0x000fe40007ffe1ff */
[----:B------:R-:W-:-:S02]  /*4160*/  ISETP.GT.U32.AND P1, PT, R26, R6, PT ;  /* 0x000000061a00720c */ /* 0x000fc40003f24070 */
[----:B------:R-:W-:Y:S02]  /*4170*/  LEA.HI R60, R59, R60, RZ, 0x6 ;  /* 0x0000003c3b3c7211 */ /* 0x000fe400078f30ff */
[----:B------:R-:W-:Y:S02]  /*4180*/  ISETP.GT.U32.AND P3, PT, R26, R2, PT ;  /* 0x000000021a00720c */ /* 0x000fe40003f64070 */
[C-C-:B------:R-:W-:Y:S02]  /*4190*/  LOP3.LUT R27, R28.reuse, 0x10, R29.reuse, 0x78, !PT ;  /* 0x000000101c1b7812 */ /* 0x140fe400078e781d */
[----:B------:R-:W-:Y:S02]  /*41a0*/  LOP3.LUT R59, R28, 0x30, R29, 0x78, !PT ;  /* 0x000000301c3b7812 */ /* 0x000fe400078e781d */
[----:B------:R-:W0:Y:S01]  /*41b0*/  LDC R29, c[0x0][0x23c] ;  /* 0x00008f00ff1d7b82 */ /* 0x000e220000000800 */
[----:B------:R-:W-:Y:S01]  /*41c0*/  @!P0 IMAD.MOV R55, RZ, RZ, -R55 ;  /* 0x000000ffff378224 */ /* 0x000fe200078e0a37 */
[----:B------:R-:W-:Y:S01]  /*41d0*/  ISETP.GE.AND P0, PT, R7, RZ, PT ;  /* 0x000000ff0700720c */ /* 0x000fe20003f06270 */
[--C-:B------:R-:W-:Y:S01]  /*41e0*/  @!P2 IMAD.IADD R57, R57, 0x1, -R26.reuse ;  /* 0x000000013939a824 */ /* 0x100fe200078e0a1a */
[----:B------:R-:W-:Y:S01]  /*41f0*/  ISETP.GE.AND P2, PT, R10, RZ, PT ;  /* 0x000000ff0a00720c */ /* 0x000fe20003f46270 */
[----:B------:R-:W-:Y:S01]  /*4200*/  IMAD.SHL.U32 R7, R61, 0x40, RZ ;  /* 0x000000403d077824 */ /* 0x000fe200078e00ff */
[----:B------:R-:W3:Y:S01]  /*4210*/  LDL.LU R10, [R1+0xcc8] ;  /* 0x000cc800010a7983 */ /* 0x000ee20000300800 */
[--C-:B------:R-:W-:Y:S01]  /*4220*/  @!P1 IMAD.IADD R6, R6, 0x1, -R26.reuse ;  /* 0x0000000106069824 */ /* 0x100fe200078e0a1a */
[----:B------:R-:W-:Y:S01]  /*4230*/  ISETP.GE.AND P1, PT, R9, RZ, PT ;  /* 0x000000ff0900720c */ /* 0x000fe20003f26270 */
[----:B------:R-:W-:Y:S01]  /*4240*/  @!P3 IMAD.IADD R2, R2, 0x1, -R26 ;  /* 0x000000010202b824 */ /* 0x000fe200078e0a1a */
[----:B------:R-:W4:Y:S01]  /*4250*/  LDL.LU R9, [R1+0xcc4] ;  /* 0x000cc40001097983 */ /* 0x000f220000300800 */
[----:B------:R-:W-:-:S02]  /*4260*/  ISETP.GE.AND P3, PT, R3, RZ, PT ;  /* 0x000000ff0300720c */ /* 0x000fc40003f66270 */
[----:B------:R-:W-:Y:S01]  /*4270*/  LOP3.LUT R28, R27, 0x400, R7, 0xf8, !PT ;  /* 0x000004001b1c7812 */ /* 0x000fe200078ef807 */
[----:B------:R-:W2:Y:S01]  /*4280*/  LDL.LU R3, [R1+0xcc0] ;  /* 0x000cc00001037983 */ /* 0x000ea20000300800 */
[----:B------:R-:W-:-:S03]  /*4290*/  LOP3.LUT R61, R61, 0x1f, RZ, 0xc0, !PT ;  /* 0x0000001f3d3d7812 */ /* 0x000fc600078ec0ff */
[----:B------:R1:W-:Y:S04]  /*42a0*/  STL [R1+0x3b8], R59 ;  /* 0x0003b83b01007387 */ /* 0x0003e80000100800 */
[----:B------:R-:W3:Y:S04]  /*42b0*/  LDL.LU R7, [R1+0x24] ;  /* 0x0000240001077983 */ /* 0x000ee80000300800 */
[----:B------:R1:W-:Y:S01]  /*42c0*/  STL [R1+0x3bc], R28 ;  /* 0x0003bc1c01007387 */ /* 0x0003e20000100800 */
[----:B0-----:R-:W-:-:S03]  /*42d0*/  IMAD R27, R61, R29, RZ ;  /* 0x0000001d3d1b7224 */ /* 0x001fc600078e02ff */
[----:B-1----:R-:W4:Y:S04]  /*42e0*/  LDL.LU R59, [R1+0x20] ;  /* 0x00002000013b7983 */ /* 0x002f280000300800 */
[----:B------:R-:W4:Y:S04]  /*42f0*/  LDL.LU R60, [R1+0x14] ;  /* 0x00001400013c7983 */ /* 0x000f280000300800 */
[----:B------:R-:W4:Y:S01]  /*4300*/  LDL.LU R61, [R1+0x10] ;  /* 0x00001000013d7983 */ /* 0x000f220000300800 */
[----:B------:R-:W-:Y:S02]  /*4310*/  @!P2 IADD3 R56, -R56, RZ, RZ ;  /* 0x000000ff3838a210 */ /* 0x000fe40007ffe1ff */
[----:B------:R-:W-:Y:S01]  /*4320*/  ISETP.GT.U32.AND P2, PT, R26, R0, PT ;  /* 0x000000001a00720c */ /* 0x000fe20003f44070 */
[----:B------:R-:W-:-:S02]  /*4330*/  @!P1 IMAD.MOV R57, RZ, RZ, -R57 ;  /* 0x000000ffff399224 */ /* 0x000fc400078e0a39 */
[----:B------:R-:W-:Y:S02]  /*4340*/  IMAD R29, R29, 0x20, R27 ;  /* 0x000000201d1d7824 */ /* 0x000fe400078e021b */
[----:B------:R-:W-:-:S08]  /*4350*/  @!P4 IMAD.MOV R58, RZ, RZ, -R58 ;  /* 0x000000ffff3ac224 */ /* 0x000fd000078e0a3a */
[----:B------:R-:W-:Y:S01]  /*4360*/  @!P2 IMAD.IADD R0, R0, 0x1, -R26 ;  /* 0x000000010000a824 */ /* 0x000fe200078e0a1a */
[----:B------:R-:W-:Y:S02]  /*4370*/  LEA R26, P1, R27, UR8, 0x1 ;  /* 0x000000081b1a7c11 */ /* 0x000fe4000f8208ff */
[----:B------:R-:W-:Y:S02]  /*4380*/  LEA R28, P4, R29, UR8, 0x1 ;  /* 0x000000081d1c7c11 */ /* 0x000fe4000f8808ff */
[----:B------:R-:W-:Y:S02]  /*4390*/  LEA.HI.X.SX32 R27, R27, UR9, 0x1, P1 ;  /* 0x000000091b1b7c11 */ /* 0x000fe400088f0eff */
[----:B------:R-:W-:Y:S02]  /*43a0*/  ISETP.GE.AND P2, PT, R8, RZ, PT ;  /* 0x000000ff0800720c */ /* 0x000fe40003f46270 */
[----:B------:R-:W4:Y:S01]  /*43b0*/  LDL.LU R8, [R1+0xcbc] ;  /* 0x000cbc0001087983 */ /* 0x000f220000300800 */
[----:B------:R-:W-:Y:S01]  /*43c0*/  LEA.HI.X.SX32 R29, R29, UR9, 0x1, P4 ;  /* 0x000000091d1d7c11 */ /* 0x000fe2000a0f0eff */
[----:B------:R-:W-:Y:S01]  /*43d0*/  @!P0 IMAD.MOV R6, RZ, RZ, -R6 ;  /* 0x000000ffff068224 */ /* 0x000fe200078e0a06 */
[----:B------:R-:W-:Y:S01]  /*43e0*/  @!P3 IADD3 R2, -R2, RZ, RZ ;  /* 0x000000ff0202b210 */ /* 0x000fe20007ffe1ff */
[----:B------:R0:W-:Y:S01]  /*43f0*/  STL.64 [R1+0xc88], R26 ;  /* 0x000c881a01007387 */ /* 0x0001e20000100a00 */
[----:B------:R-:W-:Y:S01]  /*4400*/  @!P5 IMAD.MOV R5, RZ, RZ, -R5 ;  /* 0x000000ffff05d224 */ /* 0x000fe200078e0a05 */
[----:B------:R-:W-:-:S02]  /*4410*/  ULDC.64 UR8, c[0x0][0x210] ;  /* 0x0000840000087ab9 */ /* 0x000fc40000000a00 */
[----:B0-----:R-:W4:Y:S04]  /*4420*/  LDL.LU R26, [R1+0x4] ;  /* 0x00000400011a7983 */ /* 0x001f280000300800 */
[----:B------:R-:W4:Y:S04]  /*4430*/  LDL.LU R27, [R1] ;  /* 0x00000000011b7983 */ /* 0x000f280000300800 */
[----:B------:R0:W-:Y:S04]  /*4440*/  STL [R1+0xc9c], R28 ;  /* 0x000c9c1c01007387 */ /* 0x0001e80000100800 */
[----:B0-----:R-:W4:Y:S04]  /*4450*/  LDL.LU R28, [R1+0x8] ;  /* 0x00000800011c7983 */ /* 0x001f280000300800 */
[----:B------:R0:W-:Y:S04]  /*4460*/  STL [R1+0xc98], R29 ;  /* 0x000c981d01007387 */ /* 0x0001e80000100800 */
[----:B0-----:R-:W4:Y:S01]  /*4470*/  LDL.LU R29, [R1+0xc] ;  /* 0x00000c00011d7983 */ /* 0x001f220000300800 */
[----:B--2---:R-:W-:-:S02]  /*4480*/  ISETP.NE.AND P1, PT, R3, RZ, PT ;  /* 0x000000ff0300720c */ /* 0x004fc40003f25270 */
[----:B------:R-:W-:-:S04]  /*4490*/  LOP3.LUT R3, RZ, R3, RZ, 0x33, !PT ;  /* 0x00000003ff037212 */ /* 0x000fc800078e33ff */
[----:B---3--:R-:W-:-:S05]  /*44a0*/  SEL R7, R3, R7, !P1 ;  /* 0x0000000703077207 */ /* 0x008fca0004800000 */
[----:B------:R0:W-:Y:S01]  /*44b0*/  STL [R1+0x2c], R7 ;  /* 0x00002c0701007387 */ /* 0x0001e20000100800 */
[C---:B----4-:R-:W-:Y:S02]  /*44c0*/  SEL R59, R3.reuse, R59, !P1 ;  /* 0x0000003b033b7207 */ /* 0x050fe40004800000 */
[C---:B------:R-:W-:Y:S01]  /*44d0*/  SEL R60, R3.reuse, R60, !P1 ;  /* 0x0000003c033c7207 */ /* 0x040fe20004800000 */
[----:B0-----:R-:W2:Y:S01]  /*44e0*/  LDL.LU R7, [R1+0xcb8] ;  /* 0x000cb80001077983 */ /* 0x001ea20000300800 */
[----:B------:R-:W-:-:S03]  /*44f0*/  SEL R61, R3, R61, !P1 ;  /* 0x0000003d033d7207 */ /* 0x000fc60004800000 */
[----:B------:R0:W-:Y:S04]  /*4500*/  STL [R1+0x28], R59 ;  /* 0x0000283b01007387 */ /* 0x0001e80000100800 */
[----:B0-----:R-:W3:Y:S04]  /*4510*/  LDL.LU R59, [R1+0xcb4] ;  /* 0x000cb400013b7983 */ /* 0x001ee80000300800 */
[----:B------:R0:W-:Y:S04]  /*4520*/  STL [R1+0x24], R60 ;  /* 0x0000243c01007387 */ /* 0x0001e80000100800 */
[----:B0-----:R-:W4:Y:S04]  /*4530*/  LDL.LU R60, [R1+0xcb0] ;  /* 0x000cb000013c7983 */ /* 0x001f280000300800 */
[----:B------:R0:W-:Y:S04]  /*4540*/  STL [R1+0x20], R61 ;  /* 0x0000203d01007387 */ /* 0x0001e80000100800 */
[----:B0-----:R-:W2:Y:S01]  /*4550*/  LDL.LU R61, [R1+0xcac] ;  /* 0x000cac00013d7983 */ /* 0x001ea20000300800 */
[----:B------:R-:W-:-:S02]  /*4560*/  SEL R28, R3, R28, !P1 ;  /* 0x0000001c031c7207 */ /* 0x000fc40004800000 */
[----:B------:R-:W-:-:S05]  /*4570*/  SEL R29, R3, R29, !P1 ;  /* 0x0000001d031d7207 */ /* 0x000fca0004800000 */
[----:B------:R0:W-:Y:S04]  /*4580*/  STL [R1+0x1c], R29 ;  /* 0x00001c1d01007387 */ /* 0x0001e80000100800 */
[----:B------:R2:W-:Y:S01]  /*4590*/  STL [R1+0x18], R28 ;  /* 0x0000181c01007387 */ /* 0x0005e20000100800 */
[C---:B0-----:R-:W-:Y:S02]  /*45a0*/  SEL R29, R3.reuse, R26, !P1 ;  /* 0x0000001a031d7207 */ /* 0x041fe40004800000 */
[----:B------:R-:W-:-:S03]  /*45b0*/  SEL R26, R3, R27, !P1 ;  /* 0x0000001b031a7207 */ /* 0x000fc60004800000 */
[----:B------:R-:W-:Y:S01]  /*45c0*/  STL [R1+0x14], R29 ;  /* 0x0000141d01007387 */ /* 0x000fe20000100800 */
[----:B--2---:R-:W-:-:S05]  /*45d0*/  SEL R28, R3, R61, !P1 ;  /* 0x0000003d031c7207 */ /* 0x004fca0004800000 */
[----:B------:R0:W-:Y:S04]  /*45e0*/  STL [R1+0xca0], R28 ;  /* 0x000ca01c01007387 */ /* 0x0001e80000100800 */
[----:B------:R-:W-:Y:S04]  /*45f0*/  STL [R1+0x10], R26 ;  /* 0x0000101a01007387 */ /* 0x000fe80000100800 */
[----:B0-----:R-:W2:Y:S04]  /*4600*/  LDL.LU R28, [R1+0x24] ;  /* 0x00002400011c7983 */ /* 0x001ea80000300800 */
[----:B--2---:R0:W-:Y:S04]  /*4610*/  STL [R1+0xca4], R28 ;  /* 0x000ca41c01007387 */ /* 0x0041e80000100800 */
[----:B0-----:R-:W2:Y:S01]  /*4620*/  LDL.LU R28, [R1+0x28] ;  /* 0x00002800011c7983 */ /* 0x001ea20000300800 */
[----:B------:R-:W-:Y:S01]  /*4630*/  @!P6 IMAD.MOV R4, RZ, RZ, -R4 ;  /* 0x000000ffff04e224 */ /* 0x000fe200078e0a04 */
[----:B------:R-:W-:-:S02]  /*4640*/  SEL R26, R3, R7, !P1 ;  /* 0x00000007031a7207 */ /* 0x000fc40004800000 */
[----:B--2---:R0:W-:Y:S04]  /*4650*/  STL [R1+0xca8], R28 ;  /* 0x000ca81c01007387 */ /* 0x0041e80000100800 */
[----:B0-----:R-:W2:Y:S01]  /*4660*/  LDL.LU R28, [R1+0x2c] ;  /* 0x00002c00011c7983 */ /* 0x001ea20000300800 */
[----:B------:R-:W-:Y:S01]  /*4670*/  @!P2 IMAD.MOV R0, RZ, RZ, -R0 ;  /* 0x000000ffff00a224 */ /* 0x000fe200078e0a00 */
[C---:B---3--:R-:W-:Y:S02]  /*4680*/  SEL R27, R3.reuse, R59, !P1 ;  /* 0x0000003b031b7207 */ /* 0x048fe40004800000 */
[C---:B------:R-:W-:Y:S02]  /*4690*/  SEL R7, R3.reuse, R56, !P1 ;  /* 0x0000003803077207 */ /* 0x040fe40004800000 */
[----:B------:R-:W-:-:S02]  /*46a0*/  SEL R59, R3, R55, !P1 ;  /* 0x00000037033b7207 */ /* 0x000fc40004800000 */
[C---:B------:R-:W-:Y:S02]  /*46b0*/  SEL R56, R3.reuse, R58, !P1 ;  /* 0x0000003a03387207 */ /* 0x040fe40004800000 */
[C---:B----4-:R-:W-:Y:S01]  /*46c0*/  SEL R29, R3.reuse, R60, !P1 ;  /* 0x0000003c031d7207 */ /* 0x050fe20004800000 */
[----:B------:R-:W3:Y:S01]  /*46d0*/  LDL.LU R58, [R1+0x10] ;  /* 0x00001000013a7983 */ /* 0x000ee20000300800 */
[C---:B------:R-:W-:Y:S02]  /*46e0*/  SEL R61, R3.reuse, R53, !P1 ;  /* 0x00000035033d7207 */ /* 0x040fe40004800000 */
[C---:B------:R-:W-:Y:S02]  /*46f0*/  SEL R55, R3.reuse, R6, !P1 ;  /* 0x0000000603377207 */ /* 0x040fe40004800000 */
[C---:B------:R-:W-:Y:S01]  /*4700*/  SEL R60, R3.reuse, R54, !P1 ;  /* 0x00000036033c7207 */ /* 0x040fe20004800000 */
[----:B------:R-:W4:Y:S01]  /*4710*/  LDL.LU R6, [R1+0x14] ;  /* 0x0000140001067983 */ /* 0x000f220000300800 */
[----:B------:R-:W-:-:S02]  /*4720*/  SEL R53, R3, R2, !P1 ;  /* 0x0000000203357207 */ /* 0x000fc40004800000 */
[C---:B------:R-:W-:Y:S01]  /*4730*/  SEL R8, R3.reuse, R8, !P1 ;  /* 0x0000000803087207 */ /* 0x040fe20004800000 */
[----:B------:R-:W3:Y:S01]  /*4740*/  LDL.LU R2, [R1+0x18] ;  /* 0x0000180001027983 */ /* 0x000ee20000300800 */
[C---:B------:R-:W-:Y:S02]  /*4750*/  SEL R9, R3.reuse, R9, !P1 ;  /* 0x0000000903097207 */ /* 0x040fe40004800000 */
[C---:B------:R-:W-:Y:S02]  /*4760*/  SEL R10, R3.reuse, R10, !P1 ;  /* 0x0000000a030a7207 */ /* 0x040fe40004800000 */
[C---:B------:R-:W-:Y:S02]  /*4770*/  SEL R11, R3.reuse, R11, !P1 ;  /* 0x0000000b030b7207 */ /* 0x040fe40004800000 */
[C---:B------:R-:W-:Y:S02]  /*4780*/  SEL R12, R3.reuse, R12, !P1 ;  /* 0x0000000c030c7207 */ /* 0x040fe40004800000 */
[----:B------:R-:W-:-:S02]  /*4790*/  SEL R13, R3, R13, !P1 ;  /* 0x0000000d030d7207 */ /* 0x000fc40004800000 */
[C---:B------:R-:W-:Y:S02]  /*47a0*/  SEL R14, R3.reuse, R14, !P1 ;  /* 0x0000000e030e7207 */ /* 0x040fe40004800000 */
        /* <DEDUP_REMOVED lines=37> */
[----:B------:R-:W-:Y:S02]  /*4a00*/  SEL R54, R3, R0, !P1 ;  /* 0x0000000003367207 */ /* 0x000fe40004800000 */
[----:B------:R-:W4:Y:S04]  /*4a10*/  LDL.LU R3, [R1+0x20] ;  /* 0x0000200001037983 */ /* 0x000f280000300800 */
[----:B------:R-:W3:Y:S01]  /*4a20*/  LDL.LU R0, [R1+0x1c] ;  /* 0x00001c0001007983 */ /* 0x000ee20000300800 */
[----:B--2---:R-:W-:-:S05]  /*4a30*/  IMAD R28, R28, UR5, RZ ;  /* 0x000000051c1c7c24 */ /* 0x004fca000f8e02ff */
[----:B------:R0:W-:Y:S04]  /*4a40*/  STL [R1+0x30], R28 ;  /* 0x0000301c01007387 */ /* 0x0001e80000100800 */
[----:B0-----:R-:W2:Y:S02]  /*4a50*/  LDL.LU R28, [R1+0xca8] ;  /* 0x000ca800011c7983 */ /* 0x001ea40000300800 */
[----:B--2---:R-:W-:-:S05]  /*4a60*/  IMAD R28, R28, UR5, RZ ;  /* 0x000000051c1c7c24 */ /* 0x004fca000f8e02ff */
[----:B------:R0:W-:Y:S04]  /*4a70*/  STL [R1+0x34], R28 ;  /* 0x0000341c01007387 */ /* 0x0001e80000100800 */
[----:B0-----:R-:W2:Y:S01]  /*4a80*/  LDL.LU R28, [R1+0xca4] ;  /* 0x000ca400011c7983 */ /* 0x001ea20000300800 */
[----:B----4-:R-:W-:Y:S02]  /*4a90*/  IMAD R3, R3, UR5, RZ ;  /* 0x0000000503037c24 */ /* 0x010fe4000f8e02ff */
[----:B---3--:R-:W-:Y:S02]  /*4aa0*/  IMAD R0, R0, UR5, RZ ;  /* 0x0000000500007c24 */ /* 0x008fe4000f8e02ff */
[----:B--2---:R-:W-:-:S05]  /*4ab0*/  IMAD R28, R28, UR5, RZ ;  /* 0x000000051c1c7c24 */ /* 0x004fca000f8e02ff */
[----:B------:R0:W-:Y:S04]  /*4ac0*/  STL [R1+0x24], R28 ;  /* 0x0000241c01007387 */ /* 0x0001e80000100800 */
[----:B0-----:R-:W2:Y:S04]  /*4ad0*/  LDL.LU R28, [R1+0xca0] ;  /* 0x000ca000011c7983 */ /* 0x001ea80000300800 */
[----:B------:R0:W-:Y:S04]  /*4ae0*/  STL [R1+0x20], R3 ;  /* 0x0000200301007387 */ /* 0x0001e80000100800 */
[----:B------:R1:W-:Y:S01]  /*4af0*/  STL [R1+0x48], R0 ;  /* 0x0000480001007387 */ /* 0x0003e20000100800 */
[----:B0-----:R-:W-:-:S02]  /*4b00*/  IMAD R3, R2, UR5, RZ ;  /* 0x0000000502037c24 */ /* 0x001fc4000f8e02ff */
[----:B------:R-:W-:Y:S02]  /*4b10*/  IMAD R2, R6, UR5, RZ ;  /* 0x0000000506027c24 */ /* 0x000fe4000f8e02ff */
[----:B-1----:R-:W-:Y:S01]  /*4b20*/  IMAD R0, R58, UR5, RZ ;  /* 0x000000053a007c24 */ /* 0x002fe2000f8e02ff */
[----:B------:R0:W-:Y:S04]  /*4b30*/  STL [R1+0x4c], R3 ;  /* 0x00004c0301007387 */ /* 0x0001e80000100800 */
[----:B------:R1:W-:Y:S01]  /*4b40*/  STL [R1+0x14], R2 ;  /* 0x0000140201007387 */ /* 0x0003e20000100800 */
[----:B0-----:R-:W-:Y:S02]  /*4b50*/  IMAD R3, R26, UR5, RZ ;  /* 0x000000051a037c24 */ /* 0x001fe4000f8e02ff */
[----:B------:R-:W-:-:S02]  /*4b60*/  IMAD R26, R9, UR5, RZ ;  /* 0x00000005091a7c24 */ /* 0x000fc4000f8e02ff */
[----:B-1----:R-:W-:Y:S02]  /*4b70*/  IMAD R2, R29, UR5, RZ ;  /* 0x000000051d027c24 */ /* 0x002fe4000f8e02ff */
[----:B------:R-:W-:Y:S02]  /*4b80*/  IMAD R9, R12, UR5, RZ ;  /* 0x000000050c097c24 */ /* 0x000fe4000f8e02ff */
[----:B--2---:R-:W-:Y:S02]  /*4b90*/  IMAD R6, R28, UR5, RZ ;  /* 0x000000051c067c24 */ /* 0x004fe4000f8e02ff */
[----:B------:R-:W2:Y:S04]  /*4ba0*/  LDL.LU R28, [R1+0xc9c] ;  /* 0x000c9c00011c7983 */ /* 0x000ea80000300800 */
[----:B------:R0:W-:Y:S04]  /*4bb0*/  STL [R1+0x10], R0 ;  /* 0x0000100001007387 */ /* 0x0001e80000100800 */
[----:B------:R-:W2:Y:S01]  /*4bc0*/  LDL.LU R29, [R1+0xc98] ;  /* 0x000c9800011d7983 */ /* 0x000ea20000300800 */
[----:B0-----:R-:W-:-:S02]  /*4bd0*/  IMAD R0, R27, UR5, RZ ;  /* 0x000000051b007c24 */ /* 0x001fc4000f8e02ff */
[----:B------:R-:W-:Y:S02]  /*4be0*/  IMAD R27, R8, UR5, RZ ;  /* 0x00000005081b7c24 */ /* 0x000fe4000f8e02ff */
[----:B------:R-:W-:Y:S02]  /*4bf0*/  IMAD R8, R10, UR5, RZ ;  /* 0x000000050a087c24 */ /* 0x000fe4000f8e02ff */
[----:B------:R-:W-:-:S03]  /*4c00*/  IMAD R10, R11, UR5, RZ ;  /* 0x000000050b0a7c24 */ /* 0x000fc6000f8e02ff */
[----:B------:R0:W-:Y:S04]  /*4c10*/  STL [R1+0x8c], R8 ;  /* 0x00008c0801007387 */ /* 0x0001e80000100800 */
[----:B------:R1:W-:Y:S01]  /*4c20*/  STL [R1+0x98], R10 ;  /* 0x0000980a01007387 */ /* 0x0003e20000100800 */
[----:B0-----:R-:W-:-:S03]  /*4c30*/  IMAD R8, R13, UR5, RZ ;  /* 0x000000050d087c24 */ /* 0x001fc6000f8e02ff */
[----:B------:R0:W-:Y:S01]  /*4c40*/  STL [R1+0x9c], R9 ;  /* 0x00009c0901007387 */ /* 0x0001e20000100800 */
[----:B-1----:R-:W-:-:S03]  /*4c50*/  IMAD R10, R14, UR5, RZ ;  /* 0x000000050e0a7c24 */ /* 0x002fc6000f8e02ff */
        /* <DEDUP_REMOVED lines=50> */
[----:B------:R-:W-:Y:S01]  /*4f80*/  STL [R1+0x1b0], R10 ;  /* 0x0001b00a01007387 */ /* 0x000fe20000100800 */
[----:B-1----:R-:W-:-:S03]  /*4f90*/  IMAD R8, R44, UR5, RZ ;  /* 0x000000052c087c24 */ /* 0x002fc6000f8e02ff */
[----:B------:R-:W3:Y:S04]  /*4fa0*/  LDL.LU R31, [R1+0x30] ;  /* 0x00003000011f7983 */ /* 0x000ee80000300800 */
[----:B------:R0:W-:Y:S04]  /*4fb0*/  STL [R1+0x1c0], R9 ;  /* 0x0001c00901007387 */ /* 0x0001e80000100800 */
[----:B------:R1:W-:Y:S04]  /*4fc0*/  STL [R1+0x1c8], R8 ;  /* 0x0001c80801007387 */ /* 0x0003e80000100800 */
[----:B------:R-:W4:Y:S01]  /*4fd0*/  LDL.LU R30, [R1+0x34] ;  /* 0x00003400011e7983 */ /* 0x000f220000300800 */
[----:B0-----:R-:W-:-:S02]  /*4fe0*/  IMAD R9, R45, UR5, RZ ;  /* 0x000000052d097c24 */ /* 0x001fc4000f8e02ff */
[----:B-1----:R-:W-:-:S03]  /*4ff0*/  IMAD R8, R46, UR5, RZ ;  /* 0x000000052e087c24 */ /* 0x002fc6000f8e02ff */
[----:B------:R0:W-:Y:S04]  /*5000*/  STL [R1+0x1d8], R9 ;  /* 0x0001d80901007387 */ /* 0x0001e80000100800 */
[----:B------:R-:W4:Y:S04]  /*5010*/  LDL.LU R32, [R1+0x24] ;  /* 0x0000240001207983 */ /* 0x000f280000300800 */
[----:B------:R1:W-:Y:S01]  /*5020*/  STL [R1+0x78], R8 ;  /* 0x0000780801007387 */ /* 0x0003e20000100800 */
[----:B0-----:R-:W-:-:S03]  /*5030*/  IMAD R9, R47, UR5, RZ ;  /* 0x000000052f097c24 */ /* 0x001fc6000f8e02ff */
[----:B------:R-:W4:Y:S01]  /*5040*/  LDL.LU R34, [R1+0x20] ;  /* 0x0000200001227983 */ /* 0x000f220000300800 */
        /* <DEDUP_REMOVED lines=9> */
[----:B------:R1:W-:Y:S04]  /*50e0*/  STL [R1+0x38], R8 ;  /* 0x0000380801007387 */ /* 0x0003e80000100800 */
[----:B------:R-:W4:Y:S01]  /*50f0*/  LDL.LU R42, [R1+0x10] ;  /* 0x00001000012a7983 */ /* 0x000f220000300800 */
[----:B0-----:R-:W-:-:S02]  /*5100*/  IMAD R9, R51, UR5, RZ ;  /* 0x0000000533097c24 */ /* 0x001fc4000f8e02ff */
[----:B-1----:R-:W-:-:S03]  /*5110*/  IMAD R8, R52, UR5, RZ ;  /* 0x0000000534087c24 */ /* 0x002fc6000f8e02ff */
[----:B------:R-:W-:Y:S04]  /*5120*/  STL [R1+0x4], R9 ;  /* 0x0000040901007387 */ /* 0x000fe80000100800 */
[----:B------:R0:W-:Y:S04]  /*5130*/  STL [R1], R8 ;  /* 0x0000000801007387 */ /* 0x0001e80000100800 */
[----:B------:R-:W4:Y:S04]  /*5140*/  LDL R47, [R1+0x8c] ;  /* 0x00008c00012f7983 */ /* 0x000f280000100800 */
[----:B------:R-:W4:Y:S04]  /*5150*/  LDL R45, [R1+0x98] ;  /* 0x00009800012d7983 */ /* 0x000f280000100800 */
[----:B------:R-:W4:Y:S04]  /*5160*/  LDL R43, [R1+0x9c] ;  /* 0x00009c00012b7983 */ /* 0x000f280000100800 */
[----:B------:R-:W4:Y:S04]  /*5170*/  LDL R41, [R1+0xa8] ;  /* 0x0000a80001297983 */ /* 0x000f280000100800 */
[----:B------:R-:W4:Y:S04]  /*5180*/  LDL R39, [R1+0xac] ;  /* 0x0000ac0001277983 */ /* 0x000f280000100800 */
[----:B------:R-:W4:Y:S04]  /*5190*/  LDL R37, [R1+0xb0] ;  /* 0x0000b00001257983 */ /* 0x000f280000100800 */
[----:B------:R-:W4:Y:S04]  /*51a0*/  LDL R35, [R1+0xb4] ;  /* 0x0000b40001237983 */ /* 0x000f280000100800 */
[----:B------:R-:W4:Y:S01]  /*51b0*/  LDL R33, [R1+0xc0] ;  /* 0x0000c00001217983 */ /* 0x000f220000100800 */
[----:B------:R-:W-:-:S02]  /*51c0*/  IMAD.MOV.U32 R50, RZ, RZ, R3 ;  /* 0x000000ffff327224 */ /* 0x000fc400078e0003 */
[----:B------:R-:W-:Y:S02]  /*51d0*/  IMAD.MOV.U32 R46, RZ, RZ, R2 ;  /* 0x000000ffff2e7224 */ /* 0x000fe400078e0002 */
[----:B------:R-:W-:Y:S02]  /*51e0*/  IMAD.MOV.U32 R48, RZ, RZ, R0 ;  /* 0x000000ffff307224 */ /* 0x000fe400078e0000 */
[----:B------:R-:W-:Y:S02]  /*51f0*/  IMAD R61, R61, UR5, RZ ;  /* 0x000000053d3d7c24 */ /* 0x000fe4000f8e02ff */
[----:B------:R-:W-:Y:S02]  /*5200*/  IMAD R60, R60, UR5, RZ ;  /* 0x000000053c3c7c24 */ /* 0x000fe4000f8e02ff */
[----:B------:R-:W-:Y:S02]  /*5210*/  IMAD R0, R5, UR5, RZ ;  /* 0x0000000505007c24 */ /* 0x000fe4000f8e02ff */
[----:B------:R-:W-:-:S02]  /*5220*/  IMAD R52, R4, UR5, RZ ;  /* 0x0000000504347c24 */ /* 0x000fc4000f8e02ff */
[----:B------:R-:W-:Y:S02]  /*5230*/  IMAD.MOV.U32 R44, RZ, RZ, R6 ;  /* 0x000000ffff2c7224 */ /* 0x000fe400078e0006 */
[----:B------:R-:W-:Y:S01]  /*5240*/  IMAD R58, R7, UR5, RZ ;  /* 0x00000005073a7c24 */ /* 0x000fe2000f8e02ff */
[----:B------:R-:W-:Y:S01]  /*5250*/  STL.64 [R1+0xc90], R60 ;  /* 0x000c903c01007387 */ /* 0x000fe20000100a00 */
[----:B--2---:R-:W-:-:S04]  /*5260*/  IMAD.WIDE R18, R44, 0x2, R28 ;  /* 0x000000022c127825 */ /* 0x004fc800078e021c */
[----:B------:R-:W-:-:S04]  /*5270*/  IMAD.WIDE R20, R46, 0x2, R28 ;  /* 0x000000022e147825 */ /* 0x000fc800078e021c */
[----:B------:R-:W-:-:S04]  /*5280*/  IMAD.WIDE R22, R48, 0x2, R28 ;  /* 0x0000000230167825 */ /* 0x000fc800078e021c */
[----:B------:R-:W-:-:S04]  /*5290*/  IMAD.WIDE R24, R50, 0x2, R28 ;  /* 0x0000000232187825 */ /* 0x000fc800078e021c */
[----:B---3--:R-:W-:-:S05]  /*52a0*/  IMAD.WIDE R2, R31, 0x2, R28 ;  /* 0x000000021f027825 */ /* 0x008fca00078e021c */
[----:B------:R1:W-:Y:S01]  /*52b0*/  STL.64 [R1+0xbe0], R2 ;  /* 0x000be00201007387 */ /* 0x0003e20000100a00 */
[----:B----4-:R-:W-:-:S05]  /*52c0*/  IMAD.WIDE R4, R30, 0x2, R28 ;  /* 0x000000021e047825 */ /* 0x010fca00078e021c */
[----:B------:R-:W-:Y:S01]  /*52d0*/  STL.64 [R1+0xbe8], R4 ;  /* 0x000be80401007387 */ /* 0x000fe20000100a00 */
[----:B------:R-:W-:-:S04]  /*52e0*/  IMAD.WIDE R6, R32, 0x2, R28 ;  /* 0x0000000220067825 */ /* 0x000fc800078e021c */
[--C-:B0-----:R-:W-:Y:S01]  /*52f0*/  IMAD.WIDE R8, R34, 0x2, R28.reuse ;  /* 0x0000000222087825 */ /* 0x101fe200078e021c */
[----:B------:R0:W-:Y:S04]  /*5300*/  STL.64 [R1+0xbf0], R6 ;  /* 0x000bf00601007387 */ /* 0x0001e80000100a00 */
[----:B------:R-:W-:Y:S01]  /*5310*/  STL.64 [R1+0xbf8], R8 ;  /* 0x000bf80801007387 */ /* 0x000fe20000100a00 */
[----:B------:R-:W-:-:S04]  /*5320*/  IMAD.WIDE R10, R36, 0x2, R28 ;  /* 0x00000002240a7825 */ /* 0x000fc800078e021c */
[--C-:B------:R-:W-:Y:S01]  /*5330*/  IMAD.WIDE R12, R38, 0x2, R28.reuse ;  /* 0x00000002260c7825 */ /* 0x100fe200078e021c */
[----:B------:R-:W-:Y:S04]  /*5340*/  STL.64 [R1+0xc00], R10 ;  /* 0x000c000a01007387 */ /* 0x000fe80000100a00 */
[----:B------:R-:W-:Y:S01]  /*5350*/  STL.64 [R1+0xc08], R12 ;  /* 0x000c080c01007387 */ /* 0x000fe20000100a00 */
[----:B------:R-:W-:-:S04]  /*5360*/  IMAD.WIDE R14, R40, 0x2, R28 ;  /* 0x00000002280e7825 */ /* 0x000fc800078e021c */
[--C-:B------:R-:W-:Y:S01]  /*5370*/  IMAD.WIDE R16, R42, 0x2, R28.reuse ;  /* 0x000000022a107825 */ /* 0x100fe200078e021c */
[----:B------:R-:W-:Y:S03]  /*5380*/  STL.64 [R1+0xc10], R14 ;  /* 0x000c100e01007387 */ /* 0x000fe60000100a00 */
[--C-:B-1----:R-:W-:Y:S01]  /*5390*/  IMAD.WIDE R2, R27, 0x2, R28.reuse ;  /* 0x000000021b027825 */ /* 0x102fe200078e021c */
[----:B------:R-:W-:Y:S03]  /*53a0*/  STL.64 [R1+0xc18], R16 ;  /* 0x000c181001007387 */ /* 0x000fe60000100a00 */
[--C-:B0-----:R-:W-:Y:S01]  /*53b0*/  IMAD.WIDE R6, R26, 0x2, R28.reuse ;  /* 0x000000021a067825 */ /* 0x101fe200078e021c */
[----:B------:R-:W-:Y:S04]  /*53c0*/  STL.64 [R1+0xc20], R18 ;  /* 0x000c201201007387 */ /* 0x000fe80000100a00 */
[----:B------:R-:W-:Y:S01]  /*53d0*/  STL.64 [R1+0xc28], R20 ;  /* 0x000c281401007387 */ /* 0x000fe20000100a00 */
[----:B------:R-:W-:-:S03]  /*53e0*/  IMAD.WIDE R4, R47, 0x2, R28 ;  /* 0x000000022f047825 */ /* 0x000fc600078e021c */
[----:B------:R-:W-:Y:S04]  /*53f0*/  STL.64 [R1+0xc30], R22 ;  /* 0x000c301601007387 */ /* 0x000fe80000100a00 */
[----:B------:R-:W-:Y:S04]  /*5400*/  STL.64 [R1+0xc38], R24 ;  /* 0x000c381801007387 */ /* 0x000fe80000100a00 */
[----:B------:R0:W-:Y:S04]  /*5410*/  STL.64 [R1+0x8], R2 ;  /* 0x0000080201007387 */ /* 0x0001e80000100a00 */
[----:B------:R1:W-:Y:S04]  /*5420*/  STL.64 [R1+0x18], R6 ;  /* 0x0000180601007387 */ /* 0x0003e80000100a00 */
[----:B------:R2:W-:Y:S01]  /*5430*/  STL.64 [R1+0x28], R4 ;  /* 0x0000280401007387 */ /* 0x0005e20000100a00 */
[----:B0-----:R-:W-:-:S04]  /*5440*/  IMAD.WIDE R2, R45, 0x2, R28 ;  /* 0x000000022d027825 */ /* 0x001fc800078e021c */
[--C-:B-1----:R-:W-:Y:S01]  /*5450*/  IMAD.WIDE R6, R43, 0x2, R28.reuse ;  /* 0x000000022b067825 */ /* 0x102fe200078e021c */
[----:B------:R0:W-:Y:S03]  /*5460*/  STL.64 [R1+0x40], R2 ;  /* 0x0000400201007387 */ /* 0x0001e60000100a00 */
[--C-:B--2---:R-:W-:Y:S01]  /*5470*/  IMAD.WIDE R4, R41, 0x2, R28.reuse ;  /* 0x0000000229047825 */ /* 0x104fe200078e021c */
[----:B------:R1:W-:Y:S04]  /*5480*/  STL.64 [R1+0x50], R6 ;  /* 0x0000500601007387 */ /* 0x0003e80000100a00 */
[----:B------:R2:W-:Y:S01]  /*5490*/  STL.64 [R1+0x68], R4 ;  /* 0x0000680401007387 */ /* 0x0005e20000100a00 */
[----:B0-----:R-:W-:-:S04]  /*54a0*/  IMAD.WIDE R2, R39, 0x2, R28 ;  /* 0x0000000227027825 */ /* 0x001fc800078e021c */
[--C-:B-1----:R-:W-:Y:S01]  /*54b0*/  IMAD.WIDE R6, R37, 0x2, R28.reuse ;  /* 0x0000000225067825 */ /* 0x102fe200078e021c */
[----:B------:R0:W-:Y:S03]  /*54c0*/  STL.64 [R1+0x80], R2 ;  /* 0x0000800201007387 */ /* 0x0001e60000100a00 */
[--C-:B--2---:R-:W-:Y:S01]  /*54d0*/  IMAD.WIDE R4, R35, 0x2, R28.reuse ;  /* 0x0000000223047825 */ /* 0x104fe200078e021c */
[----:B------:R1:W-:Y:S04]  /*54e0*/  STL.64 [R1+0x90], R6 ;  /* 0x0000900601007387 */ /* 0x0003e80000100a00 */
[----:B------:R-:W2:Y:S04]  /*54f0*/  LDL R45, [R1+0xc4] ;  /* 0x0000c400012d7983 */ /* 0x000ea80000100800 */
[----:B------:R3:W-:Y:S01]  /*5500*/  STL.64 [R1+0xa0], R4 ;  /* 0x0000a00401007387 */ /* 0x0007e20000100a00 */
[----:B0-----:R-:W-:-:S03]  /*5510*/  IMAD.WIDE R2, R33, 0x2, R28 ;  /* 0x0000000221027825 */ /* 0x001fc600078e021c */
[----:B------:R-:W4:Y:S04]  /*5520*/  LDL R43, [R1+0xc8] ;  /* 0x0000c800012b7983 */ /* 0x000f280000100800 */
[----:B------:R0:W-:Y:S04]  /*5530*/  STL.64 [R1+0xb8], R2 ;  /* 0x0000b80201007387 */ /* 0x0001e80000100a00 */
[----:B------:R-:W4:Y:S04]  /*5540*/  LDL R41, [R1+0xd8] ;  /* 0x0000d80001297983 */ /* 0x000f280000100800 */
[----:B------:R-:W4:Y:S04]  /*5550*/  LDL R39, [R1+0xe0] ;  /* 0x0000e00001277983 */ /* 0x000f280000100800 */
[----:B------:R-:W4:Y:S04]  /*5560*/  LDL R37, [R1+0xf0] ;  /* 0x0000f00001257983 */ /* 0x000f280000100800 */
[----:B------:R-:W4:Y:S04]  /*5570*/  LDL R35, [R1+0xf8] ;  /* 0x0000f80001237983 */ /* 0x000f280000100800 */
[----:B------:R-:W4:Y:S04]  /*5580*/  LDL R33, [R1+0x108] ;  /* 0x0001080001217983 */ /* 0x000f280000100800 */
[----:B------:R-:W4:Y:S04]  /*5590*/  LDL.LU R24, [R1+0x118] ;  /* 0x0001180001187983 */ /* 0x000f280000300800 */
        /* <DEDUP_REMOVED lines=17> */
[----:B-1----:R-:W4:Y:S04]  /*56b0*/  LDL.LU R6, [R1+0x64] ;  /* 0x0000640001067983 */ /* 0x002f280000300800 */
[----:B------:R-:W4:Y:S04]  /*56c0*/  LDL.LU R7, [R1+0x60] ;  /* 0x0000600001077983 */ /* 0x000f280000300800 */
[----:B---3--:R-:W3:Y:S04]  /*56d0*/  LDL.LU R4, [R1+0x3c] ;  /* 0x00003c0001047983 */ /* 0x008ee80000300800 */
[----:B------:R-:W3:Y:S04]  /*56e0*/  LDL.LU R5, [R1+0x38] ;  /* 0x0000380001057983 */ /* 0x000ee80000300800 */
[----:B0-----:R-:W3:Y:S04]  /*56f0*/  LDL.LU R2, [R1+0x4] ;  /* 0x0000040001027983 */ /* 0x001ee80000300800 */
[----:B------:R-:W3:Y:S01]  /*5700*/  LDL.LU R3, [R1] ;  /* 0x0000000001037983 */ /* 0x000ee20000300800 */
[----:B--2---:R-:W-:-:S05]  /*5710*/  IMAD.WIDE R60, R45, 0x2, R28 ;  /* 0x000000022d3c7825 */ /* 0x004fca00078e021c */
[----:B------:R4:W-:Y:S02]  /*5720*/  STL.64 [R1+0xd0], R60 ;  /* 0x0000d03c01007387 */ /* 0x0009e40000100a00 */
[----:B----4-:R-:W-:-:S05]  /*5730*/  IMAD.WIDE R60, R43, 0x2, R28 ;  /* 0x000000022b3c7825 */ /* 0x010fca00078e021c */
[----:B------:R0:W-:Y:S02]  /*5740*/  STL.64 [R1+0xe8], R60 ;  /* 0x0000e83c01007387 */ /* 0x0001e40000100a00 */
[----:B0-----:R-:W-:-:S05]  /*5750*/  IMAD.WIDE R60, R41, 0x2, R28 ;  /* 0x00000002293c7825 */ /* 0x001fca00078e021c */
        /* <DEDUP_REMOVED lines=12> */
[----:B------:R0:W-:Y:S04]  /*5820*/  STL.64 [R1+0x188], R60 ;  /* 0x0001883c01007387 */ /* 0x0001e80000100a00 */
[----:B0-----:R-:W2:Y:S04]  /*5830*/  LDL.LU.64 R60, [R1+0xc90] ;  /* 0x000c9000013c7983 */ /* 0x001ea80000300a00 */
[----:B------:R-:W-:Y:S04]  /*5840*/  STL [R1+0xc40], R25 ;  /* 0x000c401901007387 */ /* 0x000fe80000100800 */
[----:B------:R0:W-:Y:S02]  /*5850*/  STL [R1+0xc44], R24 ;  /* 0x000c441801007387 */ /* 0x0001e40000100800 */
[----:B0-----:R-:W-:-:S05]  /*5860*/  IMAD.WIDE R24, R22, 0x2, R28 ;  /* 0x0000000216187825 */ /* 0x001fca00078e021c */
[----:B------:R0:W-:Y:S04]  /*5870*/  STL.64 [R1+0x1a0], R24 ;  /* 0x0001a01801007387 */ /* 0x0001e80000100a00 */
[----:B------:R1:W-:Y:S01]  /*5880*/  STL.64 [R1+0xc48], R22 ;  /* 0x000c481601007387 */ /* 0x0003e20000100a00 */
[----:B0-----:R-:W-:-:S05]  /*5890*/  IMAD.WIDE R24, R23, 0x2, R28 ;  /* 0x0000000217187825 */ /* 0x001fca00078e021c */
[----:B------:R0:W-:Y:S01]  /*58a0*/  STL.64 [R1+0x1b8], R24 ;  /* 0x0001b81801007387 */ /* 0x0001e20000100a00 */
[----:B-1----:R-:W-:-:S03]  /*58b0*/  IMAD.WIDE R22, R21, 0x2, R28 ;  /* 0x0000000215167825 */ /* 0x002fc600078e021c */
[----:B------:R1:W-:Y:S01]  /*58c0*/  STL.64 [R1+0xc50], R20 ;  /* 0x000c501401007387 */ /* 0x0003e20000100a00 */
[----:B0-----:R-:W-:-:S04]  /*58d0*/  IMAD.WIDE R24, R20, 0x2, R28 ;  /* 0x0000000214187825 */ /* 0x001fc800078e021c */
[--C-:B-1----:R-:W-:Y:S01]  /*58e0*/  IMAD.WIDE R20, R18, 0x2, R28.reuse ;  /* 0x0000000212147825 */ /* 0x102fe200078e021c */
[----:B------:R-:W-:Y:S04]  /*58f0*/  STL.64 [R1+0x1d0], R24 ;  /* 0x0001d01801007387 */ /* 0x000fe80000100a00 */
[----:B------:R0:W-:Y:S04]  /*5900*/  STL.64 [R1+0x1e0], R22 ;  /* 0x0001e01601007387 */ /* 0x0001e80000100a00 */
[----:B------:R1:W-:Y:S04]  /*5910*/  STL.64 [R1+0xc58], R18 ;  /* 0x000c581201007387 */ /* 0x0003e80000100a00 */
[----:B------:R4:W-:Y:S01]  /*5920*/  STL.64 [R1+0x1e8], R20 ;  /* 0x0001e81401007387 */ /* 0x0009e20000100a00 */
[----:B0-----:R-:W-:-:S04]  /*5930*/  IMAD.WIDE R22, R19, 0x2, R28 ;  /* 0x0000000213167825 */ /* 0x001fc800078e021c */
[--C-:B-1----:R-:W-:Y:S01]  /*5940*/  IMAD.WIDE R18, R17, 0x2, R28.reuse ;  /* 0x0000000211127825 */ /* 0x102fe200078e021c */
[----:B------:R-:W-:Y:S03]  /*5950*/  STL.64 [R1+0x1f8], R22 ;  /* 0x0001f81601007387 */ /* 0x000fe60000100a00 */
[--C-:B----4-:R-:W-:Y:S01]  /*5960*/  IMAD.WIDE R20, R16, 0x2, R28.reuse ;  /* 0x0000000210147825 */ /* 0x110fe200078e021c */
[----:B------:R0:W-:Y:S04]  /*5970*/  STL.64 [R1+0xc60], R16 ;  /* 0x000c601001007387 */ /* 0x0001e80000100a00 */
[----:B------:R-:W-:Y:S04]  /*5980*/  STL.64 [R1+0x208], R20 ;  /* 0x0002081401007387 */ /* 0x000fe80000100a00 */
[----:B------:R1:W-:Y:S01]  /*5990*/  STL.64 [R1+0x210], R18 ;  /* 0x0002101201007387 */ /* 0x0003e20000100a00 */
[----:B0-----:R-:W-:-:S03]  /*59a0*/  IMAD.WIDE R16, R14, 0x2, R28 ;  /* 0x000000020e107825 */ /* 0x001fc600078e021c */
[----:B------:R0:W-:Y:S04]  /*59b0*/  STL.64 [R1+0xc68], R14 ;  /* 0x000c680e01007387 */ /* 0x0001e80000100a00 */
[----:B------:R4:W-:Y:S01]  /*59c0*/  STL.64 [R1+0x220], R16 ;  /* 0x0002201001007387 */ /* 0x0009e20000100a00 */
[----:B-1----:R-:W-:-:S05]  /*59d0*/  IMAD.WIDE R18, R15, 0x2, R28 ;  /* 0x000000020f127825 */ /* 0x002fca00078e021c */
[----:B------:R-:W-:Y:S01]  /*59e0*/  STL.64 [R1+0x230], R18 ;  /* 0x0002301201007387 */ /* 0x000fe20000100a00 */
[----:B0-----:R-:W-:-:S04]  /*59f0*/  IMAD.WIDE R14, R13, 0x2, R28 ;  /* 0x000000020d0e7825 */ /* 0x001fc800078e021c */
[--C-:B----4-:R-:W-:Y:S01]  /*5a00*/  IMAD.WIDE R16, R12, 0x2, R28.reuse ;  /* 0x000000020c107825 */ /* 0x110fe200078e021c */
[----:B------:R0:W-:Y:S04]  /*5a10*/  STL.64 [R1+0xc70], R12 ;  /* 0x000c700c01007387 */ /* 0x0001e80000100a00 */
[----:B------:R-:W-:Y:S04]  /*5a20*/  STL.64 [R1+0x238], R16 ;  /* 0x0002381001007387 */ /* 0x000fe80000100a00 */
[----:B------:R1:W-:Y:S01]  /*5a30*/  STL.64 [R1+0x248], R14 ;  /* 0x0002480e01007387 */ /* 0x0003e20000100a00 */
[----:B0-----:R-:W-:-:S03]  /*5a40*/  IMAD.WIDE R12, R10, 0x2, R28 ;  /* 0x000000020a0c7825 */ /* 0x001fc600078e021c */
[----:B------:R0:W-:Y:S04]  /*5a50*/  STL.64 [R1+0xc78], R10 ;  /* 0x000c780a01007387 */ /* 0x0001e80000100a00 */
[----:B------:R4:W-:Y:S01]  /*5a60*/  STL.64 [R1+0x258], R12 ;  /* 0x0002580c01007387 */ /* 0x0009e20000100a00 */
[----:B-1----:R-:W-:-:S04]  /*5a70*/  IMAD.WIDE R14, R11, 0x2, R28 ;  /* 0x000000020b0e7825 */ /* 0x002fc800078e021c */
[--C-:B0-----:R-:W-:Y:S01]  /*5a80*/  IMAD.WIDE R10, R9, 0x2, R28.reuse ;  /* 0x00000002090a7825 */ /* 0x101fe200078e021c */
[----:B------:R-:W-:Y:S03]  /*5a90*/  STL.64 [R1+0x260], R14 ;  /* 0x0002600e01007387 */ /* 0x000fe60000100a00 */
[--C-:B----4-:R-:W-:Y:S01]  /*5aa0*/  IMAD.WIDE R12, R8, 0x2, R28.reuse ;  /* 0x00000002080c7825 */ /* 0x110fe200078e021c */
[----:B------:R0:W-:Y:S04]  /*5ab0*/  STL.64 [R1+0xc80], R8 ;  /* 0x000c800801007387 */ /* 0x0001e80000100a00 */
[----:B------:R3:W-:Y:S04]  /*5ac0*/  STL.64 [R1+0x278], R12 ;  /* 0x0002780c01007387 */ /* 0x0007e80000100a00 */
[----:B------:R1:W-:Y:S01]  /*5ad0*/  STL.64 [R1+0x288], R10 ;  /* 0x0002880a01007387 */ /* 0x0003e20000100a00 */
[----:B0-----:R-:W-:-:S04]  /*5ae0*/  IMAD.WIDE R8, R6, 0x2, R28 ;  /* 0x0000000206087825 */ /* 0x001fc800078e021c */
[----:B---3--:R-:W-:-:S04]  /*5af0*/  IMAD.WIDE R12, R4, 0x2, R28 ;  /* 0x00000002040c7825 */ /* 0x008fc800078e021c */
[----:B-1----:R-:W-:Y:S01]  /*5b00*/  IMAD.WIDE R10, R7, 0x2, R28 ;  /* 0x00000002070a7825 */ /* 0x002fe200078e021c */
[----:B------:R0:W-:Y:S04]  /*5b10*/  STL.64 [R1+0x290], R8 ;  /* 0x0002900801007387 */ /* 0x0001e80000100a00 */
[----:B------:R1:W-:Y:S01]  /*5b20*/  STL.64 [R1+0x298], R10 ;  /* 0x0002980a01007387 */ /* 0x0003e20000100a00 */
[----:B------:R-:W-:-:S03]  /*5b30*/  IMAD R59, R59, UR5, RZ ;  /* 0x000000053b3b7c24 */ /* 0x000fc6000f8e02ff */
[----:B------:R3:W-:Y:S01]  /*5b40*/  STL.64 [R1+0x2a0], R12 ;  /* 0x0002a00c01007387 */ /* 0x0007e20000100a00 */
[----:B0-----:R-:W-:-:S04]  /*5b50*/  IMAD.WIDE R8, R5, 0x2, R28 ;  /* 0x0000000205087825 */ /* 0x001fc800078e021c */
[--C-:B-1----:R-:W-:Y:S01]  /*5b60*/  IMAD.WIDE R10, R2, 0x2, R28.reuse ;  /* 0x00000002020a7825 */ /* 0x102fe200078e021c */
[----:B------:R-:W-:Y:S03]  /*5b70*/  STL.64 [R1+0x2a8], R8 ;  /* 0x0002a80801007387 */ /* 0x000fe60000100a00 */
[----:B---3--:R-:W-:Y:S01]  /*5b80*/  IMAD.WIDE R12, R3, 0x2, R28 ;  /* 0x00000002030c7825 */ /* 0x008fe200078e021c */
[----:B------:R-:W-:Y:S04]  /*5b90*/  STL.64 [R1+0x2b0], R10 ;  /* 0x0002b00a01007387 */ /* 0x000fe80000100a00 */
[----:B------:R0:W-:Y:S01]  /*5ba0*/  STL.64 [R1+0x2b8], R12 ;  /* 0x0002b80c01007387 */ /* 0x0001e20000100a00 */
[----:B------:R-:W-:-:S02]  /*5bb0*/  IMAD R57, R57, UR5, RZ ;  /* 0x0000000539397c24 */ /* 0x000fc4000f8e02ff */
[----:B------:R-:W-:Y:S02]  /*5bc0*/  IMAD R56, R56, UR5, RZ ;  /* 0x0000000538387c24 */ /* 0x000fe4000f8e02ff */
[----:B------:R-:W-:Y:S02]  /*5bd0*/  IMAD R55, R55, UR5, RZ ;  /* 0x0000000537377c24 */ /* 0x000fe4000f8e02ff */
[----:B0-----:R-:W-:-:S04]  /*5be0*/  IMAD.WIDE R12, R59, 0x2, R28 ;  /* 0x000000023b0c7825 */ /* 0x001fc800078e021c */
[----:B------:R-:W-:Y:S02]  /*5bf0*/  IMAD R53, R53, UR5, RZ ;  /* 0x0000000535357c24 */ /* 0x000fe4000f8e02ff */
[----:B--2---:R-:W-:-:S04]  /*5c00*/  IMAD.WIDE R8, R61, 0x2, R28 ;  /* 0x000000023d087825 */ /* 0x004fc800078e021c */
[--C-:B------:R-:W-:Y:S01]  /*5c10*/  IMAD.WIDE R10, R60, 0x2, R28.reuse ;  /* 0x000000023c0a7825 */ /* 0x100fe200078e021c */
        /* <DEDUP_REMOVED lines=11> */
[----:B------:R-:W-:Y:S03]  /*5cd0*/  STL.64 [R1+0x2f0], R8 ;  /* 0x0002f00801007387 */ /* 0x000fe60000100a00 */
[----:B--2---:R-:W-:Y:S01]  /*5ce0*/  IMAD.WIDE R12, R52, 0x2, R28 ;  /* 0x00000002340c7825 */ /* 0x004fe200078e021c */
[----:B------:R0:W-:Y:S04]  /*5cf0*/  STL.64 [R1+0x2f8], R10 ;  /* 0x0002f80a01007387 */ /* 0x0001e80000100a00 */
[----:B------:R1:W-:Y:S04]  /*5d00*/  STL.64 [R1+0x300], R12 ;  /* 0x0003000c01007387 */ /* 0x0003e80000100a00 */
[----:B0-----:R-:W2:Y:S04]  /*5d10*/  LDL.LU R11, [R1+0x8c] ;  /* 0x00008c00010b7983 */ /* 0x001ea80000300800 */
[----:B-1----:R-:W3:Y:S04]  /*5d20*/  LDL.LU R12, [R1+0x98] ;  /* 0x00009800010c7983 */ /* 0x002ee80000300800 */
[----:B------:R-:W4:Y:S04]  /*5d30*/  LDL.LU R13, [R1+0x9c] ;  /* 0x00009c00010d7983 */ /* 0x000f280000300800 */
[----:B------:R-:W4:Y:S04]  /*5d40*/  LDL.LU R14, [R1+0xa8] ;  /* 0x0000a800010e7983 */ /* 0x000f280000300800 */
[----:B------:R-:W4:Y:S04]  /*5d50*/  LDL.LU R15, [R1+0xac] ;  /* 0x0000ac00010f7983 */ /* 0x000f280000300800 */
[----:B------:R-:W4:Y:S01]  /*5d60*/  LDL.LU R16, [R1+0xb0] ;  /* 0x0000b00001107983 */ /* 0x000f220000300800 */
[----:B------:R-:W-:-:S03]  /*5d70*/  IMAD.MOV.U32 R9, RZ, RZ, R27 ;  /* 0x000000ffff097224 */ /* 0x000fc600078e001b */
[----:B------:R-:W4:Y:S01]  /*5d80*/  LDL.LU R17, [R1+0xb4] ;  /* 0x0000b40001117983 */ /* 0x000f220000300800 */
[----:B------:R-:W-:-:S03]  /*5d90*/  IMAD.MOV.U32 R10, RZ, RZ, R26 ;  /* 0x000000ffff0a7224 */ /* 0x000fc600078e001a */
[----:B------:R-:W4:Y:S01]  /*5da0*/  LDL.LU R18, [R1+0xc0] ;  /* 0x0000c00001127983 */ /* 0x000f220000300800 */
[----:B------:R-:W-:-:S03]  /*5db0*/  IMAD.WIDE R26, R53, 0x2, R28 ;  /* 0x00000002351a7825 */ /* 0x000fc600078e021c */
[----:B------:R-:W4:Y:S04]  /*5dc0*/  LDL.LU R19, [R1+0xc4] ;  /* 0x0000c40001137983 */ /* 0x000f280000300800 */
[----:B------:R-:W4:Y:S04]  /*5dd0*/  LDL.LU R20, [R1+0xc8] ;  /* 0x0000c80001147983 */ /* 0x000f280000300800 */
[----:B------:R-:W4:Y:S04]  /*5de0*/  LDL.LU R21, [R1+0xd8] ;  /* 0x0000d80001157983 */ /* 0x000f280000300800 */
[----:B------:R-:W4:Y:S04]  /*5df0*/  LDL.LU R22, [R1+0xe0] ;  /* 0x0000e00001167983 */ /* 0x000f280000300800 */
[----:B------:R-:W4:Y:S04]  /*5e00*/  LDL.LU R23, [R1+0xf0] ;  /* 0x0000f00001177983 */ /* 0x000f280000300800 */
[----:B------:R-:W4:Y:S04]  /*5e10*/  LDL.LU R24, [R1+0xf8] ;  /* 0x0000f80001187983 */ /* 0x000f280000300800 */
[----:B------:R-:W4:Y:S04]  /*5e20*/  LDL.LU R25, [R1+0x108] ;  /* 0x0001080001197983 */ /* 0x000f280000300800 */
[----:B------:R0:W-:Y:S04]  /*5e30*/  STL.64 [R1+0x308], R26 ;  /* 0x0003081a01007387 */ /* 0x0001e80000100a00 */
[----:B0-----:R-:W2:Y:S01]  /*5e40*/  LDL.LU.64 R26, [R1+0xc88] ;  /* 0x000c8800011a7983 */ /* 0x001ea20000300a00 */
[----:B------:R-:W-:Y:S01]  /*5e50*/  IMAD R54, R54, UR5, RZ ;  /* 0x0000000536367c24 */ /* 0x000fe2000f8e02ff */
[----:B------:R-:W-:-:S03]  /*5e60*/  ULDC UR5, c[0x0][0x234] ;  /* 0x00008d0000057ab9 */ /* 0x000fc60000000800 */
[----:B------:R-:W-:-:S05]  /*5e70*/  IMAD.WIDE R28, R54, 0x2, R28 ;  /* 0x00000002361c7825 */ /* 0x000fca00078e021c */
[----:B------:R-:W-:Y:S01]  /*5e80*/  STL.64 [R1+0x310], R28 ;  /* 0x0003101c01007387 */ /* 0x000fe20000100a00 */
[----:B--2---:R-:W-:-:S05]  /*5e90*/  IMAD.WIDE R8, R9, 0x2, R26 ;  /* 0x0000000209087825 */ /* 0x004fca00078e021a */
[----:B------:R0:W-:Y:S02]  /*5ea0*/  STL.64 [R1+0x10], R8 ;  /* 0x0000100801007387 */ /* 0x0001e40000100a00 */
[----:B0-----:R-:W-:-:S04]  /*5eb0*/  IMAD.WIDE R8, R10, 0x2, R26 ;  /* 0x000000020a087825 */ /* 0x001fc800078e021a */
[--C-:B------:R-:W-:Y:S01]  /*5ec0*/  IMAD.WIDE R10, R11, 0x2, R26.reuse ;  /* 0x000000020b0a7825 */ /* 0x100fe200078e021a */
[----:B------:R0:W-:Y:S04]  /*5ed0*/  STL.64 [R1+0x20], R8 ;  /* 0x0000200801007387 */ /* 0x0001e80000100a00 */
[----:B0-----:R-:W2:Y:S04]  /*5ee0*/  LDL.LU.64 R8, [R1+0xc80] ;  /* 0x000c800001087983 */ /* 0x001ea80000300a00 */
[----:B------:R3:W-:Y:S02]  /*5ef0*/  STL.64 [R1+0x30], R10 ;  /* 0x0000300a01007387 */ /* 0x0007e40000100a00 */
[----:B---3--:R-:W-:-:S04]  /*5f00*/  IMAD.WIDE R10, R12, 0x2, R26 ;  /* 0x000000020c0a7825 */ /* 0x008fc800078e021a */
[--C-:B----4-:R-:W-:Y:S01]  /*5f10*/  IMAD.WIDE R12, R13, 0x2, R26.reuse ;  /* 0x000000020d0c7825 */ /* 0x110fe200078e021a */
[----:B------:R0:W-:Y:S04]  /*5f20*/  STL.64 [R1+0x48], R10 ;  /* 0x0000480a01007387 */ /* 0x0001e80000100a00 */
[----:B0-----:R-:W3:Y:S04]  /*5f30*/  LDL.LU.64 R10, [R1+0xc78] ;  /* 0x000c7800010a7983 */ /* 0x001ee80000300a00 */
[----:B------:R0:W-:Y:S02]  /*5f40*/  STL.64 [R1+0x58], R12 ;  /* 0x0000580c01007387 */ /* 0x0001e40000100a00 */
[----:B0-----:R-:W-:-:S04]  /*5f50*/  IMAD.WIDE R12, R14, 0x2, R26 ;  /* 0x000000020e0c7825 */ /* 0x001fc800078e021a */
[--C-:B------:R-:W-:Y:S01]  /*5f60*/  IMAD.WIDE R14, R15, 0x2, R26.reuse ;  /* 0x000000020f0e7825 */ /* 0x100fe200078e021a */
[----:B------:R0:W-:Y:S04]  /*5f70*/  STL.64 [R1+0x70], R12 ;  /* 0x0000700c01007387 */ /* 0x0001e80000100a00 */
[----:B0-----:R-:W4:Y:S04]  /*5f80*/  LDL.LU.64 R12, [R1+0xc70] ;  /* 0x000c7000010c7983 */ /* 0x001f280000300a00 */
[----:B------:R0:W-:Y:S02]  /*5f90*/  STL.64 [R1+0x88], R14 ;  /* 0x0000880e01007387 */ /* 0x0001e40000100a00 */
[----:B0-----:R-:W-:-:S04]  /*5fa0*/  IMAD.WIDE R14, R16, 0x2, R26 ;  /* 0x00000002100e7825 */ /* 0x001fc800078e021a */
[--C-:B------:R-:W-:Y:S01]  /*5fb0*/  IMAD.WIDE R16, R17, 0x2, R26.reuse ;  /* 0x0000000211107825 */ /* 0x100fe200078e021a */
[----:B------:R0:W-:Y:S04]  /*5fc0*/  STL.64 [R1+0x98], R14 ;  /* 0x0000980e01007387 */ /* 0x0001e80000100a00 */
[----:B0-----:R-:W2:Y:S04]  /*5fd0*/  LDL.LU.64 R14, [R1+0xc68] ;  /* 0x000c6800010e7983 */ /* 0x001ea80000300a00 */
[----:B------:R0:W-:Y:S02]  /*5fe0*/  STL.64 [R1+0xa8], R16 ;  /* 0x0000a81001007387 */ /* 0x0001e40000100a00 */
[----:B0-----:R-:W-:-:S04]  /*5ff0*/  IMAD.WIDE R16, R18, 0x2, R26 ;  /* 0x0000000212107825 */ /* 0x001fc800078e021a */
[--C-:B------:R-:W-:Y:S01]  /*6000*/  IMAD.WIDE R18, R19, 0x2, R26.reuse ;  /* 0x0000000213127825 */ /* 0x100fe200078e021a */
        /* <DEDUP_REMOVED lines=17> */
[----:B------:R0:W-:Y:S04]  /*6120*/  STL.64 [R1+0x108], R24 ;  /* 0x0001081801007387 */ /* 0x0001e80000100a00 */
[----:B0-----:R-:W4:Y:S02]  /*6130*/  LDL.LU R24, [R1+0xc44] ;  /* 0x000c440001187983 */ /* 0x001f240000300800 */
[----:B----4-:R-:W-:-:S05]  /*6140*/  IMAD.WIDE R24, R24, 0x2, R26 ;  /* 0x0000000218187825 */ /* 0x010fca00078e021a */
[----:B------:R0:W-:Y:S04]  /*6150*/  STL.64 [R1+0x118], R24 ;  /* 0x0001181801007387 */ /* 0x0001e80000100a00 */
[----:B0-----:R-:W4:Y:S02]  /*6160*/  LDL.LU R25, [R1+0xc40] ;  /* 0x000c400001197983 */ /* 0x001f240000300800 */
[----:B----4-:R-:W-:-:S05]  /*6170*/  IMAD.WIDE R24, R25, 0x2, R26 ;  /* 0x0000000219187825 */ /* 0x010fca00078e021a */
[----:B------:R3:W-:Y:S02]  /*6180*/  STL.64 [R1+0x120], R24 ;  /* 0x0001201801007387 */ /* 0x0007e40000100a00 */
[----:B---3--:R-:W-:-:S04]  /*6190*/  IMAD.WIDE R24, R22, 0x2, R26 ;  /* 0x0000000216187825 */ /* 0x008fc800078e021a */
[--C-:B------:R-:W-:Y:S01]  /*61a0*/  IMAD.WIDE R22, R23, 0x2, R26.reuse ;  /* 0x0000000217167825 */ /* 0x100fe200078e021a */
[----:B------:R0:W-:Y:S04]  /*61b0*/  STL.64 [R1+0x130], R24 ;  /* 0x0001301801007387 */ /* 0x0001e80000100a00 */
[----:B0-----:R-:W3:Y:S04]  /*61c0*/  LDL.LU.64 R24, [R1+0xc38] ;  /* 0x000c380001187983 */ /* 0x001ee80000300a00 */
[----:B------:R2:W-:Y:S02]  /*61d0*/  STL.64 [R1+0x138], R22 ;  /* 0x0001381601007387 */ /* 0x0005e40000100a00 */
[----:B--2---:R-:W-:-:S04]  /*61e0*/  IMAD.WIDE R22, R20, 0x2, R26 ;  /* 0x0000000214167825 */ /* 0x004fc800078e021a */
[--C-:B------:R-:W-:Y:S01]  /*61f0*/  IMAD.WIDE R20, R21, 0x2, R26.reuse ;  /* 0x0000000215147825 */ /* 0x100fe200078e021a */
[----:B------:R0:W-:Y:S04]  /*6200*/  STL.64 [R1+0x148], R22 ;  /* 0x0001481601007387 */ /* 0x0001e80000100a00 */
[----:B0-----:R-:W2:Y:S04]  /*6210*/  LDL.LU.64 R22, [R1+0xc30] ;  /* 0x000c300001167983 */ /* 0x001ea80000300a00 */
        /* <DEDUP_REMOVED lines=45> */
[----:B------:R0:W-:Y:S02]  /*64f0*/  STL.64 [R1], R2 ;  /* 0x0000000201007387 */ /* 0x0001e40000100a00 */
        /* <DEDUP_REMOVED lines=12> */
[----:B0-----:R-:W4:Y:S01]  /*65c0*/  LDL.LU.64 R2, [R1+0xbe0] ;  /* 0x000be00001027983 */ /* 0x001f220000300a00 */
[----:B------:R-:W-:-:S04]  /*65d0*/  IMAD.WIDE R28, R31, 0x2, R26 ;  /* 0x000000021f1c7825 */ /* 0x000fc800078e021a */
        /* <DEDUP_REMOVED lines=15> */
[----:B------:R-:W-:Y:S01]  /*66d0*/  IMAD.WIDE R26, R54, 0x2, R26 ;  /* 0x00000002361a7825 */ /* 0x000fe200078e021a */
[----:B----4-:R-:W-:Y:S04]  /*66e0*/  STL [R1+0xbbc], R2 ;  /* 0x000bbc0201007387 */ /* 0x010fe80000100800 */
[----:B------:R-:W-:Y:S04]  /*66f0*/  STL [R1+0xbb4], R3 ;  /* 0x000bb40301007387 */ /* 0x000fe80000100800 */
[----:B------:R-:W-:Y:S04]  /*6700*/  STL [R1+0xbb8], R28 ;  /* 0x000bb81c01007387 */ /* 0x000fe80000100800 */
[----:B------:R-:W-:Y:S04]  /*6710*/  STL [R1+0xbac], R29 ;  /* 0x000bac1d01007387 */ /* 0x000fe80000100800 */
[----:B--2---:R-:W-:Y:S04]  /*6720*/  STL [R1+0xbb0], R4 ;  /* 0x000bb00401007387 */ /* 0x004fe80000100800 */
[----:B------:R-:W-:Y:S04]  /*6730*/  STL [R1+0xba4], R5 ;  /* 0x000ba40501007387 */ /* 0x000fe80000100800 */
[----:B------:R-:W-:Y:S04]  /*6740*/  STL [R1+0xba8], R30 ;  /* 0x000ba81e01007387 */ /* 0x000fe80000100800 */
[----:B------:R-:W-:Y:S04]  /*6750*/  STL [R1+0xb9c], R31 ;  /* 0x000b9c1f01007387 */ /* 0x000fe80000100800 */
[----:B---3--:R-:W-:Y:S04]  /*6760*/  STL [R1+0xba0], R6 ;  /* 0x000ba00601007387 */ /* 0x008fe80000100800 */
[----:B------:R-:W-:Y:S04]  /*6770*/  STL [R1+0xb94], R7 ;  /* 0x000b940701007387 */ /* 0x000fe80000100800 */
[----:B------:R-:W-:Y:S04]  /*6780*/  STL [R1+0xb98], R32 ;  /* 0x000b982001007387 */ /* 0x000fe80000100800 */
[----:B------:R0:W-:Y:S04]  /*6790*/  STL [R1+0xb8c], R33 ;  /* 0x000b8c2101007387 */ /* 0x0001e80000100800 */
[----:B------:R-:W-:Y:S04]  /*67a0*/  STL [R1+0xb90], R8 ;  /* 0x000b900801007387 */ /* 0x000fe80000100800 */
[----:B------:R-:W-:Y:S04]  /*67b0*/  STL [R1+0xb84], R9 ;  /* 0x000b840901007387 */ /* 0x000fe80000100800 */
[----:B------:R-:W-:Y:S04]  /*67c0*/  STL [R1+0xb88], R34 ;  /* 0x000b882201007387 */ /* 0x000fe80000100800 */
[----:B------:R-:W-:Y:S04]  /*67d0*/  STL [R1+0xb7c], R35 ;  /* 0x000b7c2301007387 */ /* 0x000fe80000100800 */
[----:B------:R-:W-:Y:S04]  /*67e0*/  STL [R1+0xb80], R10 ;  /* 0x000b800a01007387 */ /* 0x000fe80000100800 */
        /* <DEDUP_REMOVED lines=10> */
[----:B------:R-:W-:Y:S04]  /*6890*/  STL [R1+0xb4c], R41 ;  /* 0x000b4c2901007387 */ /* 0x000fe80000100800 */
[----:B0-----:R-:W2:Y:S04]  /*68a0*/  LDL.LU.64 R32, [R1+0x8] ;  /* 0x0000080001207983 */ /* 0x001ea80000300a00 */
[----:B------:R-:W-:Y:S04]  /*68b0*/  STL [R1+0xb50], R16 ;  /* 0x000b501001007387 */ /* 0x000fe80000100800 */
[----:B------:R-:W-:Y:S04]  /*68c0*/  STL [R1+0xb44], R17 ;  /* 0x000b441101007387 */ /* 0x000fe80000100800 */
[----:B------:R-:W3:Y:S04]  /*68d0*/  LDL.LU.64 R54, [R1+0x10] ;  /* 0x0000100001367983 */ /* 0x000ee80000300a00 */
[----:B------:R-:W-:Y:S04]  /*68e0*/  STL [R1+0xb48], R42 ;  /* 0x000b482a01007387 */ /* 0x000fe80000100800 */
[----:B------:R-:W-:Y:S04]  /*68f0*/  STL [R1+0xb3c], R43 ;  /* 0x000b3c2b01007387 */ /* 0x000fe80000100800 */
[----:B------:R-:W4:Y:S04]  /*6900*/  LDL.LU.64 R6, [R1+0x18] ;  /* 0x0000180001067983 */ /* 0x000f280000300a00 */
        /* <DEDUP_REMOVED lines=8> */
[----:B-1----:R-:W4:Y:S04]  /*6990*/  LDL.LU.64 R36, [R1+0x30] ;  /* 0x0000300001247983 */ /* 0x002f280000300a00 */
        /* <DEDUP_REMOVED lines=15> */
[----:B--2---:R0:W-:Y:S01]  /*6a90*/  STL [R1+0x3d8], R32 ;  /* 0x0003d82001007387 */ /* 0x0041e20000100800 */
[----:B------:R-:W-:-:S03]  /*6aa0*/  IMAD.MOV.U32 R0, RZ, RZ, R33 ;  /* 0x000000ffff007224 */ /* 0x000fc600078e0021 */
[----:B0-----:R-:W2:Y:S04]  /*6ab0*/  LDL.LU.64 R32, [R1+0x70] ;  /* 0x0000700001207983 */ /* 0x001ea80000300a00 */
[----:B------:R0:W-:Y:S04]  /*6ac0*/  STL [R1+0x3d4], R0 ;  /* 0x0003d40001007387 */ /* 0x0001e80000100800 */
[----:B---3--:R1:W-:Y:S01]  /*6ad0*/  STL [R1+0x3e0], R54 ;  /* 0x0003e03601007387 */ /* 0x0083e20000100800 */
[----:B0-----:R-:W-:-:S03]  /*6ae0*/  IMAD.MOV.U32 R0, RZ, RZ, R55 ;  /* 0x000000ffff007224 */ /* 0x001fc600078e0037 */
[----:B-1----:R-:W3:Y:S04]  /*6af0*/  LDL.LU.64 R54, [R1+0x80] ;  /* 0x0000800001367983 */ /* 0x002ee80000300a00 */
[----:B------:R0:W-:Y:S04]  /*6b00*/  STL [R1+0x3dc], R0 ;  /* 0x0003dc0001007387 */ /* 0x0001e80000100800 */
[----:B----4-:R1:W-:Y:S01]  /*6b10*/  STL [R1+0x3e8], R6 ;  /* 0x0003e80601007387 */ /* 0x0103e20000100800 */
[----:B0-----:R-:W-:-:S03]  /*6b20*/  IMAD.MOV.U32 R0, RZ, RZ, R7 ;  /* 0x000000ffff007224 */ /* 0x001fc600078e0007 */
[----:B-1----:R-:W4:Y:S04]  /*6b30*/  LDL.LU.64 R6, [R1+0x88] ;  /* 0x0000880001067983 */ /* 0x002f280000300a00 */
[----:B------:R0:W-:Y:S04]  /*6b40*/  STL [R1+0x3e4], R0 ;  /* 0x0003e40001007387 */ /* 0x0001e80000100800 */
[----:B------:R1:W-:Y:S01]  /*6b50*/  STL [R1+0x3f0], R30 ;  /* 0x0003f01e01007387 */ /* 0x0003e20000100800 */
        /* <DEDUP_REMOVED lines=8> */
[----:B0-----:R-:W-:-:S03]  /*6be0*/  MOV R0, R37 ;  /* 0x0000002500007202 */ /* 0x001fc60000000f00 */
        /* <DEDUP_REMOVED lines=22> */
[----:B--2---:R1:W-:Y:S01]  /*6d50*/  STL [R1+0x430], R32 ;  /* 0x0004302001007387 */ /* 0x0043e20000100800 */
[----:B0-----:R-:W-:-:S03]  /*6d60*/  IMAD.MOV.U32 R0, RZ, RZ, R33 ;  /* 0x000000ffff007224 */ /* 0x001fc600078e0021 */
[----:B-1----:R-:W2:Y:S04]  /*6d70*/  LDL.LU.64 R32, [R1+0xe8] ;  /* 0x0000e80001207983 */ /* 0x002ea80000300a00 */
        /* <DEDUP_REMOVED lines=84> */
[----:B------:R2:W-:Y:S02]  /*72c0*/  STL [R1+0x4d4], R0 ;  /* 0x0004d40001007387 */ /* 0x0005e40000100800 */
[----:B--2---:R-:W-:Y:S02]  /*72d0*/  IMAD.MOV.U32 R0, RZ, RZ, R33 ;  /* 0x000000ffff007224 */ /* 0x004fe400078e0021 */
[----:B------:R0:W-:Y:S04]  /*72e0*/  STL [R1+0x4e0], R32 ;  /* 0x0004e02001007387 */ /* 0x0001e80000100800 */
        /* <DEDUP_REMOVED lines=30> */
[----:B------:R-:W-:Y:S04]  /*74d0*/  STL [R1+0x520], R34 ;  /* 0x0005202201007387 */ /* 0x000fe80000100800 */
[----:B------:R-:W4:Y:S01]  /*74e0*/  LDL.LU.64 R12, [R1+0x210] ;  /* 0x00021000010c7983 */ /* 0x000f220000300a00 */
[----:B0-----:R-:W-:-:S05]  /*74f0*/  IMAD.MOV.U32 R0, RZ, RZ, R35 ;  /* 0x000000ffff007224 */ /* 0x001fca00078e0023 */
        /* <DEDUP_REMOVED lines=8> */
[----:B------:R2:W-:Y:S02]  /*7580*/  STL [R1+0x52c], R0 ;  /* 0x00052c0001007387 */ /* 0x0005e40000100800 */
[----:B--2---:R-:W-:Y:S02]  /*7590*/  MOV R0, R33 ;  /* 0x0000002100007202 */ /* 0x004fe40000000f00 */
[----:B------:R-:W-:Y:S04]  /*75a0*/  STL [R1+0x538], R32 ;  /* 0x0005382001007387 */ /* 0x000fe80000100800 */
[----:B------:R-:W2:Y:S04]  /*75b0*/  LDL.LU.64 R8, [R1+0x190] ;  /* 0x0001900001087983 */ /* 0x000ea80000300a00 */
[----:B------:R3:W-:Y:S02]  /*75c0*/  STL [R1+0x534], R0 ;  /* 0x0005340001007387 */ /* 0x0007e40000100800 */
[----:B---3--:R-:W-:-:S02]  /*75d0*/  IMAD.MOV.U32 R0, RZ, RZ, R55 ;  /* 0x000000ffff007224 */ /* 0x008fc400078e0037 */
[----:B------:R0:W-:Y:S04]  /*75e0*/  STL [R1+0x540], R54 ;  /* 0x0005403601007387 */ /* 0x0001e80000100800 */
[----:B0-----:R-:W3:Y:S04]  /*75f0*/  LDL.LU.64 R54, [R1+0x230] ;  /* 0x0002300001367983 */ /* 0x001ee80000300a00 */
[----:B------:R0:W-:Y:S04]  /*7600*/  STL [R1+0x53c], R0 ;  /* 0x00053c0001007387 */ /* 0x0001e80000100800 */
[----:B----4-:R1:W-:Y:S04]  /*7610*/  STL [R1+0x548], R6 ;  /* 0x0005480601007387 */ /* 0x0103e80000100800 */
[----:B------:R-:W4:Y:S01]  /*7620*/  LDL.LU.64 R32, [R1+0x198] ;  /* 0x0001980001207983 */ /* 0x000f220000300a00 */
[----:B0-----:R-:W-:-:S03]  /*7630*/  IMAD.MOV.U32 R0, RZ, RZ, R7 ;  /* 0x000000ffff007224 */ /* 0x001fc600078e0007 */
[----:B------:R-:W-:Y:S04]  /*7640*/  STL [R1+0x550], R30 ;  /* 0x0005501e01007387 */ /* 0x000fe80000100800 */
[----:B------:R0:W-:Y:S04]  /*7650*/  STL [R1+0x544], R0 ;  /* 0x0005440001007387 */ /* 0x0001e80000100800 */
[----:B-1----:R-:W4:Y:S01]  /*7660*/  LDL.LU.64 R6, [R1+0x238] ;  /* 0x0002380001067983 */ /* 0x002f220000300a00 */
[----:B0-----:R-:W-:-:S03]  /*7670*/  IMAD.MOV.U32 R0, RZ, RZ, R31 ;  /* 0x000000ffff007224 */ /* 0x001fc600078e001f */
[----:B------:R-:W-:Y:S04]  /*7680*/  STL [R1+0x558], R4 ;  /* 0x0005580401007387 */ /* 0x000fe80000100800 */
[----:B------:R0:W-:Y:S04]  /*7690*/  STL [R1+0x54c], R0 ;  /* 0x00054c0001007387 */ /* 0x0001e80000100800 */
[----:B------:R-:W4:Y:S01]  /*76a0*/  LDL.LU.64 R30, [R1+0x1a8] ;  /* 0x0001a800011e7983 */ /* 0x000f220000300a00 */
        /* <DEDUP_REMOVED lines=18> */
[----:B------:R0:W-:Y:S02]  /*77d0*/  STL [R1+0x574], R0 ;  /* 0x0005740001007387 */ /* 0x0001e40000100800 */
[----:B0-----:R-:W-:Y:S02]  /*77e0*/  IMAD.MOV.U32 R0, RZ, RZ, R3 ;  /* 0x000000ffff007224 */ /* 0x001fe400078e0003 */
[----:B------:R-:W4:Y:S04]  /*77f0*/  LDL.LU.64 R2, [R1+0x260] ;  /* 0x0002600001027983 */ /* 0x000f280000300a00 */
        /* <DEDUP_REMOVED lines=8> */
[----:B------:R3:W-:Y:S02]  /*7880*/  STL [R1+0x58c], R0 ;  /* 0x00058c0001007387 */ /* 0x0007e40000100800 */
[----:B---3--:R-:W-:Y:S02]  /*7890*/  IMAD.MOV.U32 R0, RZ, RZ, R55 ;  /* 0x000000ffff007224 */ /* 0x008fe400078e0037 */
[----:B------:R0:W-:Y:S04]  /*78a0*/  STL [R1+0x598], R54 ;  /* 0x0005983601007387 */ /* 0x0001e80000100800 */
[----:B----4-:R-:W-:Y:S04]  /*78b0*/  STL [R1+0x5a0], R32 ;  /* 0x0005a02001007387 */ /* 0x010fe80000100800 */
[----:B------:R1:W-:Y:S04]  /*78c0*/  STL [R1+0x594], R0 ;  /* 0x0005940001007387 */ /* 0x0003e80000100800 */
[----:B0-----:R-:W3:Y:S01]  /*78d0*/  LDL.LU.64 R54, [R1+0x1d8] ;  /* 0x0001d80001367983 */ /* 0x001ee20000300a00 */
[----:B-1----:R-:W-:-:S03]  /*78e0*/  MOV R0, R33 ;  /* 0x0000002100007202 */ /* 0x002fc60000000f00 */
        /* <DEDUP_REMOVED lines=22> */
[----:B------:R-:W4:Y:S04]  /*7a50*/  LDL.LU.64 R12, [R1+0x60] ;  /* 0x00006000010c7983 */ /* 0x000f280000300a00 */
[----:B------:R-:W4:Y:S01]  /*7a60*/  LDL.LU.64 R36, [R1+0x2a0] ;  /* 0x0002a00001247983 */ /* 0x000f220000300a00 */
[----:B0-----:R-:W-:-:S05]  /*7a70*/  IMAD.MOV.U32 R0, RZ, RZ, R29 ;  /* 0x000000ffff007224 */ /* 0x001fca00078e001d */
[----:B------:R0:W-:Y:S04]  /*7a80*/  STL [R1+0x5cc], R0 ;  /* 0x0005cc0001007387 */ /* 0x0001e80000100800 */
[----:B------:R1:W-:Y:S01]  /*7a90*/  STL [R1+0x5d8], R2 ;  /* 0x0005d80201007387 */ /* 0x0003e20000100800 */
[----:B0-----:R-:W-:-:S03]  /*7aa0*/  IMAD.MOV.U32 R0, RZ, RZ, R3 ;  /* 0x000000ffff007224 */ /* 0x001fc600078e0003 */
[----:B------:R-:W4:Y:S04]  /*7ab0*/  LDL.LU.64 R28, [R1+0x200] ;  /* 0x00020000011c7983 */ /* 0x000f280000300a00 */
[----:B------:R-:W-:Y:S04]  /*7ac0*/  STL [R1+0x5e0], R34 ;  /* 0x0005e02201007387 */ /* 0x000fe80000100800 */
[----:B------:R0:W-:Y:S04]  /*7ad0*/  STL [R1+0x5d4], R0 ;  /* 0x0005d40001007387 */ /* 0x0001e80000100800 */
[----:B-1----:R-:W4:Y:S01]  /*7ae0*/  LDL.LU.64 R2, [R1+0x2a8] ;  /* 0x0002a80001027983 */ /* 0x002f220000300a00 */
[----:B0-----:R-:W-:-:S03]  /*7af0*/  IMAD.MOV.U32 R0, RZ, RZ, R35 ;  /* 0x000000ffff007224 */ /* 0x001fc600078e0023 */
[----:B--2---:R-:W-:Y:S04]  /*7b00*/  STL [R1+0x5e8], R8 ;  /* 0x0005e80801007387 */ /* 0x004fe80000100800 */
[----:B------:R0:W-:Y:S04]  /*7b10*/  STL [R1+0x5dc], R0 ;  /* 0x0005dc0001007387 */ /* 0x0001e80000100800 */
[----:B------:R-:W2:Y:S04]  /*7b20*/  LDL.LU.64 R10, [R1+0x38] ;  /* 0x00003800010a7983 */ /* 0x000ea80000300a00 */
[----:B------:R-:W2:Y:S01]  /*7b30*/  LDL.LU.64 R34, [R1+0x2b0] ;  /* 0x0002b00001227983 */ /* 0x000ea20000300a00 */
[----:B0-----:R-:W-:-:S05]  /*7b40*/  IMAD.MOV.U32 R0, RZ, RZ, R9 ;  /* 0x000000ffff007224 */ /* 0x001fca00078e0009 */
[----:B------:R3:W-:Y:S02]  /*7b50*/  STL [R1+0x5e4], R0 ;  /* 0x0005e40001007387 */ /* 0x0007e40000100800 */
[----:B---3--:R-:W-:Y:S02]  /*7b60*/  IMAD.MOV.U32 R0, RZ, RZ, R55 ;  /* 0x000000ffff007224 */ /* 0x008fe400078e0037 */
        /* <DEDUP_REMOVED lines=8> */
[----:B-1----:R-:W4:Y:S01]  /*7bf0*/  LDL.LU.64 R32, [R1] ;  /* 0x0000000001207983 */ /* 0x002f220000300a00 */
[----:B0-----:R-:W-:-:S03]  /*7c00*/  IMAD.MOV.U32 R0, RZ, RZ, R7 ;  /* 0x000000ffff007224 */ /* 0x001fc600078e0007 */
[----:B------:R-:W-:Y:S04]  /*7c10*/  STL [R1+0x608], R30 ;  /* 0x0006081e01007387 */ /* 0x000fe80000100800 */
[----:B------:R0:W-:Y:S04]  /*7c20*/  STL [R1+0x5fc], R0 ;  /* 0x0005fc0001007387 */ /* 0x0001e80000100800 */
[----:B------:R-:W4:Y:S01]  /*7c30*/  LDL.LU.64 R6, [R1+0x2c0] ;  /* 0x0002c00001067983 */ /* 0x000f220000300a00 */
[----:B0-----:R-:W-:-:S05]  /*7c40*/  MOV R0, R31 ;  /* 0x0000001f00007202 */ /* 0x001fca0000000f00 */
[----:B------:R0:W-:Y:S04]  /*7c50*/  STL [R1+0x604], R0 ;  /* 0x0006040001007387 */ /* 0x0001e80000100800 */
[----:B------:R1:W-:Y:S04]  /*7c60*/  STL [R1+0x610], R4 ;  /* 0x0006100401007387 */ /* 0x0003e80000100800 */
        /* <DEDUP_REMOVED lines=8> */
[----:B------:R-:W-:Y:S01]  /*7cf0*/  STL [R1+0x628], R36 ;  /* 0x0006282401007387 */ /* 0x000fe20000100800 */
[----:B0-----:R-:W-:-:S05]  /*7d00*/  IMAD.MOV.U32 R0, RZ, RZ, R13 ;  /* 0x000000ffff007224 */ /* 0x001fca00078e000d */
[----:B------:R0:W-:Y:S02]  /*7d10*/  STL [R1+0x61c], R0 ;  /* 0x00061c0001007387 */ /* 0x0001e40000100800 */
[----:B0-----:R-:W-:Y:S02]  /*7d20*/  IMAD.MOV.U32 R0, RZ, RZ, R37 ;  /* 0x000000ffff007224 */ /* 0x001fe400078e0025 */
[----:B------:R-:W-:Y:S04]  /*7d30*/  STL [R1+0x630], R28 ;  /* 0x0006301c01007387 */ /* 0x000fe80000100800 */
[----:B------:R0:W-:Y:S02]  /*7d40*/  STL [R1+0x624], R0 ;  /* 0x0006240001007387 */ /* 0x0001e40000100800 */
[----:B0-----:R-:W-:-:S02]  /*7d50*/  IMAD.MOV.U32 R0, RZ, RZ, R29 ;  /* 0x000000ffff007224 */ /* 0x001fc400078e001d */
[----:B------:R-:W4:Y:S04]  /*7d60*/  LDL.LU.64 R28, [R1+0x2d0] ;  /* 0x0002d000011c7983 */ /* 0x000f280000300a00 */
[----:B------:R0:W-:Y:S04]  /*7d70*/  STL [R1+0x62c], R0 ;  /* 0x00062c0001007387 */ /* 0x0001e80000100800 */
[----:B------:R1:W-:Y:S01]  /*7d80*/  STL [R1+0x638], R2 ;  /* 0x0006380201007387 */ /* 0x0003e20000100800 */
[----:B0-----:R-:W-:-:S03]  /*7d90*/  IMAD.MOV.U32 R0, RZ, RZ, R3 ;  /* 0x000000ffff007224 */ /* 0x001fc600078e0003 */
[----:B-1----:R-:W4:Y:S04]  /*7da0*/  LDL.LU.64 R2, [R1+0x240] ;  /* 0x0002400001027983 */ /* 0x002f280000300a00 */
[----:B------:R2:W-:Y:S02]  /*7db0*/  STL [R1+0x634], R0 ;  /* 0x0006340001007387 */ /* 0x0005e40000100800 */
[----:B--2---:R-:W-:Y:S02]  /*7dc0*/  IMAD.MOV.U32 R0, RZ, RZ, R11 ;  /* 0x000000ffff007224 */ /* 0x004fe400078e000b */
[----:B------:R-:W-:Y:S04]  /*7dd0*/  STL [R1+0x640], R10 ;  /* 0x0006400a01007387 */ /* 0x000fe80000100800 */
[----:B------:R-:W-:Y:S04]  /*7de0*/  STL [R1+0x648], R34 ;  /* 0x0006482201007387 */ /* 0x000fe80000100800 */
[----:B------:R0:W-:Y:S04]  /*7df0*/  STL [R1+0x63c], R0 ;  /* 0x00063c0001007387 */ /* 0x0001e80000100800 */
[----:B------:R-:W2:Y:S01]  /*7e00*/  LDL.LU.64 R12, [R1+0x2d8] ;  /* 0x0002d800010c7983 */ /* 0x000ea20000300a00 */
[----:B0-----:R-:W-:-:S05]  /*7e10*/  IMAD.MOV.U32 R0, RZ, RZ, R35 ;  /* 0x000000ffff007224 */ /* 0x001fca00078e0023 */
[----:B------:R3:W-:Y:S02]  /*7e20*/  STL [R1+0x644], R0 ;  /* 0x0006440001007387 */ /* 0x0007e40000100800 */
[----:B---3--:R-:W-:Y:S02]  /*7e30*/  IMAD.MOV.U32 R0, RZ, RZ, R55 ;  /* 0x000000ffff007224 */ /* 0x008fe400078e0037 */
[----:B------:R0:W-:Y:S04]  /*7e40*/  STL [R1+0x650], R54 ;  /* 0x0006503601007387 */ /* 0x0001e80000100800 */
[----:B----4-:R-:W-:Y:S04]  /*7e50*/  STL [R1+0x658], R8 ;  /* 0x0006580801007387 */ /* 0x010fe80000100800 */
[----:B------:R1:W-:Y:S04]  /*7e60*/  STL [R1+0x64c], R0 ;  /* 0x00064c0001007387 */ /* 0x0003e80000100800 */
[----:B0-----:R-:W3:Y:S01]  /*7e70*/  LDL.LU.64 R54, [R1+0x2e0] ;  /* 0x0002e00001367983 */ /* 0x001ee20000300a00 */
[----:B-1----:R-:W-:-:S03]  /*7e80*/  IMAD.MOV.U32 R0, RZ, RZ, R9 ;  /* 0x000000ffff007224 */ /* 0x002fc600078e0009 */
[----:B------:R-:W-:Y:S04]  /*7e90*/  STL [R1+0x660], R32 ;  /* 0x0006602001007387 */ /* 0x000fe80000100800 */
[----:B------:R0:W-:Y:S04]  /*7ea0*/  STL [R1+0x654], R0 ;  /* 0x0006540001007387 */ /* 0x0001e80000100800 */
[----:B------:R-:W4:Y:S04]  /*7eb0*/  LDL.LU.64 R36, [R1+0x250] ;  /* 0x0002500001247983 */ /* 0x000f280000300a00 */
[----:B------:R-:W4:Y:S01]  /*7ec0*/  LDL.LU.64 R10, [R1+0x2e8] ;  /* 0x0002e800010a7983 */ /* 0x000f220000300a00 */
[----:B0-----:R-:W-:-:S05]  /*7ed0*/  IMAD.MOV.U32 R0, RZ, RZ, R33 ;  /* 0x000000ffff007224 */ /* 0x001fca00078e0021 */
[----:B------:R0:W-:Y:S04]  /*7ee0*/  STL [R1+0x65c], R0 ;  /* 0x00065c0001007387 */ /* 0x0001e80000100800 */
[----:B------:R-:W-:Y:S01]  /*7ef0*/  STL [R1+0x668], R6 ;  /* 0x0006680601007387 */ /* 0x000fe20000100800 */
[----:B0-----:R-:W-:-:S03]  /*7f00*/  IMAD.MOV.U32 R0, RZ, RZ, R7 ;  /* 0x000000ffff007224 */ /* 0x001fc600078e0007 */
[----:B------:R-:W-:Y:S04]  /*7f10*/  STL [R1+0x670], R30 ;  /* 0x0006701e01007387 */ /* 0x000fe80000100800 */
[----:B------:R0:W-:Y:S04]  /*7f20*/  STL [R1+0x664], R0 ;  /* 0x0006640001007387 */ /* 0x0001e80000100800 */
[----:B------:R-:W4:Y:S01]  /*7f30*/  LDL.LU.64 R8, [R1+0x2f0] ;  /* 0x0002f00001087983 */ /* 0x000f220000300a00 */
[----:B0-----:R-:W-:-:S03]  /*7f40*/  MOV R0, R31 ;  /* 0x0000001f00007202 */ /* 0x001fc60000000f00 */
[----:B------:R-:W-:Y:S04]  /*7f50*/  STL [R1+0x678], R4 ;  /* 0x0006780401007387 */ /* 0x000fe80000100800 */
[----:B------:R0:W-:Y:S04]  /*7f60*/  STL [R1+0x66c], R0 ;  /* 0x00066c0001007387 */ /* 0x0001e80000100800 */
[----:B------:R-:W4:Y:S04]  /*7f70*/  LDL.LU.64 R34, [R1+0x268] ;  /* 0x0002680001227983 */ /* 0x000f280000300a00 */
[----:B------:R-:W4:Y:S01]  /*7f80*/  LDL.LU.64 R32, [R1+0x2f8] ;  /* 0x0002f80001207983 */ /* 0x000f220000300a00 */
[----:B0-----:R-:W-:-:S05]  /*7f90*/  IMAD.MOV.U32 R0, RZ, RZ, R5 ;  /* 0x000000ffff007224 */ /* 0x001fca00078e0005 */
[----:B------:R0:W-:Y:S04]  /*7fa0*/  STL [R1+0x674], R0 ;  /* 0x0006740001007387 */ /* 0x0001e80000100800 */
[----:B------:R-:W-:Y:S04]  /*7fb0*/  STL [R1+0x680], R60 ;  /* 0x0006803c01007387 */ /* 0x000fe80000100800 */
[----:B------:R-:W4:Y:S04]  /*7fc0*/  LDL.LU.64 R6, [R1+0x270] ;  /* 0x0002700001067983 */ /* 0x000f280000300a00 */
[----:B------:R-:W-:Y:S04]  /*7fd0*/  STL [R1+0x67c], R61 ;  /* 0x00067c3d01007387 */ /* 0x000fe80000100800 */
[----:B------:R-:W4:Y:S01]  /*7fe0*/  LDL.LU.64 R30, [R1+0x300] ;  /* 0x00030000011e7983 */ /* 0x000f220000300a00 */
[----:B0-----:R-:W-:-:S03]  /*7ff0*/  IMAD.MOV.U32 R0, RZ, RZ, R29 ;  /* 0x000000ffff007224 */ /* 0x001fc600078e001d */
[----:B------:R-:W-:Y:S04]  /*8000*/  STL [R1+0x688], R28 ;  /* 0x0006881c01007387 */ /* 0x000fe80000100800 */
[----:B------:R-:W4:Y:S04]  /*8010*/  LDL.LU.64 R4, [R1+0x280] ;  /* 0x0002800001047983 */ /* 0x000f280000300a00 */
[----:B------:R0:W-:Y:S04]  /*8020*/  STL [R1+0x684], R0 ;  /* 0x0006840001007387 */ /* 0x0001e80000100800 */
[----:B------:R1:W-:Y:S04]  /*8030*/  STL [R1+0x690], R2 ;  /* 0x0006900201007387 */ /* 0x0003e80000100800 */
[----:B0-----:R-:W4:Y:S01]  /*8040*/  LDL.LU R0, [R1+0x318] ;  /* 0x0003180001007983 */ /* 0x001f220000300800 */
[----:B-1----:R-:W-:-:S03]  /*8050*/  IMAD.MOV.U32 R2, RZ, RZ, R3 ;  /* 0x000000ffff027224 */ /* 0x002fc600078e0003 */
[----:B------:R-:W4:Y:S04]  /*8060*/  LDL.LU R3, [R1+0x31c] ;  /* 0x00031c0001037983 */ /* 0x000f280000300800 */
[----:B------:R-:W4:Y:S04]  /*8070*/  LDL.LU.64 R28, [R1+0x308] ;  /* 0x00030800011c7983 */ /* 0x000f280000300a00 */
[----:B------:R2:W-:Y:S02]  /*8080*/  STL [R1+0x68c], R2 ;  /* 0x00068c0201007387 */ /* 0x0005e40000100800 */
[----:B--2---:R-:W-:-:S02]  /*8090*/  IMAD.MOV.U32 R2, RZ, RZ, R13 ;  /* 0x000000ffff027224 */ /* 0x004fc400078e000d */
[----:B------:R-:W-:Y:S04]  /*80a0*/  STL [R1+0x698], R12 ;  /* 0x0006980c01007387 */ /* 0x000fe80000100800 */
[----:B------:R-:W-:Y:S04]  /*80b0*/  STL [R1+0x6a0], R58 ;  /* 0x0006a03a01007387 */ /* 0x000fe80000100800 */
[----:B------:R0:W-:Y:S04]  /*80c0*/  STL [R1+0x694], R2 ;  /* 0x0006940201007387 */ /* 0x0001e80000100800 */
[----:B------:R-:W-:Y:S04]  /*80d0*/  STL [R1+0x69c], R59 ;  /* 0x00069c3b01007387 */ /* 0x000fe80000100800 */
[----:B---3--:R1:W-:Y:S01]  /*80e0*/  STL [R1+0x6a8], R54 ;  /* 0x0006a83601007387 */ /* 0x0083e20000100800 */
[----:B0-----:R-:W-:-:S03]  /*80f0*/  IMAD.MOV.U32 R2, RZ, RZ, R55 ;  /* 0x000000ffff027224 */ /* 0x001fc600078e0037 */
[----:B-1----:R-:W2:Y:S04]  /*8100*/  LDL.LU.64 R54, [R1+0x310] ;  /* 0x0003100001367983 */ /* 0x002ea80000300a00 */
[----:B------:R4:W-:Y:S02]  /*8110*/  STL [R1+0x6a4], R2 ;  /* 0x0006a40201007387 */ /* 0x0009e40000100800 */
[----:B----4-:R-:W-:Y:S02]  /*8120*/  IMAD.MOV.U32 R2, RZ, RZ, R37 ;  /* 0x000000ffff027224 */ /* 0x010fe400078e0025 */
[----:B------:R-:W-:Y:S04]  /*8130*/  STL [R1+0x6b0], R36 ;  /* 0x0006b02401007387 */ /* 0x000fe80000100800 */
[----:B------:R-:W-:Y:S04]  /*8140*/  STL [R1+0x6b8], R10 ;  /* 0x0006b80a01007387 */ /* 0x000fe80000100800 */
[----:B------:R0:W-:Y:S04]  /*8150*/  STL [R1+0x6ac], R2 ;  /* 0x0006ac0201007387 */ /* 0x0001e80000100800 */
[----:B------:R-:W-:Y:S01]  /*8160*/  STL [R1+0x6c0], R56 ;  /* 0x0006c03801007387 */ /* 0x000fe20000100800 */
[----:B0-----:R-:W-:-:S05]  /*8170*/  IMAD.MOV.U32 R2, RZ, RZ, R11 ;  /* 0x000000ffff027224 */ /* 0x001fca00078e000b */
[----:B------:R0:W-:Y:S04]  /*8180*/  STL [R1+0x6b4], R2 ;  /* 0x0006b40201007387 */ /* 0x0001e80000100800 */
[----:B------:R-:W-:Y:S01]  /*8190*/  STL [R1+0x6bc], R57 ;  /* 0x0006bc3901007387 */ /* 0x000fe20000100800 */
[----:B0-----:R-:W-:-:S03]  /*81a0*/  IMAD.MOV.U32 R2, RZ, RZ, R9 ;  /* 0x000000ffff027224 */ /* 0x001fc600078e0009 */
[----:B------:R0:W-:Y:S04]  /*81b0*/  STL [R1+0x6c8], R8 ;  /* 0x0006c80801007387 */ /* 0x0001e80000100800 */
[----:B------:R1:W-:Y:S01]  /*81c0*/  STL [R1+0x6c4], R2 ;  /* 0x0006c40201007387 */ /* 0x0003e20000100800 */
[----:B0-----:R-:W0:Y:S01]  /*81d0*/  LDC R8, c[0x0][0x238] ;  /* 0x00008e00ff087b82 */ /* 0x001e220000000800 */
[----:B-1----:R-:W-:Y:S02]  /*81e0*/  IMAD.MOV.U32 R2, RZ, RZ, R35 ;  /* 0x000000ffff027224 */ /* 0x002fe400078e0023 */
[----:B------:R-:W-:Y:S04]  /*81f0*/  STL [R1+0x6d0], R34 ;  /* 0x0006d02201007387 */ /* 0x000fe80000100800 */
[----:B------:R-:W-:Y:S04]  /*8200*/  STL [R1+0x6d8], R32 ;  /* 0x0006d82001007387 */ /* 0x000fe80000100800 */
[----:B------:R1:W-:Y:S02]  /*8210*/  STL [R1+0x6cc], R2 ;  /* 0x0006cc0201007387 */ /* 0x0003e40000100800 */
[----:B-1----:R-:W-:-:S02]  /*8220*/  IMAD.MOV.U32 R2, RZ, RZ, R33 ;  /* 0x000000ffff027224 */ /* 0x002fc400078e0021 */
[----:B------:R-:W-:Y:S04]  /*8230*/  STL [R1+0x6e0], R6 ;  /* 0x0006e00601007387 */ /* 0x000fe80000100800 */
[----:B------:R1:W-:Y:S04]  /*8240*/  STL [R1+0x6d4], R2 ;  /* 0x0006d40201007387 */ /* 0x0003e80000100800 */
[----:B------:R-:W-:Y:S01]  /*8250*/  STL [R1+0x6e8], R30 ;  /* 0x0006e81e01007387 */ /* 0x000fe20000100800 */
[----:B-1----:R-:W-:-:S05]  /*8260*/  IMAD.MOV.U32 R2, RZ, RZ, R7 ;  /* 0x000000ffff027224 */ /* 0x002fca00078e0007 */
[----:B------:R1:W-:Y:S02]  /*8270*/  STL [R1+0x6dc], R2 ;  /* 0x0006dc0201007387 */ /* 0x0003e40000100800 */
[----:B-1----:R-:W-:-:S05]  /*8280*/  IMAD.MOV.U32 R2, RZ, RZ, R31 ;  /* 0x000000ffff027224 */ /* 0x002fca00078e001f */
[----:B------:R1:W-:Y:S04]  /*8290*/  STL [R1+0x6e4], R2 ;  /* 0x0006e40201007387 */ /* 0x0003e80000100800 */
[----:B------:R-:W-:Y:S01]  /*82a0*/  STL [R1+0x6f0], R4 ;  /* 0x0006f00401007387 */ /* 0x000fe20000100800 */
[----:B-1----:R-:W-:Y:S01]  /*82b0*/  MOV R2, R5 ;  /* 0x0000000500027202 */ /* 0x002fe20000000f00 */
[----:B------:R-:W-:-:S04]  /*82c0*/  IMAD R0, R0, UR5, RZ ;  /* 0x0000000500007c24 */ /* 0x000fc8000f8e02ff */
[----:B------:R1:W-:Y:S01]  /*82d0*/  STL [R1+0x6ec], R2 ;  /* 0x0006ec0201007387 */ /* 0x0003e20000100800 */
[----:B------:R-:W-:Y:S01]  /*82e0*/  LEA R12, P1, R0, UR8, 0x1 ;  /* 0x00000008000c7c11 */ /* 0x000fe2000f8208ff */
[----:B-1----:R-:W-:Y:S02]  /*82f0*/  IMAD R2, R3, UR5, RZ ;  /* 0x0000000503027c24 */ /* 0x002fe4000f8e02ff */
[----:B------:R-:W-:Y:S01]  /*8300*/  IMAD.MOV.U32 R3, RZ, RZ, R29 ;  /* 0x000000ffff037224 */ /* 0x000fe200078e001d */
[----:B------:R1:W-:Y:S02]  /*8310*/  STL [R1+0x6f8], R28 ;  /* 0x0006f81c01007387 */ /* 0x0003e40000100800 */
[----:B------:R-:W-:Y:S01]  /*8320*/  LEA R10, P0, R2, UR8, 0x1 ;  /* 0x00000008020a7c11 */ /* 0x000fe2000f8008ff */
[----:B0-----:R-:W-:Y:S01]  /*8330*/  IMAD R4, R8, 0x3f, RZ ;  /* 0x0000003f08047824 */ /* 0x001fe200078e02ff */
[----:B------:R-:W-:Y:S01]  /*8340*/  LEA.HI.X.SX32 R13, R0, UR9, 0x1, P1 ;  /* 0x00000009000d7c11 */ /* 0x000fe200088f0eff */
[----:B------:R0:W-:Y:S01]  /*8350*/  STL [R1+0x6f4], R3 ;  /* 0x0006f40301007387 */ /* 0x0001e20000100800 */
[----:B------:R-:W-:-:S03]  /*8360*/  LEA.HI.X.SX32 R11, R2, UR9, 0x1, P0 ;  /* 0x00000009020b7c11 */ /* 0x000fc600080f0eff */
[----:B------:R-:W-:Y:S04]  /*8370*/  STL [R1+0x700], R52 ;  /* 0x0007003401007387 */ /* 0x000fe80000100800 */
[----:B------:R-:W-:Y:S01]  /*8380*/  STL [R1+0x6fc], R53 ;  /* 0x0006fc3501007387 */ /* 0x000fe20000100800 */
[----:B------:R-:W-:Y:S01]  /*8390*/  IMAD R6, R8, 0x3d, RZ ;  /* 0x0000003d08067824 */ /* 0x000fe200078e02ff */
[----:B-1----:R-:W1:Y:S01]  /*83a0*/  LDC R28, c[0x0][0x230] ;  /* 0x00008c00ff1c7b82 */ /* 0x002e620000000800 */
[----:B0-----:R-:W-:-:S04]  /*83b0*/  IMAD.WIDE R2, R4, 0x2, R12 ;  /* 0x0000000204027825 */ /* 0x001fc800078e020c */
[----:B------:R-:W-:-:S03]  /*83c0*/  IMAD.WIDE R4, R4, 0x2, R10 ;  /* 0x0000000204047825 */ /* 0x000fc600078e020a */
[----:B------:R-:W0:Y:S01]  /*83d0*/  LDC R29, c[0x0][0x23c] ;  /* 0x00008f00ff1d7b82 */ /* 0x000e220000000800 */
[----:B--2---:R-:W-:Y:S01]  /*83e0*/  IMAD.MOV.U32 R0, RZ, RZ, R55 ;  /* 0x000000ffff007224 */ /* 0x004fe200078e0037 */
[----:B------:R-:W-:Y:S04]  /*83f0*/  STL [R1+0x708], R54 ;  /* 0x0007083601007387 */ /* 0x000fe80000100800 */
[----:B------:R-:W-:Y:S04]  /*8400*/  STL.64 [R1+0x3a0], R12 ;  /* 0x0003a00c01007387 */ /* 0x000fe80000100a00 */
[----:B------:R2:W-:Y:S04]  /*8410*/  STL [R1+0x704], R0 ;  /* 0x0007040001007387 */ /* 0x0005e80000100800 */
[----:B------:R-:W-:Y:S04]  /*8420*/  STL [R1+0x710], R26 ;  /* 0x0007101a01007387 */ /* 0x000fe80000100800 */
[----:B------:R-:W-:Y:S01]  /*8430*/  STL.64 [R1+0x3a8], R10 ;  /* 0x0003a80a01007387 */ /* 0x000fe20000100a00 */
[----:B--2---:R-:W-:-:S03]  /*8440*/  IMAD R0, R8, 0x3e, RZ ;  /* 0x0000003e08007824 */ /* 0x004fc600078e02ff */
[----:B------:R-:W-:Y:S04]  /*8450*/  STL [R1+0x70c], R27 ;  /* 0x00070c1b01007387 */ /* 0x000fe80000100800 */
[----:B------:R-:W-:Y:S04]  /*8460*/  STL [R1+0x718], R2 ;  /* 0x0007180201007387 */ /* 0x000fe80000100800 */
[----:B------:R2:W-:Y:S04]  /*8470*/  STL [R1+0x714], R3 ;  /* 0x0007140301007387 */ /* 0x0005e80000100800 */
[----:B------:R-:W-:Y:S01]  /*8480*/  STL [R1+0x720], R4 ;  /* 0x0007200401007387 */ /* 0x000fe20000100800 */
[----:B--2---:R-:W-:-:S03]  /*8490*/  IMAD.WIDE R2, R0, 0x2, R12 ;  /* 0x0000000200027825 */ /* 0x004fc600078e020c */
[----:B------:R2:W-:Y:S04]  /*84a0*/  STL [R1+0x71c], R5 ;  /* 0x00071c0501007387 */ /* 0x0005e80000100800 */
[----:B------:R-:W-:Y:S04]  /*84b0*/  STL [R1+0x728], R2 ;  /* 0x0007280201007387 */ /* 0x000fe80000100800 */
[----:B------:R3:W-:Y:S01]  /*84c0*/  STL [R1+0x724], R3 ;  /* 0x0007240301007387 */ /* 0x0007e20000100800 */
[----:B--2---:R-:W-:-:S04]  /*84d0*/  IMAD.WIDE R4, R0, 0x2, R10 ;  /* 0x0000000200047825 */ /* 0x004fc800078e020a */
[----:B------:R-:W-:Y:S01]  /*84e0*/  IMAD R0, R8, 0x3c, RZ ;  /* 0x0000003c08007824 */ /* 0x000fe200078e02ff */
[----:B------:R-:W-:Y:S01]  /*84f0*/  STL [R1+0x730], R4 ;  /* 0x0007300401007387 */ /* 0x000fe20000100800 */
[----:B---3--:R-:W-:-:S03]  /*8500*/  IMAD.WIDE R2, R6, 0x2, R12 ;  /* 0x0000000206027825 */ /* 0x008fc600078e020c */
[----:B------:R2:W-:Y:S01]  /*8510*/  STL [R1+0x72c], R5 ;  /* 0x00072c0501007387 */ /* 0x0005e20000100800 */
[----:B------:R-:W-:-:S03]  /*8520*/  IMAD.WIDE R6, R6, 0x2, R10 ;  /* 0x0000000206067825 */ /* 0x000fc600078e020a */
[----:B------:R-:W-:Y:S04]  /*8530*/  STL [R1+0x738], R2 ;  /* 0x0007380201007387 */ /* 0x000fe80000100800 */
[----:B------:R3:W-:Y:S04]  /*8540*/  STL [R1+0x734], R3 ;  /* 0x0007340301007387 */ /* 0x0007e80000100800 */
[----:B------:R4:W-:Y:S01]  /*8550*/  STL [R1+0x740], R6 ;  /* 0x0007400601007387 */ /* 0x0009e20000100800 */
[----:B--2---:R-:W-:-:S04]  /*8560*/  IMAD.WIDE R4, R0, 0x2, R10 ;  /* 0x0000000200047825 */ /* 0x004fc800078e020a */
[----:B---3--:R-:W-:Y:S01]  /*8570*/  IMAD.WIDE R2, R0, 0x2, R12 ;  /* 0x0000000200027825 */ /* 0x008fe200078e020c */
[----:B------:R-:W-:Y:S03]  /*8580*/  STL [R1+0x73c], R7 ;  /* 0x00073c0701007387 */ /* 0x000fe60000100800 */
[C---:B----4-:R-:W-:Y:S01]  /*8590*/  IMAD R6, R8.reuse, 0x3b, RZ ;  /* 0x0000003b08067824 */ /* 0x050fe200078e02ff */
[----:B------:R-:W-:Y:S04]  /*85a0*/  STL [R1+0x748], R2 ;  /* 0x0007480201007387 */ /* 0x000fe80000100800 */
[----:B------:R2:W-:Y:S01]  /*85b0*/  STL [R1+0x744], R3 ;  /* 0x0007440301007387 */ /* 0x0005e20000100800 */
[----:B------:R-:W-:-:S03]  /*85c0*/  IMAD R0, R8, 0x3a, RZ ;  /* 0x0000003a08007824 */ /* 0x000fc600078e02ff */
[----:B------:R-:W-:Y:S01]  /*85d0*/  STL [R1+0x750], R4 ;  /* 0x0007500401007387 */ /* 0x000fe20000100800 */
[----:B--2---:R-:W-:-:S03]  /*85e0*/  IMAD.WIDE R2, R6, 0x2, R12 ;  /* 0x0000000206027825 */ /* 0x004fc600078e020c */
        /* <DEDUP_REMOVED lines=179> */
[----:B------:R-:W-:-:S03]  /*9120*/  IMAD.SHL.U32 R0, R8, 0x20, RZ ;  /* 0x0000002008007824 */ /* 0x000fc600078e00ff */
        /* <DEDUP_REMOVED lines=215> */
[----:B------:R3:W-:Y:S01]  /*9ea0*/  STL [R1+0xad4], R3 ;  /* 0x000ad40301007387 */ /* 0x0007e20000100800 */
[----:B--2---:R-:W-:-:S03]  /*9eb0*/  IMAD.WIDE R4, R0, 0x2, R10 ;  /* 0x0000000200047825 */ /* 0x004fc600078e020a */
[----:B------:R-:W-:Y:S01]  /*9ec0*/  STL [R1+0xae0], R6 ;  /* 0x000ae00601007387 */ /* 0x000fe20000100800 */
[----:B---3--:R-:W-:-:S03]  /*9ed0*/  IMAD.WIDE R2, R0, 0x2, R12 ;  /* 0x0000000200027825 */ /* 0x008fc600078e020c */
[----:B------:R2:W-:Y:S04]  /*9ee0*/  STL [R1+0xadc], R7 ;  /* 0x000adc0701007387 */ /* 0x0005e80000100800 */
[----:B------:R-:W-:Y:S04]  /*9ef0*/  STL [R1+0xae8], R2 ;  /* 0x000ae80201007387 */ /* 0x000fe80000100800 */
[----:B------:R3:W-:Y:S01]  /*9f00*/  STL [R1+0xae4], R3 ;  /* 0x000ae40301007387 */ /* 0x0007e20000100800 */
[----:B--2---:R-:W-:-:S03]  /*9f10*/  IMAD.WIDE R6, R8, 0x2, R12 ;  /* 0x0000000208067825 */ /* 0x004fc600078e020c */
[----:B------:R-:W-:Y:S04]  /*9f20*/  STL [R1+0xaf0], R4 ;  /* 0x000af00401007387 */ /* 0x000fe80000100800 */
[----:B------:R-:W-:Y:S01]  /*9f30*/  STL [R1+0xaec], R5 ;  /* 0x000aec0501007387 */ /* 0x000fe20000100800 */
[----:B---3--:R-:W-:-:S03]  /*9f40*/  IMAD.WIDE R2, R8, 0x2, R10 ;  /* 0x0000000208027825 */ /* 0x008fc600078e020a */
[----:B------:R-:W-:Y:S04]  /*9f50*/  STL [R1+0xaf8], R6 ;  /* 0x000af80601007387 */ /* 0x000fe80000100800 */
[----:B------:R-:W-:Y:S04]  /*9f60*/  STL [R1+0xaf4], R7 ;  /* 0x000af40701007387 */ /* 0x000fe80000100800 */
[----:B------:R-:W-:Y:S04]  /*9f70*/  STL [R1+0xb00], R2 ;  /* 0x000b000201007387 */ /* 0x000fe80000100800 */
[----:B------:R2:W-:Y:S04]  /*9f80*/  STL [R1+0xafc], R3 ;  /* 0x000afc0301007387 */ /* 0x0005e80000100800 */
[----:B------:R-:W-:Y:S04]  /*9f90*/  STL [R1+0x3c4], RZ ;  /* 0x0003c4ff01007387 */ /* 0x000fe80000100800 */
        /* <DEDUP_REMOVED lines=46> */
[----:B------:R-:W-:Y:S01]  /*a280*/  STL [R1+0x128], RZ ;  /* 0x000128ff01007387 */ /* 0x000fe20000100800 */
[----:B------:R-:W3:Y:S03]  /*a290*/  S2R R55, SR_TID.X ;  /* 0x0000000000377919 */ /* 0x000ee60000002100 */
        /* <DEDUP_REMOVED lines=29> */
[----:B---3--:R-:W-:-:S03]  /*a470*/  LOP3.LUT R55, R55, 0x1f, RZ, 0xc0, !PT ;  /* 0x0000001f37377812 */ /* 0x008fc600078ec0ff */
[----:B------:R-:W-:Y:S04]  /*a480*/  STL [R1+0x210], RZ ;  /* 0x000210ff01007387 */ /* 0x000fe80000100800 */
[----:B------:R-:W-:Y:S04]  /*a490*/  STL [R1+0x214], RZ ;  /* 0x000214ff01007387 */ /* 0x000fe80000100800 */
[----:B------:R-:W-:Y:S04]  /*a4a0*/  STL [R1+0x218], RZ ;  /* 0x000218ff01007387 */ /* 0x000fe80000100800 */
[----:B------:R-:W-:Y:S04]  /*a4b0*/  STL [R1+0x21c], RZ ;  /* 0x00021cff01007387 */ /* 0x000fe80000100800 */
[----:B------:R-:W3:Y:S01]  /*a4c0*/  LDL R54, [R1+0x3b8] ;  /* 0x0003b80001367983 */ /* 0x000ee20000100800 */
[----:B--2---:R-:W-:-:S03]  /*a4d0*/  IMAD.SHL.U32 R3, R55, 0x2, RZ ;  /* 0x0000000237037824 */ /* 0x004fc600078e00ff */
[----:B------:R-:W2:Y:S04]  /*a4e0*/  LDL R55, [R1+0x3bc] ;  /* 0x0003bc0001377983 */ /* 0x000ea80000100800 */
        /* <DEDUP_REMOVED lines=25> */
[----:B-1----:R-:W-:-:S03]  /*a680*/  VIADD R28, R28, 0x3f ;  /* 0x0000003f1c1c7836 */ /* 0x002fc60000000000 */
[----:B------:R-:W-:Y:S04]  /*a690*/  STL [R1+0x1f4], RZ ;  /* 0x0001f4ff01007387 */ /* 0x000fe80000100800 */
[----:B------:R-:W-:Y:S04]  /*a6a0*/  STL [R1+0x1f8], RZ ;  /* 0x0001f8ff01007387 */ /* 0x000fe80000100800 */
[----:B------:R-:W-:Y:S04]  /*a6b0*/  STL [R1+0x1fc], RZ ;  /* 0x0001fcff01007387 */ /* 0x000fe80000100800 */
[----:B------:R-:W-:Y:S01]  /*a6c0*/  STL [R1+0x1e0], RZ ;  /* 0x0001e0ff01007387 */ /* 0x000fe20000100800 */
[----:B0-----:R-:W-:-:S03]  /*a6d0*/  IMAD.SHL.U32 R2, R29, 0x40, RZ ;  /* 0x000000401d027824 */ /* 0x001fc600078e00ff */
[----:B------:R-:W-:Y:S01]  /*a6e0*/  STL [R1+0x1e4], RZ ;  /* 0x0001e4ff01007387 */ /* 0x000fe20000100800 */
[----:B------:R-:W-:-:S03]  /*a6f0*/  SHF.R.S32.HI R29, RZ, 0x1f, R28 ;  /* 0x0000001fff1d7819 */ /* 0x000fc6000001141c */
[----:B------:R-:W-:Y:S04]  /*a700*/  STL [R1+0x1e8], RZ ;  /* 0x0001e8ff01007387 */ /* 0x000fe80000100800 */
[----:B------:R-:W-:Y:S04]  /*a710*/  STL [R1+0x1ec], RZ ;  /* 0x0001ecff01007387 */ /* 0x000fe80000100800 */
[----:B------:R-:W-:Y:S04]  /*a720*/  STL [R1+0x90], RZ ;  /* 0x000090ff01007387 */ /* 0x000fe80000100800 */
[----:B------:R-:W-:Y:S01]  /*a730*/  STL [R1+0x94], RZ ;  /* 0x000094ff01007387 */ /* 0x000fe20000100800 */
[----:B------:R-:W-:-:S03]  /*a740*/  LEA.HI R29, R29, R28, RZ, 0x6 ;  /* 0x0000001c1d1d7211 */ /* 0x000fc600078f30ff */
[----:B------:R-:W-:Y:S04]  /*a750*/  STL [R1+0x98], RZ ;  /* 0x000098ff01007387 */ /* 0x000fe80000100800 */
[----:B------:R-:W-:Y:S01]  /*a760*/  STL [R1+0x9c], RZ ;  /* 0x00009cff01007387 */ /* 0x000fe20000100800 */
[----:B------:R-:W-:-:S03]  /*a770*/  IMAD.SHL.U32 R8, R8, 0x40, RZ ;  /* 0x0000004008087824 */ /* 0x000fc600078e00ff */
[----:B------:R-:W-:Y:S04]  /*a780*/  STL [R1+0x80], RZ ;  /* 0x000080ff01007387 */ /* 0x000fe80000100800 */
[----:B------:R-:W-:Y:S01]  /*a790*/  STL [R1+0x84], RZ ;  /* 0x000084ff01007387 */ /* 0x000fe20000100800 */
[----:B------:R-:W-:-:S03]  /*a7a0*/  SHF.R.S32.HI R4, RZ, 0x6, R29 ;  /* 0x00000006ff047819 */ /* 0x000fc6000001141d */
[----:B------:R-:W-:Y:S01]  /*a7b0*/  STL [R1+0x88], RZ ;  /* 0x000088ff01007387 */ /* 0x000fe20000100800 */
[----:B------:R-:W-:-:S03]  /*a7c0*/  LOP3.LUT R4, R3, 0x10, RZ, 0x3c, !PT ;  /* 0x0000001003047812 */ /* 0x000fc600078e3cff */
[----:B------:R-:W-:Y:S01]  /*a7d0*/  STL [R1+0x8c], RZ ;  /* 0x00008cff01007387 */ /* 0x000fe20000100800 */
[----:B------:R-:W-:-:S03]  /*a7e0*/  SHF.R.S32.HI R0, RZ, 0x1f, R2 ;  /* 0x0000001fff007819 */ /* 0x000fc60000011402 */
[----:B------:R-:W-:Y:S01]  /*a7f0*/  STL [R1+0x1d0], RZ ;  /* 0x0001d0ff01007387 */ /* 0x000fe20000100800 */
[----:B------:R-:W-:-:S03]  /*a800*/  SHF.R.S32.HI R5, RZ, 0x1f, R8 ;  /* 0x0000001fff057819 */ /* 0x000fc60000011408 */
[----:B------:R-:W-:Y:S04]  /*a810*/  STL [R1+0x1d4], RZ ;  /* 0x0001d4ff01007387 */ /* 0x000fe80000100800 */
[----:B------:R-:W-:Y:S04]  /*a820*/  STL [R1+0x1d8], RZ ;  /* 0x0001d8ff01007387 */ /* 0x000fe80000100800 */
[----:B------:R-:W-:Y:S01]  /*a830*/  STL [R1+0x1dc], RZ ;  /* 0x0001dcff01007387 */ /* 0x000fe20000100800 */
[----:B------:R-:W-:-:S03]  /*a840*/  SHF.L.U64.HI R0, R2, 0x1, R0 ;  /* 0x0000000102007819 */ /* 0x000fc60000010200 */
[----:B------:R-:W-:Y:S01]  /*a850*/  STL [R1+0x1c0], RZ ;  /* 0x0001c0ff01007387 */ /* 0x000fe20000100800 */
[----:B------:R-:W-:-:S03]  /*a860*/  LOP3.LUT R6, R3, 0x20, RZ, 0x3c, !PT ;  /* 0x0000002003067812 */ /* 0x000fc600078e3cff */
[----:B------:R-:W-:Y:S01]  /*a870*/  STL [R1+0x1c4], RZ ;  /* 0x0001c4ff01007387 */ /* 0x000fe20000100800 */
[----:B------:R-:W-:-:S03]  /*a880*/  SHF.L.U64.HI R2, R8, 0x1, R5 ;  /* 0x0000000108027819 */ /* 0x000fc60000010205 */
[----:B------:R-:W-:Y:S01]  /*a890*/  STL [R1+0x1c8], RZ ;  /* 0x0001c8ff01007387 */ /* 0x000fe20000100800 */
[----:B------:R-:W-:-:S03]  /*a8a0*/  LOP3.LUT R5, R3, 0x30, RZ, 0x3c, !PT ;  /* 0x0000003003057812 */ /* 0x000fc600078e3cff */
[----:B------:R-:W-:Y:S01]  /*a8b0*/  STL [R1+0x1cc], RZ ;  /* 0x0001ccff01007387 */ /* 0x000fe20000100800 */
[----:B---3--:R-:W-:Y:S02]  /*a8c0*/  LOP3.LUT R4, R54, 0x40, RZ, 0x3c, !PT ;  /* 0x0000004036047812 */ /* 0x008fe400078e3cff */
[----:B--2---:R-:W-:-:S03]  /*a8d0*/  LOP3.LUT R6, R55, 0x20, RZ, 0x3c, !PT ;  /* 0x0000002037067812 */ /* 0x004fc600078e3cff */
[----:B------:R0:W-:Y:S01]  /*a8e0*/  STL [R1+0xbd0], R4 ;  /* 0x000bd00401007387 */ /* 0x0001e20000100800 */
[----:B------:R-:W-:-:S03]  /*a8f0*/  LOP3.LUT R5, R55, 0x40, RZ, 0x3c, !PT ;  /* 0x0000004037057812 */ /* 0x000fc600078e3cff */
[----:B------:R1:W-:Y:S01]  /*a900*/  STL [R1+0xbdc], R6 ;  /* 0x000bdc0601007387 */ /* 0x0003e20000100800 */
[----:B0-----:R-:W-:-:S05]  /*a910*/  LOP3.LUT R4, R55, 0x60, RZ, 0x3c, !PT ;  /* 0x0000006037047812 */ /* 0x001fca00078e3cff */
[----:B------:R1:W-:Y:S04]  /*a920*/  STL [R1+0xbd4], R4 ;  /* 0x000bd40401007387 */ /* 0x0003e80000100800 */
[----:B------:R1:W-:Y:S02]  /*a930*/  STL [R1+0xbd8], R5 ;  /* 0x000bd80501007387 */ /* 0x0003e40000100800 */
.L_x_1:
[----:B-----5:R0:W-:Y:S01]  /*a940*/  STL [R1+0x1298], R44 ;  /* 0x0012982c01007387 */ /* 0x0201e20000100800 */
[----:B-1----:R-:W1:Y:S03]  /*a950*/  LDC R6, c[0x0][0x230] ;  /* 0x00008c00ff067b82 */ /* 0x002e660000000800 */
[----:B------:R-:W2:Y:S04]  /*a960*/  LDL.64 R4, [R1+0x3a8] ;  /* 0x0003a80001047983 */ /* 0x000ea80000100a00 */
[----:B0-----:R-:W1:Y:S04]  /*a970*/  LDL R44, [R1+0x3c4] ;  /* 0x0003c400012c7983 */ /* 0x001e680000100800 */
        /* <DEDUP_REMOVED lines=73> */
[----:B------:R-:W-:Y:S01]  /*ae10*/  STL [R1+0x1170], R22 ;  /* 0x0011701601007387 */ /* 0x000fe20000100800 */
[----:B-1----:R-:W-:-:S03]  /*ae20*/  IMAD R6, R44, -0x40, R6 ;  /* 0xffffffc02c067824 */ /* 0x002fc600078e0206 */
[----:B------:R-:W-:Y:S04]  /*ae30*/  STL [R1+0x116c], R59 ;  /* 0x00116c3b01007387 */ /* 0x000fe80000100800 */
[----:B------:R-:W-:Y:S01]  /*ae40*/  STL [R1+0x1168], R61 ;  /* 0x0011683d01007387 */ /* 0x000fe20000100800 */
[----:B------:R-:W-:-:S03]  /*ae50*/  ISETP.GT.AND P0, PT, R6, RZ, PT ;  /* 0x000000ff0600720c */ /* 0x000fc60003f04270 */
[----:B------:R-:W-:Y:S04]  /*ae60*/  STL [R1+0x115c], R3 ;  /* 0x00115c0301007387 */ /* 0x000fe80000100800 */
[----:B------:R-:W-:Y:S04]  /*ae70*/  STL [R1+0x1160], R3 ;  /* 0x0011600301007387 */ /* 0x000fe80000100800 */
[----:B------:R-:W-:Y:S04]  /*ae80*/  STL [R1+0x1164], R3 ;  /* 0x0011640301007387 */ /* 0x000fe80000100800 */
[----:B------:R-:W-:Y:S04]  /*ae90*/  STL [R1+0x1158], R60 ;  /* 0x0011583c01007387 */ /* 0x000fe80000100800 */
[----:B------:R-:W-:Y:S04]  /*aea0*/  STL [R1+0x1154], R58 ;  /* 0x0011543a01007387 */ /* 0x000fe80000100800 */
[----:B------:R-:W-:Y:S01]  /*aeb0*/  STL [R1+0x1150], R56 ;  /* 0x0011503801007387 */ /* 0x000fe20000100800 */
[----:B------:R-:W-:-:S03]  /*aec0*/  PRMT R37, RZ, 0x7610, R37 ;  /* 0x00007610ff257816 */ /* 0x000fc60000000025 */
        /* <DEDUP_REMOVED lines=8> */
[----:B--2---:R-:W2:Y:S04]  /*af50*/  @P0 LDG.E.U16 R37, desc[UR6][R4.64] ;  /* 0x0000000604250981 */ /* 0x004ea8000c1e1500 */
[----:B0-----:R-:W3:Y:S04]  /*af60*/  LDL.LU R0, [R1+0x72c] ;  /* 0x00072c0001007983 */ /* 0x001ee80000300800 */
[----:B------:R-:W4:Y:S04]  /*af70*/  LDL.LU R44, [R1+0x1298] ;  /* 0x00129800012c7983 */ /* 0x000f280000300800 */
[----:B------:R-:W2:Y:S01]  /*af80*/  LDL.64 R4, [R1+0x3a0] ;  /* 0x0003a00001047983 */ /* 0x000ea20000100a00 */
[----:B------:R-:W-:-:S02]  /*af90*/  PRMT R38, RZ, 0x7610, R38 ;  /* 0x00007610ff267816 */ /* 0x000fc40000000026 */
[----:B------:R-:W-:-:S04]  /*afa0*/  ISETP.GT.AND P1, PT, R6, 0x1, PT ;  /* 0x000000010600780c */ /* 0x000fc80003f24270 */
[----:B--2---:R0:W2:Y:S04]  /*afb0*/  @P0 LDG.E.U16 R38, desc[UR6][R4.64] ;  /* 0x0000000604260981 */ /* 0x0040a8000c1e1500 */
[----:B------:R-:W0:Y:S04]  /*afc0*/  LDL R4, [R1+0xafc] ;  /* 0x000afc0001047983 */ /* 0x000e280000100800 */
[----:B------:R-:W0:Y:S01]  /*afd0*/  LDL R5, [R1+0xb00] ;  /* 0x000b000001057983 */ /* 0x000e220000100800 */
[----:B------:R-:W-:Y:S02]  /*afe0*/  PRMT R42, RZ, 0x7610, R42 ;  /* 0x00007610ff2a7816 */ /* 0x000fe4000000002a */
[----:B0-----:R-:W-:-:S04]  /*aff0*/  @P1 LOP3.LUT R5, R5, R4, RZ, 0x3c, !PT ;  /* 0x0000000405051212 */ /* 0x001fc800078e3cff */
[----:B------:R-:W-:-:S04]  /*b000*/  @P1 LOP3.LUT R4, R5, R4, RZ, 0x3c, !PT ;  /* 0x0000000405041212 */ /* 0x000fc800078e3cff */
[----:B------:R-:W-:-:S05]  /*b010*/  @P1 LOP3.LUT R5, R5, R4, RZ, 0x3c, !PT ;  /* 0x0000000405051212 */ /* 0x000fca00078e3cff */
[----:B------:R0:W2:Y:S04]  /*b020*/  @P1 LDG.E.U16 R42, desc[UR6][R4.64] ;  /* 0x00000006042a1981 */ /* 0x0000a8000c1e1500 */
[----:B------:R-:W0:Y:S04]  /*b030*/  LDL R4, [R1+0xaf4] ;  /* 0x000af40001047983 */ /* 0x000e280000100800 */
[----:B------:R-:W0:Y:S01]  /*b040*/  LDL R5, [R1+0xaf8] ;  /* 0x000af80001057983 */ /* 0x000e220000100800 */
[----:B----4-:R-:W-:Y:S02]  /*b050*/  PRMT R44, RZ, 0x7610, R44 ;  /* 0x00007610ff2c7816 */ /* 0x010fe4000000002c */
[----:B0-----:R-:W-:-:S04]  /*b060*/  @P1 LOP3.LUT R5, R5, R4, RZ, 0x3c, !PT ;  /* 0x0000000405051212 */ /* 0x001fc800078e3cff */
[----:B------:R-:W-:-:S04]  /*b070*/  @P1 LOP3.LUT R4, R5, R4, RZ, 0x3c, !PT ;  /* 0x0000000405041212 */ /* 0x000fc800078e3cff */
[----:B------:R-:W-:-:S05]  /*b080*/  @P1 LOP3.LUT R5, R5, R4, RZ, 0x3c, !PT ;  /* 0x0000000405051212 */ /* 0x000fca00078e3cff */
[----:B------:R0:W4:Y:S04]  /*b090*/  @P1 LDG.E.U16 R44, desc[UR6][R4.64] ;  /* 0x00000006042c1981 */ /* 0x000128000c1e1500 */
[----:B------:R-:W0:Y:S04]  /*b0a0*/  LDL R4, [R1+0xaec] ;  /* 0x000aec0001047983 */ /* 0x000e280000100800 */
[----:B------:R-:W0:Y:S01]  /*b0b0*/  LDL R5, [R1+0xaf0] ;  /* 0x000af00001057983 */ /* 0x000e220000100800 */
[----:B------:R-:W-:Y:S02]  /*b0c0*/  ISETP.GT.AND P2, PT, R6, 0x2, PT ;  /* 0x000000020600780c */ /* 0x000fe40003f44270 */
[----:B------:R-:W-:-:S11]  /*b0d0*/  PRMT R36, RZ, 0x7610, R36 ;  /* 0x00007610ff247816 */ /* 0x000fd60000000024 */
[----:B0-----:R-:W-:-:S04]  /*b0e0*/  @P2 LOP3.LUT R5, R5, R4, RZ, 0x3c, !PT ;  /* 0x0000000405052212 */ /* 0x001fc800078e3cff */
[----:B------:R-:W-:-:S04]  /*b0f0*/  @P2 LOP3.LUT R4, R5, R4, RZ, 0x3c, !PT ;  /* 0x0000000405042212 */ /* 0x000fc800078e3cff */
[----:B------:R-:W-:-:S05]  /*b100*/  @P2 LOP3.LUT R5, R5, R4, RZ, 0x3c, !PT ;  /* 0x0000000405052212 */ /* 0x000fca00078e3cff */
[----:B------:R-:W3:Y:S04]  /*b110*/  @P2 LDG.E.U16 R36, desc[UR6][R4.64] ;  /* 0x0000000604242981 */ /* 0x000ee8000c1e1500 */
[----:B---3--:R0:W-:Y:S04]  /*b120*/  STL [R1+0x380], R36 ;  /* 0x0003802401007387 */ /* 0x0081e80000100800 */
[----:B0-----:R-:W3:Y:S04]  /*b130*/  LDL.LU R36, [R1+0x1294] ;  /* 0x0012940001247983 */ /* 0x001ee80000300800 */
[----:B------:R-:W2:Y:S04]  /*b140*/  LDL R4, [R1+0xae4] ;  /* 0x000ae40001047983 */ /* 0x000ea80000100800 */
[----:B------:R-:W2:Y:S01]  /*b150*/  LDL R5, [R1+0xae8] ;  /* 0x000ae80001057983 */ /* 0x000ea20000100800 */
[----:B------:R-:W-:-:S02]  /*b160*/  PRMT R35, RZ, 0x7610, R35 ;  /* 0x00007610ff237816 */ /* 0x000fc40000000023 */
[----:B--2---:R-:W-:-:S04]  /*b170*/  @P2 LOP3.LUT R5, R5, R4, RZ, 0x3c, !PT ;  /* 0x0000000405052212 */ /* 0x004fc800078e3cff */
[----:B------:R-:W-:-:S04]  /*b180*/  @P2 LOP3.LUT R4, R5, R4, RZ, 0x3c, !PT ;  /* 0x0000000405042212 */ /* 0x000fc800078e3cff */
[----:B------:R-:W-:-:S05]  /*b190*/  @P2 LOP3.LUT R5, R5, R4, RZ, 0x3c, !PT ;  /* 0x0000000405052212 */ /* 0x000fca00078e3cff */
[----:B------:R-:W2:Y:S01]  /*b1a0*/  @P2 LDG.E.U16 R35, desc[UR6][R4.64] ;  /* 0x0000000604232981 */ /* 0x000ea2000c1e1500 */
[----:B------:R-:W-:-:S03]  /*b1b0*/  ISETP.GT.AND P0, PT, R6, 0x3, PT ;  /* 0x000000030600780c */ /* 0x000fc60003f04270 */
[----:B--2---:R0:W-:Y:S04]  /*b1c0*/  STL [R1+0x37c], R35 ;  /* 0x00037c2301007387 */ /* 0x0041e80000100800 */
[----:B0-----:R-:W2:Y:S04]  /*b1d0*/  LDL.LU R35, [R1+0x1290] ;  /* 0x0012900001237983 */ /* 0x001ea80000300800 */
[----:B------:R-:W4:Y:S04]  /*b1e0*/  LDL R4, [R1+0xadc] ;  /* 0x000adc0001047983 */ /* 0x000f280000100800 */
[----:B------:R-:W4:Y:S01]  /*b1f0*/  LDL R5, [R1+0xae0] ;  /* 0x000ae00001057983 */ /* 0x000f220000100800 */
[----:B---3--:R-:W-:-:S02]  /*b200*/  PRMT R36, RZ, 0x7610, R36 ;  /* 0x00007610ff247816 */ /* 0x008fc40000000024 */
[----:B----4-:R-:W-:-:S04]  /*b210*/  @P0 LOP3.LUT R5, R5, R4, RZ, 0x3c, !PT ;  /* 0x0000000405050212 */ /* 0x010fc800078e3cff */
[----:B------:R-:W-:-:S04]  /*b220*/  @P0 LOP3.LUT R4, R5, R4, RZ, 0x3c, !PT ;  /* 0x0000000405040212 */ /* 0x000fc800078e3cff */
[----:B------:R-:W-:-:S05]  /*b230*/  @P0 LOP3.LUT R5, R5, R4, RZ, 0x3c, !PT ;  /* 0x0000000405050212 */ /* 0x000fca00078e3cff */
[----:B------:R-:W3:Y:S04]  /*b240*/  @P0 LDG.E.U16 R36, desc[UR6][R4.64] ;  /* 0x0000000604240981 */ /* 0x000ee8000c1e1500 */
[----:B---3--:R0:W-:Y:S04]  /*b250*/  STL [R1+0x378], R36 ;  /* 0x0003782401007387 */ /* 0x0081e80000100800 */
[----:B0-----:R-:W3:Y:S04]  /*b260*/  LDL.LU R36, [R1+0x128c] ;  /* 0x00128c0001247983 */ /* 0x001ee80000300800 */
[----:B------:R-:W4:Y:S04]  /*b270*/  LDL R4, [R1+0xad4] ;  /* 0x000ad40001047983 */ /* 0x000f280000100800 */
[----:B------:R-:W4:Y:S01]  /*b280*/  LDL R5, [R1+0xad8] ;  /* 0x000ad80001057983 */ /* 0x000f220000100800 */
[----:B------:R-:W-:-:S02]  /*b290*/  PRMT R40, RZ, 0x7610, R40 ;  /* 0x00007610ff287816 */ /* 0x000fc40000000028 */
[----:B----4-:R-:W-:-:S04]  /*b2a0*/  @P0 LOP3.LUT R5, R5, R4, RZ, 0x3c, !PT ;  /* 0x0000000405050212 */ /* 0x010fc800078e3cff */
[----:B------:R-:W-:-:S04]  /*b2b0*/  @P0 LOP3.LUT R4, R5, R4, RZ, 0x3c, !PT ;  /* 0x0000000405040212 */ /* 0x000fc800078e3cff */
[----:B------:R-:W-:-:S05]  /*b2c0*/  @P0 LOP3.LUT R5, R5, R4, RZ, 0x3c, !PT ;  /* 0x0000000405050212 */ /* 0x000fca00078e3cff */
[----:B------:R-:W4:Y:S01]  /*b2d0*/  @P0 LDG.E.U16 R40, desc[UR6][R4.64] ;  /* 0x0000000604280981 */ /* 0x000f22000c1e1500 */
[----:B------:R-:W-:-:S03]  /*b2e0*/  ISETP.GT.AND P1, PT, R6, 0x4, PT ;  /* 0x000000040600780c */ /* 0x000fc60003f24270 */
[----:B----4-:R0:W-:Y:S04]  /*b2f0*/  STL [R1+0x374], R40 ;  /* 0x0003742801007387 */ /* 0x0101e80000100800 */
[----:B0-----:R-:W4:Y:S04]  /*b300*/  LDL.LU R40, [R1+0x1288] ;  /* 0x0012880001287983 */ /* 0x001f280000300800 */
[----:B------:R-:W3:Y:S04]  /*b310*/  LDL R4, [R1+0xacc] ;  /* 0x000acc0001047983 */ /* 0x000ee80000100800 */
[----:B------:R-:W3:Y:S01]  /*b320*/  LDL R5, [R1+0xad0] ;  /* 0x000ad00001057983 */ /* 0x000ee20000100800 */
[----:B--2---:R-:W-:-:S02]  /*b330*/  PRMT R35, RZ, 0x7610, R35 ;  /* 0x00007610ff237816 */ /* 0x004fc40000000023 */
[----:B---3--:R-:W-:-:S04]  /*b340*/  @P1 LOP3.LUT R5, R5, R4, RZ, 0x3c, !PT ;  /* 0x0000000405051212 */ /* 0x008fc800078e3cff */
[----:B------:R-:W-:-:S04]  /*b350*/  @P1 LOP3.LUT R4, R5, R4, RZ, 0x3c, !PT ;  /* 0x0000000405041212 */ /* 0x000fc800078e3cff */
[----:B------:R-:W-:-:S05]  /*b360*/  @P1 LOP3.LUT R5, R5, R4, RZ, 0x3c, !PT ;  /* 0x0000000405051212 */ /* 0x000fca00078e3cff */
[----:B------:R0:W2:Y:S04]  /*b370*/  @P1 LDG.E.U16 R35, desc[UR6][R4.64] ;  /* 0x0000000604231981 */ /* 0x0000a8000c1e1500 */
[----:B------:R-:W0:Y:S04]  /*b380*/  LDL R4, [R1+0xac4] ;  /* 0x000ac40001047983 */ /* 0x000e280000100800 */
[----:B------:R-:W0:Y:S01]  /*b390*/  LDL R5, [R1+0xac8] ;  /* 0x000ac80001057983 */ /* 0x000e220000100800 */
[----:B------:R-:W-:Y:S02]  /*b3a0*/  PRMT R36, RZ, 0x7610, R36 ;  /* 0x00007610ff247816 */ /* 0x000fe40000000024 */
[----:B0-----:R-:W-:-:S04]  /*b3b0*/  @P1 LOP3.LUT R5, R5, R4, RZ, 0x3c, !PT ;  /* 0x0000000405051212 */ /* 0x001fc800078e3cff */
[----:B------:R-:W-:-:S04]  /*b3c0*/  @P1 LOP3.LUT R4, R5, R4, RZ, 0x3c, !PT ;  /* 0x0000000405041212 */ /* 0x000fc800078e3cff */
[----:B------:R-:W-:-:S05]  /*b3d0*/  @P1 LOP3.LUT R5, R5, R4, RZ, 0x3c, !PT ;  /* 0x0000000405051212 */ /* 0x000fca00078e3cff */
[----:B------:R0:W3:Y:S04]  /*b3e0*/  @P1 LDG.E.U16 R36, desc[UR6][R4.64] ;  /* 0x0000000604241981 */ /* 0x0000e8000c1e1500 */
[----:B------:R-:W0:Y:S04]  /*b3f0*/  LDL R4, [R1+0xabc] ;  /* 0x000abc0001047983 */ /* 0x000e280000100800 */
[----:B------:R-:W0:Y:S01]  /*b400*/  LDL R5, [R1+0xac0] ;  /* 0x000ac00001057983 */ /* 0x000e220000100800 */
[----:B------:R-:W-:Y:S02]  /*b410*/  ISETP.GT.AND P2, PT, R6, 0x5, PT ;  /* 0x000000050600780c */ /* 0x000fe40003f44270 */
[----:B----4-:R-:W-:-:S11]  /*b420*/  PRMT R40, RZ, 0x7610, R40 ;  /* 0x00007610ff287816 */ /* 0x010fd60000000028 */
[----:B0-----:R-:W-:-:S04]  /*b430*/  @P2 LOP3.LUT R5, R5, R4, RZ, 0x3c, !PT ;  /* 0x0000000405052212 */ /* 0x001fc800078e3cff */
[----:B------:R-:W-:-:S04]  /*b440*/  @P2 LOP3.LUT R4, R5, R4, RZ, 0x3c, !PT ;  /* 0x0000000405042212 */ /* 0x000fc800078e3cff */
[----:B------:R-:W-:-:S05]  /*b450*/  @P2 LOP3.LUT R5, R5, R4, RZ, 0x3c, !PT ;  /* 0x0000000405052212 */ /* 0x000fca00078e3cff */
[----:B------:R0:W4:Y:S04]  /*b460*/  @P2 LDG.E.U16 R40, desc[UR6][R4.64] ;  /* 0x0000000604282981 */ /* 0x000128000c1e1500 */
[----:B------:R-:W0:Y:S04]  /*b470*/  LDL R4, [R1+0xab4] ;  /* 0x000ab40001047983 */ /* 0x000e280000100800 */
[----:B------:R-:W0:Y:S01]  /*b480*/  LDL R5, [R1+0xab8] ;  /* 0x000ab80001057983 */ /* 0x000e220000100800 */
[----:B------:R-:W-:Y:S02]  /*b490*/  PRMT R34, RZ, 0x7610, R34 ;  /* 0x00007610ff227816 */ /* 0x000fe40000000022 */
[----:B0-----:R-:W-:-:S04]  /*b4a0*/  @P2 LOP3.LUT R5, R5, R4, RZ, 0x3c, !PT ;  /* 0x0000000405052212 */ /* 0x001fc800078e3cff */
[----:B------:R-:W-:-:S04]  /*b4b0*/  @P2 LOP3.LUT R4, R5, R4, RZ, 0x3c, !PT ;  /* 0x0000000405042212 */ /* 0x000fc800078e3cff */
[----:B------:R-:W-:-:S05]  /*b4c0*/  @P2 LOP3.LUT R5, R5, R4, RZ, 0x3c, !PT ;  /* 0x0000000405052212 */ /* 0x000fca00078e3cff */
[----:B------:R-:W2:Y:S01]  /*b4d0*/  @P2 LDG.E.U16 R34, desc[UR6][R4.64] ;  /* 0x0000000604222981 */ /* 0x000ea2000c1e1500 */
[----:B------:R-:W-:-:S03]  /*b4e0*/  ISETP.GT.AND P0, PT, R6, 0x6, PT ;  /* 0x000000060600780c */ /* 0x000fc60003f04270 */
[----:B--2---:R0:W-:Y:S04]  /*b4f0*/  STL [R1+0x310], R34 ;  /* 0x0003102201007387 */ /* 0x0041e80000100800 */
[----:B0-----:R-:W2:Y:S04]  /*b500*/  LDL.LU R34, [R1+0x1284] ;  /* 0x0012840001227983 */ /* 0x001ea80000300800 */
[----:B------:R-:W3:Y:S04]  /*b510*/  LDL R4, [R1+0xaac] ;  /* 0x000aac0001047983 */ /* 0x000ee80000100800 */
[----:B------:R-:W3:Y:S01]  /*b520*/  LDL R5, [R1+0xab0] ;  /* 0x000ab00001057983 */ /* 0x000ee20000100800 */
[----:B------:R-:W-:-:S02]  /*b530*/  PRMT R33, RZ, 0x7610, R33 ;  /* 0x00007610ff217816 */ /* 0x000fc40000000021 */
[----:B---3--:R-:W-:-:S04]  /*b540*/  @P0 LOP3.LUT R5, R5, R4, RZ, 0x3c, !PT ;  /* 0x0000000405050212 */ /* 0x008fc800078e3cff */
[----:B------:R-:W-:-:S04]  /*b550*/  @P0 LOP3.LUT R4, R5, R4, RZ, 0x3c, !PT ;  /* 0x0000000405040212 */ /* 0x000fc800078e3cff */
[----:B------:R-:W-:-:S05]  /*b560*/  @P0 LOP3.LUT R5, R5, R4, RZ, 0x3c, !PT ;  /* 0x0000000405050212 */ /* 0x000fca00078e3cff */
[----:B------:R-:W3:Y:S04]  /*b570*/  @P0 LDG.E.U16 R33, desc[UR6][R4.64] ;  /* 0x0000000604210981 */ /* 0x000ee8000c1e1500 */
[----:B---3--:R0:W-:Y:S04]  /*b580*/  STL [R1+0x370], R33 ;  /* 0x0003702101007387 */ /* 0x0081e80000100800 */
[----:B0-----:R-:W3:Y:S04]  /*b590*/  LDL.LU R33, [R1+0x1280] ;  /* 0x0012800001217983 */ /* 0x001ee80000300800 */
[----:B------:R-:W4:Y:S04]  /*b5a0*/  LDL R4, [R1+0xaa4] ;  /* 0x000aa40001047983 */ /* 0x000f280000100800 */
[----:B------:R-:W4:Y:S01]  /*b5b0*/  LDL R5, [R1+0xaa8] ;  /* 0x000aa80001057983 */ /* 0x000f220000100800 */
[----:B--2---:R-:W-:-:S02]  /*b5c0*/  PRMT R34, RZ, 0x7610, R34 ;  /* 0x00007610ff227816 */ /* 0x004fc40000000022 */
[----:B----4-:R-:W-:-:S04]  /*b5d0*/  @P0 LOP3.LUT R5, R5, R4, RZ, 0x3c, !PT ;  /* 0x0000000405050212 */ /* 0x010fc800078e3cff */
        /* <DEDUP_REMOVED lines=31> */
[----:B------:R0:W3:Y:S04]  /*b7d0*/  @P2 LDG.E.U16 R33, desc[UR6][R4.64] ;  /* 0x0000000604212981 */ /* 0x0000e8000c1e1500 */
[----:B------:R-:W0:Y:S04]  /*b7e0*/  LDL R4, [R1+0xa84] ;  /* 0x000a840001047983 */ /* 0x000e280000100800 */
[----:B------:R-:W0:Y:S01]  /*b7f0*/  LDL R5, [R1+0xa88] ;  /* 0x000a880001057983 */ /* 0x000e220000100800 */
[----:B--2---:R-:W-:Y:S02]  /*b800*/  PRMT R34, RZ, 0x7610, R34 ;  /* 0x00007610ff227816 */ /* 0x004fe40000000022 */
[----:B0-----:R-:W-:-:S04]  /*b810*/  @P2 LOP3.LUT R5, R5, R4, RZ, 0x3c, !PT ;  /* 0x0000000405052212 */ /* 0x001fc800078e3cff */
[----:B------:R-:W-:-:S04]  /*b820*/  @P2 LOP3.LUT R4, R5, R4, RZ, 0x3c, !PT ;  /* 0x0000000405042212 */ /* 0x000fc800078e3cff */
[----:B------:R-:W-:-:S05]  /*b830*/  @P2 LOP3.LUT R5, R5, R4, RZ, 0x3c, !PT ;  /* 0x0000000405052212 */ /* 0x000fca00078e3cff */
[----:B------:R0:W2:Y:S04]  /*b840*/  @P2 LDG.E.U16 R34, desc[UR6][R4.64] ;  /* 0x0000000604222981 */ /* 0x0000a8000c1e1500 */
[----:B------:R-:W0:Y:S04]  /*b850*/  LDL R4, [R1+0xa7c] ;  /* 0x000a7c0001047983 */ /* 0x000e280000100800 */
[----:B------:R-:W0:Y:S01]  /*b860*/  LDL R5, [R1+0xa80] ;  /* 0x000a800001057983 */ /* 0x000e220000100800 */
[----:B------:R-:W-:Y:S02]  /*b870*/  ISETP.GT.AND P0, PT, R6, 0x9, PT ;  /* 0x000000090600780c */ /* 0x000fe40003f04270 */
[----:B------:R-:W-:-:S11]  /*b880*/  PRMT R31, RZ, 0x7610, R31 ;  /* 0x00007610ff1f7816 */ /* 0x000fd6000000001f */
[----:B0-----:R-:W-:-:S04]  /*b890*/  @P0 LOP3.LUT R5, R5, R4, RZ, 0x3c, !PT ;  /* 0x0000000405050212 */ /* 0x001fc800078e3cff */
[----:B------:R-:W-:-:S04]  /*b8a0*/  @P0 LOP3.LUT R4, R5, R4, RZ, 0x3c, !PT ;  /* 0x0000000405040212 */ /* 0x000fc800078e3cff */
[----:B------:R-:W-:-:S05]  /*b8b0*/  @P0 LOP3.LUT R5, R5, R4, RZ, 0x3c, !PT ;  /* 0x0000000405050212 */ /* 0x000fca00078e3cff */
[----:B------:R-:W4:Y:S04]  /*b8c0*/  @P0 LDG.E.U16 R31, desc[UR6][R4.64] ;  /* 0x00000006041f0981 */ /* 0x000f28000c1e1500 */
[----:B----4-:R0:W-:Y:S04]  /*b8d0*/  STL [R1+0x304], R31 ;  /* 0x0003041f01007387 */ /* 0x0101e80000100800 */
[----:B0-----:R-:W4:Y:S04]  /*b8e0*/  LDL.LU R31, [R1+0x1270] ;  /* 0x00127000011f7983 */ /* 0x001f280000300800 */
[----:B------:R-:W3:Y:S04]  /*b8f0*/  LDL R4, [R1+0xa74] ;  /* 0x000a740001047983 */ /* 0x000ee80000100800 */
[----:B------:R-:W3:Y:S01]  /*b900*/  LDL R5, [R1+0xa78] ;  /* 0x000a780001057983 */ /* 0x000ee20000100800 */
[----:B------:R-:W-:-:S02]  /*b910*/  PRMT R32, RZ, 0x7610, R32 ;  /* 0x00007610ff207816 */ /* 0x000fc40000000020 */
[----:B---3--:R-:W-:-:S04]  /*b920*/  @P0 LOP3.LUT R5, R5, R4, RZ, 0x3c, !PT ;  /* 0x0000000405050212 */ /* 0x008fc800078e3cff */
[----:B------:R-:W-:-:S04]  /*b930*/  @P0 LOP3.LUT R4, R5, R4, RZ, 0x3c, !PT ;  /* 0x0000000405040212 */ /* 0x000fc800078e3cff */
[----:B------:R-:W-:-:S05]  /*b940*/  @P0 LOP3.LUT R5, R5, R4, RZ, 0x3c, !PT ;  /* 0x0000000405050212 */ /* 0x000fca00078e3cff */
[----:B------:R-:W3:Y:S01]  /*b950*/  @P0 LDG.E.U16 R32, desc[UR6][R4.64] ;  /* 0x0000000604200981 */ /* 0x000ee2000c1e1500 */
[----:B------:R-:W-:-:S03]  /*b960*/  ISETP.GT.AND P1, PT, R6, 0xa, PT ;  /* 0x0000000a0600780c */ /* 0x000fc60003f24270 */
[----:B---3--:R0:W-:Y:S04]  /*b970*/  STL [R1+0x308], R32 ;  /* 0x0003082001007387 */ /* 0x0081e80000100800 */
[----:B0-----:R-:W3:Y:S04]  /*b980*/  LDL.LU R32, [R1+0x126c] ;  /* 0x00126c0001207983 */ /* 0x001ee80000300800 */
[----:B------:R-:W2:Y:S04]  /*b990*/  LDL R4, [R1+0xa6c] ;  /* 0x000a6c0001047983 */ /* 0x000ea80000100800 */
[----:B------:R-:W2:Y:S01]  /*b9a0*/  LDL R5, [R1+0xa70] ;  /* 0x000a700001057983 */ /* 0x000ea20000100800 */
[----:B----4-:R-:W-:-:S02]  /*b9b0*/  PRMT R31, RZ, 0x7610, R31 ;  /* 0x00007610ff1f7816 */ /* 0x010fc4000000001f */
[----:B--2---:R-:W-:-:S04]  /*b9c0*/  @P1 LOP3.LUT R5, R5, R4, RZ, 0x3c, !PT ;  /* 0x0000000405051212 */ /* 0x004fc800078e3cff */
[----:B------:R-:W-:-:S04]  /*b9d0*/  @P1 LOP3.LUT R4, R5, R4, RZ, 0x3c, !PT ;  /* 0x0000000405041212 */ /* 0x000fc800078e3cff */
[----:B------:R-:W-:-:S05]  /*b9e0*/  @P1 LOP3.LUT R5, R5, R4, RZ, 0x3c, !PT ;  /* 0x0000000405051212 */ /* 0x000fca00078e3cff */
[----:B------:R-:W2:Y:S04]  /*b9f0*/  @P1 LDG.E.U16 R31, desc[UR6][R4.64] ;  /* 0x00000006041f1981 */ /* 0x000ea8000c1e1500 */
        /* <DEDUP_REMOVED lines=8> */
[----:B------:R-:W3:Y:S01]  /*ba80*/  @P1 LDG.E.U16 R32, desc[UR6][R4.64] ;  /* 0x0000000604201981 */ /* 0x000ee2000c1e1500 */
[----:B------:R-:W-:-:S03]  /*ba90*/  ISETP.GT.AND P2, PT, R6, 0xb, PT ;  /* 0x0000000b0600780c */ /* 0x000fc60003f44270 */
        /* <DEDUP_REMOVED lines=27> */
[----:B------:R0:W2:Y:S04]  /*bc50*/  @P0 LDG.E.U16 R31, desc[UR6][R4.64] ;  /* 0x00000006041f0981 */ /* 0x0000a8000c1e1500 */
[----:B------:R-:W0:Y:S04]  /*bc60*/  LDL R4, [R1+0xa44] ;  /* 0x000a440001047983 */ /* 0x000e280000100800 */
[----:B------:R-:W0:Y:S01]  /*bc70*/  LDL R5, [R1+0xa48] ;  /* 0x000a480001057983 */ /* 0x000e220000100800 */
[----:B---3--:R-:W-:Y:S02]  /*bc80*/  PRMT R32, RZ, 0x7610, R32 ;  /* 0x00007610ff207816 */ /* 0x008fe40000000020 */
[----:B0-----:R-:W-:-:S04]  /*bc90*/  @P0 LOP3.LUT R5, R5, R4, RZ, 0x3c, !PT ;  /* 0x0000000405050212 */ /* 0x001fc800078e3cff */
[----:B------:R-:W-:-:S04]  /*bca0*/  @P0 LOP3.LUT R4, R5, R4, RZ, 0x3c, !PT ;  /* 0x0000000405040212 */ /* 0x000fc800078e3cff */
[----:B------:R-:W-:-:S05]  /*bcb0*/  @P0 LOP3.LUT R5, R5, R4, RZ, 0x3c, !PT ;  /* 0x0000000405050212 */ /* 0x000fca00078e3cff */
[----:B------:R0:W3:Y:S04]  /*bcc0*/  @P0 LDG.E.U16 R32, desc[UR6][R4.64] ;  /* 0x0000000604200981 */ /* 0x0000e8000c1e1500 */
        /* <DEDUP_REMOVED lines=22> */
[----:B----4-:R-:W-:-:S02]  /*be30*/  PRMT R7, RZ, 0x7610, R7 ;  /* 0x00007610ff077816 */ /* 0x010fc40000000007 */
        /* <DEDUP_REMOVED lines=454> */
[----:B------:R-:W2:Y:S04]  /*daa0*/  @P0 LDG.E.U16 R41, desc[UR6][R4.64] ;  /* 0x0000000604290981 */ /* 0x000ea8000c1e1500 */
        /* <DEDUP_REMOVED lines=33> */
[----:B------:R0:W4:Y:S04]  /*dcc0*/  @P2 LDG.E.U16 R39, desc[UR6][R4.64] ;  /* 0x0000000604272981 */ /* 0x000128000c1e1500 */
        /* <DEDUP_REMOVED lines=244> */
[----:B------:R-:W3:Y:S04]  /*ec10*/  @P1 LDG.E.U16 R57, desc[UR6][R4.64] ;  /* 0x0000000604391981 */ /* 0x000ee8000c1e1500 */
[----:B--2---:R0:W-:Y:S04]  /*ec20*/  STL [R1+0x60], R58 ;  /* 0x0000603a01007387 */ /* 0x0041e80000100800 */
[----:B0-----:R-:W2:Y:S04]  /*ec30*/  LDL R58, [R1+0x778] ;  /* 0x00077800013a7983 */ /* 0x001ea80000100800 */
[----:B---3--:R0:W-:Y:S04]  /*ec40*/  STL [R1+0x5c], R57 ;  /* 0x00005c3901007387 */ /* 0x0081e80000100800 */
[----:B0-----:R-:W3:Y:S04]  /*ec50*/  LDL.LU R57, [R1+0x1178] ;  /* 0x0011780001397983 */ /* 0x001ee80000300800 */
[----:B------:R-:W4:Y:S04]  /*ec60*/  LDL R4, [R1+0x78c] ;  /* 0x00078c0001047983 */ /* 0x000f280000100800 */
[----:B------:R-:W4:Y:S01]  /*ec70*/  LDL R5, [R1+0x790] ;  /* 0x0007900001057983 */ /* 0x000f220000100800 */
[----:B------:R-:W-:-:S02]  /*ec80*/  ISETP.GT.AND P0, PT, R6, 0x38, PT ;  /* 0x000000380600780c */ /* 0x000fc40003f04270 */
[----:B------:R-:W-:-:S11]  /*ec90*/  PRMT R25, RZ, 0x7610, R25 ;  /* 0x00007610ff197816 */ /* 0x000fd60000000019 */
        /* <DEDUP_REMOVED lines=19> */
[----:B------:R-:W4:Y:S01]  /*edd0*/  LDL R5, [R1+0x774] ;  /* 0x0007740001057983 */ /* 0x000f220000100800 */
[----:B---3--:R-:W-:Y:S01]  /*ede0*/  PRMT R57, RZ, 0x7610, R57 ;  /* 0x00007610ff397816 */ /* 0x008fe20000000039 */
[----:B--2---:R-:W-:Y:S01]  /*edf0*/  @P1 IMAD.MOV.U32 R4, RZ, RZ, R58 ;  /* 0x000000ffff041224 */ /* 0x004fe200078e003a */
[----:B------:R-:W-:Y:S01]  /*ee00*/  ISETP.GT.AND P0, PT, R6, 0x3a, PT ;  /* 0x0000003a0600780c */ /* 0x000fe20003f04270 */
[----:B------:R-:W2:Y:S04]  /*ee10*/  LDL R58, [R1+0x750] ;  /* 0x00075000013a7983 */ /* 0x000ea80000100800 */
[----:B----4-:R0:W3:Y:S04]  /*ee20*/  @P1 LDG.E.U16 R57, desc[UR6][R4.64] ;  /* 0x0000000604391981 */ /* 0x0100e8000c1e1500 */
[----:B------:R-:W0:Y:S04]  /*ee30*/  LDL R4, [R1+0x76c] ;  /* 0x00076c0001047983 */ /* 0x000e280000100800 */
[----:B------:R-:W0:Y:S01]  /*ee40*/  LDL R5, [R1+0x770] ;  /* 0x0007700001057983 */ /* 0x000e220000100800 */
[----:B------:R-:W-:-:S02]  /*ee50*/  PRMT R23, RZ, 0x7610, R23 ;  /* 0x00007610ff177816 */ /* 0x000fc40000000017 */
        /* <DEDUP_REMOVED lines=32> */
[----:B------:R-:W-:Y:S02]  /*f060*/  ISETP.GT.AND P0, PT, R6, 0x3c, PT ;  /* 0x0000003c0600780c */ /* 0x000fe40003f04270 */
[----:B------:R-:W-:Y:S01]  /*f070*/  PRMT R23, RZ, 0x7610, R23 ;  /* 0x00007610ff177816 */ /* 0x000fe20000000017 */
[----:B----4-:R0:W-:Y:S04]  /*f080*/  STL [R1+0x4c], R61 ;  /* 0x00004c3d01007387 */ /* 0x0101e80000100800 */
[----:B0-----:R-:W4:Y:S04]  /*f090*/  LDL.LU R61, [R1+0x1168] ;  /* 0x00116800013d7983 */ /* 0x001f280000300800 */
[----:B------:R-:W3:Y:S02]  /*f0a0*/  LDL R5, [R1+0x74c] ;  /* 0x00074c0001057983 */ /* 0x000ee40000100800 */
[----:B------:R-:W-:-:S02]  /*f0b0*/  @P0 MOV R4, R58 ;  /* 0x0000003a00040202 */ /* 0x000fc40000000f00 */
[----:B--2---:R-:W-:Y:S01]  /*f0c0*/  PRMT R22, RZ, 0x7610, R22 ;  /* 0x00007610ff167816 */ /* 0x004fe20000000016 */
[----:B------:R-:W2:Y:S04]  /*f0d0*/  LDL R58, [R1+0x728] ;  /* 0x00072800013a7983 */ /* 0x000ea80000100800 */
[----:B---3--:R0:W3:Y:S04]  /*f0e0*/  @P0 LDG.E.U16 R23, desc[UR6][R4.64] ;  /* 0x0000000604170981 */ /* 0x0080e8000c1e1500 */
[----:B------:R-:W0:Y:S04]  /*f0f0*/  LDL R4, [R1+0x744] ;  /* 0x0007440001047983 */ /* 0x000e280000100800 */
[----:B------:R-:W0:Y:S02]  /*f100*/  LDL R5, [R1+0x748] ;  /* 0x0007480001057983 */ /* 0x000e240000100800 */
        /* <DEDUP_REMOVED lines=11> */
[----:B------:R0:W3:Y:S04]  /*f1c0*/  @P1 LDG.E.U16 R59, desc[UR6][R4.64] ;  /* 0x00000006043b1981 */ /* 0x0000e8000c1e1500 */
[----:B------:R-:W0:Y:S04]  /*f1d0*/  LDL R4, [R1+0x734] ;  /* 0x0007340001047983 */ /* 0x000e280000100800 */
[----:B------:R-:W0:Y:S01]  /*f1e0*/  LDL R5, [R1+0x738] ;  /* 0x0007380001057983 */ /* 0x000e220000100800 */
[----:B----4-:R-:W-:Y:S02]  /*f1f0*/  PRMT R61, RZ, 0x7610, R61 ;  /* 0x00007610ff3d7816 */ /* 0x010fe4000000003d */
[----:B0-----:R-:W-:-:S04]  /*f200*/  @P1 LOP3.LUT R5, R5, R4, RZ, 0x3c, !PT ;  /* 0x0000000405051212 */ /* 0x001fc800078e3cff */
[----:B------:R-:W-:-:S04]  /*f210*/  @P1 LOP3.LUT R4, R5, R4, RZ, 0x3c, !PT ;  /* 0x0000000405041212 */ /* 0x000fc800078e3cff */
[----:B------:R-:W-:-:S05]  /*f220*/  @P1 LOP3.LUT R5, R5, R4, RZ, 0x3c, !PT ;  /* 0x0000000405051212 */ /* 0x000fca00078e3cff */
[----:B------:R0:W4:Y:S04]  /*f230*/  @P1 LDG.E.U16 R61, desc[UR6][R4.64] ;  /* 0x00000006043d1981 */ /* 0x000128000c1e1500 */
[----:B------:R-:W0:Y:S01]  /*f240*/  LDL R5, [R1+0x730] ;  /* 0x0007300001057983 */ /* 0x000e220000100800 */
[----:B------:R-:W-:Y:S02]  /*f250*/  ISETP.GT.AND P0, PT, R6, 0x3e, PT ;  /* 0x0000003e0600780c */ /* 0x000fe40003f04270 */
[----:B------:R-:W-:-:S11]  /*f260*/  PRMT R3, RZ, 0x7610, R3 ;  /* 0x00007610ff037816 */ /* 0x000fd60000000003 */
[----:B0-----:R-:W-:Y:S02]  /*f270*/  @P0 IMAD.MOV.U32 R4, RZ, RZ, R5 ;  /* 0x000000ffff040224 */ /* 0x001fe400078e0005 */
[----:B------:R-:W-:-:S05]  /*f280*/  @P0 IMAD.MOV.U32 R5, RZ, RZ, R0 ;  /* 0x000000ffff050224 */ /* 0x000fca00078e0000 */
[----:B------:R-:W2:Y:S04]  /*f290*/  @P0 LDG.E.U16 R3, desc[UR6][R4.64] ;  /* 0x0000000604030981 */ /* 0x000ea8000c1e1500 */
[----:B------:R0:W-:Y:S04]  /*f2a0*/  STL [R1+0xc08], R0 ;  /* 0x000c080001007387 */ /* 0x0001e80000100800 */
[----:B0-----:R-:W3:Y:S04]  /*f2b0*/  LDL.LU R0, [R1+0x720] ;  /* 0x0007200001007983 */ /* 0x001ee80000300800 */
[----:B--2---:R0:W-:Y:S04]  /*f2c0*/  STL [R1+0x48], R3 ;  /* 0x0000480301007387 */ /* 0x0041e80000100800 */
[----:B0-----:R-:W2:Y:S04]  /*f2d0*/  LDL.LU R3, [R1+0x1164] ;  /* 0x0011640001037983 */ /* 0x001ea80000300800 */
[----:B------:R-:W4:Y:S01]  /*f2e0*/  LDL R5, [R1+0x724] ;  /* 0x0007240001057983 */ /* 0x000f220000100800 */
[----:B------:R-:W-:Y:S01]  /*f2f0*/  @P0 IMAD.MOV.U32 R4, RZ, RZ, R58 ;  /* 0x000000ffff040224 */ /* 0x000fe200078e003a */
[----:B--2---:R-:W-:-:S06]  /*f300*/  PRMT R3, RZ, 0x7610, R3 ;  /* 0x00007610ff037816 */ /* 0x004fcc0000000003 */
[----:B----4-:R-:W2:Y:S01]  /*f310*/  @P0 LDG.E.U16 R3, desc[UR6][R4.64] ;  /* 0x0000000604030981 */ /* 0x010ea2000c1e1500 */
[----:B------:R-:W-:-:S03]  /*f320*/  ISETP.GT.AND P1, PT, R6, 0x3f, PT ;  /* 0x0000003f0600780c */ /* 0x000fc60003f24270 */
[----:B--2---:R0:W-:Y:S04]  /*f330*/  STL [R1+0x44], R3 ;  /* 0x0000440301007387 */ /* 0x0041e80000100800 */
[----:B0-----:R-:W2:Y:S04]  /*f340*/  LDL.LU R3, [R1+0x1160] ;  /* 0x0011600001037983 */ /* 0x001ea80000300800 */
[----:B------:R-:W4:Y:S02]  /*f350*/  LDL R5, [R1+0x71c] ;  /* 0x00071c0001057983 */ /* 0x000f240000100800 */
[----:B---3--:R-:W-:Y:S01]  /*f360*/  @P1 IMAD.MOV.U32 R4, RZ, RZ, R0 ;  /* 0x000000ffff041224 */ /* 0x008fe200078e0000 */
[----:B--2---:R-:W-:-:S06]  /*f370*/  PRMT R3, RZ, 0x7610, R3 ;  /* 0x00007610ff037816 */ /* 0x004fcc0000000003 */
[----:B----4-:R-:W2:Y:S04]  /*f380*/  @P1 LDG.E.U16 R3, desc[UR6][R4.64] ;  /* 0x0000000604031981 */ /* 0x010ea8000c1e1500 */
[----:B------:R-:W-:Y:S04]  /*f390*/  STL [R1+0xd54], R0 ;  /* 0x000d540001007387 */ /* 0x000fe80000100800 */
        /* <DEDUP_REMOVED lines=9> */
[----:B------:R-:W0:Y:S01]  /*f430*/  S2R R58, SR_TID.X ;  /* 0x00000000003a7919 */ /* 0x000e220000002100 */
[----:B------:R-:W-:Y:S01]  /*f440*/  PRMT R56, RZ, 0x7610, R56 ;  /* 0x00007610ff387816 */ /* 0x000fe20000000038 */
[----:B------:R-:W-:Y:S06]  /*f450*/  BAR.SYNC.DEFER_BLOCKING 0x0 ;  /* 0x0000000000007b1d */ /* 0x000fec0000010000 */
[----:B---3--:R1:W-:Y:S04]  /*f460*/  STL [R1+0x3c], R60 ;  /* 0x00003c3c01007387 */ /* 0x0083e80000100800 */
[----:B-1----:R-:W3:Y:S04]  /*f470*/  LDL.LU R60, [R1+0x1158] ;  /* 0x00115800013c7983 */ /* 0x002ee80000300800 */
[----:B------:R-:W4:Y:S04]  /*f480*/  LDL R4, [R1+0xbac] ;  /* 0x000bac0001047983 */ /* 0x000f280000100800 */
[----:B------:R-:W4:Y:S01]  /*f490*/  LDL R5, [R1+0xbb8] ;  /* 0x000bb80001057983 */ /* 0x000f220000100800 */
[----:B0-----:R-:W-:-:S04]  /*f4a0*/  LOP3.LUT R58, R58, 0x1f, RZ, 0xc0, !PT ;  /* 0x0000001f3a3a7812 */ /* 0x001fc800078ec0ff */
[----:B------:R-:W-:-:S13]  /*f4b0*/  ISETP.GE.AND P0, PT, R58, R6, PT ;  /* 0x000000063a00720c */ /* 0x000fda0003f06270 */
[----:B----4-:R-:W-:-:S04]  /*f4c0*/  @!P0 LOP3.LUT R5, R5, R4, RZ, 0x3c, !PT ;  /* 0x0000000405058212 */ /* 0x010fc800078e3cff */
[----:B------:R-:W-:-:S04]  /*f4d0*/  @!P0 LOP3.LUT R4, R5, R4, RZ, 0x3c, !PT ;  /* 0x0000000405048212 */ /* 0x000fc800078e3cff */
[----:B------:R-:W-:-:S05]  /*f4e0*/  @!P0 LOP3.LUT R5, R5, R4, RZ, 0x3c, !PT ;  /* 0x0000000405058212 */ /* 0x000fca00078e3cff */
[----:B------:R-:W4:Y:S01]  /*f4f0*/  @!P0 LDG.E.U16 R56, desc[UR6][R4.64] ;  /* 0x0000000604388981 */ /* 0x000f22000c1e1500 */
[----:B------:R-:W-:-:S04]  /*f500*/  LOP3.LUT R58, R58, 0x20, RZ, 0xfc, !PT ;  /* 0x000000203a3a7812 */ /* 0x000fc800078efcff */
[----:B------:R-:W-:Y:S02]  /*f510*/  ISETP.GE.AND P1, PT, R58, R6, PT ;  /* 0x000000063a00720c */ /* 0x000fe40003f26270 */
[----:B------:R-:W3:Y:S04]  /*f520*/  LDL.LU R58, [R1+0x1154] ;  /* 0x00115400013a7983 */ /* 0x000ee80000300800 */
[----:B------:R-:W2:Y:S04]  /*f530*/  LDL R6, [R1+0x690] ;  /* 0x0006900001067983 */ /* 0x000ea80000100800 */
[----:B----4-:R0:W-:Y:S04]  /*f540*/  STL [R1+0x328], R56 ;  /* 0x0003283801007387 */ /* 0x0101e80000100800 */
[----:B0-----:R-:W4:Y:S04]  /*f550*/  LDL.LU R56, [R1+0x1150] ;  /* 0x0011500001387983 */ /* 0x001f280000300800 */
[----:B------:R-:W3:Y:S04]  /*f560*/  LDL R4, [R1+0x70c] ;  /* 0x00070c0001047983 */ /* 0x000ee80000100800 */
[----:B------:R-:W3:Y:S01]  /*f570*/  LDL R5, [R1+0x710] ;  /* 0x0007100001057983 */ /* 0x000ee20000100800 */
[----:B------:R-:W-:-:S02]  /*f580*/  PRMT R54, RZ, 0x7610, R54 ;  /* 0x00007610ff367816 */ /* 0x000fc40000000036 */
[----:B---3--:R-:W-:-:S04]  /*f590*/  @!P0 LOP3.LUT R5, R5, R4, RZ, 0x3c, !PT ;  /* 0x0000000405058212 */ /* 0x008fc800078e3cff */
[----:B------:R-:W-:-:S04]  /*f5a0*/  @!P0 LOP3.LUT R4, R5, R4, RZ, 0x3c, !PT ;  /* 0x0000000405048212 */ /* 0x000fc800078e3cff */
[----:B------:R-:W-:-:S05]  /*f5b0*/  @!P0 LOP3.LUT R5, R5, R4, RZ, 0x3c, !PT ;  /* 0x0000000405058212 */ /* 0x000fca00078e3cff */
[----:B------:R-:W3:Y:S04]  /*f5c0*/  @!P0 LDG.E.U16 R54, desc[UR6][R4.64] ;  /* 0x0000000604368981 */ /* 0x000ee8000c1e1500 */
[----:B---3--:R0:W-:Y:S04]  /*f5d0*/  STL [R1+0x38], R54 ;  /* 0x0000383601007387 */ /* 0x0081e80000100800 */
[----:B0-----:R-:W3:Y:S04]  /*f5e0*/  LDL.LU R54, [R1+0x114c] ;  /* 0x00114c0001367983 */ /* 0x001ee80000300800 */
[----:B------:R-:W2:Y:S04]  /*f5f0*/  LDL R4, [R1+0x704] ;  /* 0x0007040001047983 */ /* 0x000ea80000100800 */
[----:B------:R-:W2:Y:S01]  /*f600*/  LDL R5, [R1+0x708] ;  /* 0x0007080001057983 */ /* 0x000ea20000100800 */
[----:B------:R-:W-:-:S02]  /*f610*/  PRMT R52, RZ, 0x7610, R52 ;  /* 0x00007610ff347816 */ /* 0x000fc40000000034 */
[----:B--2---:R-:W-:-:S04]  /*f620*/  @!P1 LOP3.LUT R5, R5, R4, RZ, 0x3c, !PT ;  /* 0x0000000405059212 */ /* 0x004fc800078e3cff */
[----:B------:R-:W-:-:S04]  /*f630*/  @!P1 LOP3.LUT R4, R5, R4, RZ, 0x3c, !PT ;  /* 0x0000000405049212 */ /* 0x000fc800078e3cff */
[----:B------:R-:W-:-:S05]  /*f640*/  @!P1 LOP3.LUT R5, R5, R4, RZ, 0x3c, !PT ;  /* 0x0000000405059212 */ /* 0x000fca00078e3cff */
[----:B------:R-:W2:Y:S04]  /*f650*/  @!P1 LDG.E.U16 R52, desc[UR6][R4.64] ;  /* 0x0000000604349981 */ /* 0x000ea8000c1e1500 */
[----:B--2---:R0:W-:Y:S04]  /*f660*/  STL [R1+0x34], R52 ;  /* 0x0000343401007387 */ /* 0x0041e80000100800 */
[----:B0-----:R-:W2:Y:S04]  /*f670*/  LDL.LU R52, [R1+0x1148] ;  /* 0x0011480001347983 */ /* 0x001ea80000300800 */
[----:B------:R-:W4:Y:S04]  /*f680*/  LDL R4, [R1+0x6cc] ;  /* 0x0006cc0001047983 */ /* 0x000f280000100800 */
[----:B------:R-:W4:Y:S01]  /*f690*/  LDL R5, [R1+0x6d0] ;  /* 0x0006d00001057983 */ /* 0x000f220000100800 */
[----:B------:R-:W-:-:S02]  /*f6a0*/  PRMT R50, RZ, 0x7610, R50 ;  /* 0x00007610ff327816 */ /* 0x000fc40000000032 */
[----:B----4-:R-:W-:-:S04]  /*f6b0*/  @!P0 LOP3.LUT R5, R5, R4, RZ, 0x3c, !PT ;  /* 0x0000000405058212 */ /* 0x010fc800078e3cff */
[----:B------:R-:W-:-:S04]  /*f6c0*/  @!P0 LOP3.LUT R4, R5, R4, RZ, 0x3c, !PT ;  /* 0x0000000405048212 */ /* 0x000fc800078e3cff */
[----:B------:R-:W-:-:S05]  /*f6d0*/  @!P0 LOP3.LUT R5, R5, R4, RZ, 0x3c, !PT ;  /* 0x0000000405058212 */ /* 0x000fca00078e3cff */
[----:B------:R-:W4:Y:S04]  /*f6e0*/  @!P0 LDG.E.U16 R50, desc[UR6][R4.64] ;  /* 0x0000000604328981 */ /* 0x000f28000c1e1500 */
        /* <DEDUP_REMOVED lines=8> */
[----:B------:R-:W3:Y:S01]  /*f770*/  @!P1 LDG.E.U16 R48, desc[UR6][R4.64] ;  /* 0x0000000604309981 */ /* 0x000ee2000c1e1500 */
[----:B------:R-:W-:-:S03]  /*f780*/  PRMT R0, RZ, 0x7610, R0 ;  /* 0x00007610ff007816 */ /* 0x000fc60000000000 */
[----:B---3--:R0:W-:Y:S04]  /*f790*/  STL [R1+0x2c], R48 ;  /* 0x00002c3001007387 */ /* 0x0081e80000100800 */
[----:B0-----:R-:W3:Y:S04]  /*f7a0*/  LDL.LU R48, [R1+0x1140] ;  /* 0x0011400001307983 */ /* 0x001ee80000300800 */
[----:B------:R-:W2:Y:S01]  /*f7b0*/  LDL R5, [R1+0x68c] ;  /* 0x00068c0001057983 */ /* 0x000ea20000100800 */
[----:B------:R-:W-:Y:S01]  /*f7c0*/  @!P0 IMAD.MOV.U32 R4, RZ, RZ, R6 ;  /* 0x000000ffff048224 */ /* 0x000fe200078e0006 */
[----:B------:R-:W-:-:S02]  /*f7d0*/  PRMT R46, RZ, 0x7610, R46 ;  /* 0x00007610ff2e7816 */ /* 0x000fc4000000002e */
[----:B------:R-:W4:Y:S04]  /*f7e0*/  LDL R6, [R1+0x604] ;  /* 0x0006040001067983 */ /* 0x000f280000100800 */
[----:B--2---:R0:W2:Y:S04]  /*f7f0*/  @!P0 LDG.E.U16 R0, desc[UR6][R4.64] ;  /* 0x0000000604008981 */ /* 0x0040a8000c1e1500 */
[----:B------:R-:W0:Y:S04]  /*f800*/  LDL R4, [R1+0x684] ;  /* 0x0006840001047983 */ /* 0x000e280000100800 */
[----:B------:R-:W0:Y:S02]  /*f810*/  LDL R5, [R1+0x688] ;  /* 0x0006880001057983 */ /* 0x000e240000100800 */
[----:B0-----:R-:W-:-:S04]  /*f820*/  @!P1 LOP3.LUT R5, R5, R4, RZ, 0x3c, !PT ;  /* 0x0000000405059212 */ /* 0x001fc800078e3cff */
[----:B------:R-:W-:-:S04]  /*f830*/  @!P1 LOP3.LUT R4, R5, R4, RZ, 0x3c, !PT ;  /* 0x0000000405049212 */ /* 0x000fc800078e3cff */
[----:B------:R-:W-:-:S05]  /*f840*/  @!P1 LOP3.LUT R5, R5, R4, RZ, 0x3c, !PT ;  /* 0x0000000405059212 */ /* 0x000fca00078e3cff */
[----:B------:R-:W3:Y:S04]  /*f850*/  @!P1 LDG.E.U16 R46, desc[UR6][R4.64] ;  /* 0x00000006042e9981 */ /* 0x000ee8000c1e1500 */
[----:B--2---:R0:W-:Y:S04]  /*f860*/  STL [R1+0x28], R0 ;  /* 0x0000280001007387 */ /* 0x0041e80000100800 */
[----:B0-----:R-:W2:Y:S04]  /*f870*/  LDL R0, [R1+0x608] ;  /* 0x0006080001007983 */ /* 0x001ea80000100800 */
[----:B---3--:R0:W-:Y:S04]  /*f880*/  STL [R1+0x24], R46 ;  /* 0x0000242e01007387 */ /* 0x0081e80000100800 */
[----:B0-----:R-:W3:Y:S04]  /*f890*/  LDL.LU R46, [R1+0x113c] ;  /* 0x00113c00012e7983 */ /* 0x001ee80000300800 */
        /* <DEDUP_REMOVED lines=8> */
[----:B------:R-:W4:Y:S04]  /*f920*/  LDL R4, [R1+0x644] ;  /* 0x0006440001047983 */ /* 0x000f280000100800 */
[----:B------:R-:W4:Y:S01]  /*f930*/  LDL R5, [R1+0x648] ;  /* 0x0006480001057983 */ /* 0x000f220000100800 */
[----:B0-----:R-:W0:Y:S02]  /*f940*/  S2R R3, SR_TID.X ;  /* 0x0000000000037919 */ /* 0x001e240000002100 */
[----:B0-----:R-:W-:-:S05]  /*f950*/  LOP3.LUT R3, R3, 0x1f, RZ, 0xc0, !PT ;  /* 0x0000001f03037812 */ /* 0x001fca00078ec0ff */
[----:B------:R-:W-:-:S05]  /*f960*/  IMAD.SHL.U32 R3, R3, 0x2, RZ ;  /* 0x0000000203037824 */ /* 0x000fca00078e00ff */
[----:B------:R0:W-:Y:S02]  /*f970*/  STS.U16 [R3+UR4], R37 ;  /* 0x0000002503007988 */ /* 0x0001e40008000404 */
[----:B0-----:R-:W-:Y:S02]  /*f980*/  PRMT R3, RZ, 0x7610, R3 ;  /* 0x00007610ff037816 */ /* 0x001fe40000000003 */
        /* <DEDUP_REMOVED lines=10> */
[----:B------:R0:W-:Y:S02]  /*fa30*/  STS.U16 [R3+UR4+0x40], R38 ;  /* 0x0000402603007988 */ /* 0x0001e40008000404 */
[----:B0-----:R-:W-:Y:S02]  /*fa40*/  PRMT R3, RZ, 0x7610, R3 ;  /* 0x00007610ff037816 */ /* 0x001fe40000000003 */
[----:B----4-:R-:W-:-:S04]  /*fa50*/  @!P0 LOP3.LUT R5, R5, R4, RZ, 0x3c, !PT ;  /* 0x0000000405058212 */ /* 0x010fc800078e3cff */
[----:B------:R-:W-:-:S04]  /*fa60*/  @!P0 LOP3.LUT R4, R5, R4, RZ, 0x3c, !PT ;  /* 0x0000000405048212 */ /* 0x000fc800078e3cff */
[----:B------:R-:W-:-:S05]  /*fa70*/  @!P0 LOP3.LUT R5, R5, R4, RZ, 0x3c, !PT ;  /* 0x0000000405058212 */ /* 0x000fca00078e3cff */
[----:B------:R2:W4:Y:S02]  /*fa80*/  @!P0 LDG.E.U16 R3, desc[UR6][R4.64] ;  /* 0x0000000604038981 */ /* 0x000524000c1e1500 */
[----:B--2---:R-:W-:Y:S02]  /*fa90*/  @!P1 IMAD.MOV.U32 R4, RZ, RZ, R0 ;  /* 0x000000ffff049224 */ /* 0x004fe400078e0000 */
[----:B------:R-:W-:Y:S01]  /*faa0*/  @!P1 IMAD.MOV.U32 R5, RZ, RZ, R6 ;  /* 0x000000ffff059224 */ /* 0x000fe200078e0006 */
[----:B----4-:R0:W-:Y:S04]  /*fab0*/  STL [R1+0x18], R3 ;  /* 0x0000180301007387 */ /* 0x0101e80000100800 */
[----:B------:R-:W2:Y:S04]  /*fac0*/  LDL R6, [R1+0x584] ;  /* 0x0005840001067983 */ /* 0x000ea80000100800 */
[----:B------:R-:W4:Y:S01]  /*fad0*/  LDL R0, [R1+0x588] ;  /* 0x0005880001007983 */ /* 0x000f220000100800 */
[----:B0-----:R-:W0:Y:S02]  /*fae0*/  S2R R3, SR_TID.X ;  /* 0x0000000000037919 */ /* 0x001e240000002100 */
[----:B0-----:R-:W-:-:S05]  /*faf0*/  LOP3.LUT R3, R3, 0x1f, RZ, 0xc0, !PT ;  /* 0x0000001f03037812 */ /* 0x001fca00078ec0ff */
[----:B------:R-:W-:-:S05]  /*fb00*/  IMAD.SHL.U32 R3, R3, 0x2, RZ ;  /* 0x0000000203037824 */ /* 0x000fca00078e00ff */
[----:B------:R0:W-:Y:S02]  /*fb10*/  STS.U16 [R3+UR4+0x240], R35 ;  /* 0x0002402303007988 */ /* 0x0001e40008000404 */
[----:B0-----:R-:W-:-:S06]  /*fb20*/  PRMT R3, RZ, 0x7610, R3 ;  /* 0x00007610ff037816 */ /* 0x001fcc0000000003 */
[----:B------:R-:W3:Y:S04]  /*fb30*/  @!P1 LDG.E.U16 R3, desc[UR6][R4.64] ;  /* 0x0000000604039981 */ /* 0x000ee8000c1e1500 */
[----:B---3--:R0:W-:Y:S04]  /*fb40*/  STL [R1+0x14], R3 ;  /* 0x0000140301007387 */ /* 0x0081e80000100800 */
[----:B------:R-:W3:Y:S04]  /*fb50*/  LDL R4, [R1+0x5cc] ;  /* 0x0005cc0001047983 */ /* 0x000ee80000100800 */
[----:B------:R-:W3:Y:S01]  /*fb60*/  LDL R5, [R1+0x5d0] ;  /* 0x0005d00001057983 */ /* 0x000ee20000100800 */
[----:B0-----:R-:W0:Y:S02]  /*fb70*/  S2R R3, SR_TID.X ;  /* 0x0000000000037919 */ /* 0x001e240000002100 */
[----:B0-----:R-:W-:-:S05]  /*fb80*/  LOP3.LUT R3, R3, 0x1f, RZ, 0xc0, !PT ;  /* 0x0000001f03037812 */ /* 0x001fca00078ec0ff */
[----:B------:R-:W-:-:S05]  /*fb90*/  IMAD.SHL.U32 R3, R3, 0x2, RZ ;  /* 0x0000000203037824 */ /* 0x000fca00078e00ff */
[----:B------:R0:W-:Y:S02]  /*fba0*/  STS.U16 [R3+UR4+0x200], R36 ;  /* 0x0002002403007988 */ /* 0x0001e40008000404 */
[----:B0-----:R-:W-:Y:S02]  /*fbb0*/  PRMT R3, RZ, 0x7610, R3 ;  /* 0x00007610ff037816 */ /* 0x001fe40000000003 */
[----:B---3--:R-:W-:-:S04]  /*fbc0*/  @!P0 LOP3.LUT R5, R5, R4, RZ, 0x3c, !PT ;  /* 0x0000000405058212 */ /* 0x008fc800078e3cff */
[----:B------:R-:W-:-:S04]  /*fbd0*/  @!P0 LOP3.LUT R4, R5, R4, RZ, 0x3c, !PT ;  /* 0x0000000405048212 */ /* 0x000fc800078e3cff */
[----:B------:R-:W-:-:S05]  /*fbe0*/  @!P0 LOP3.LUT R5, R5, R4, RZ, 0x3c, !PT ;  /* 0x0000000405058212 */ /* 0x000fca00078e3cff */
        /* <DEDUP_REMOVED lines=17> */
[----:B0-----:R-:W-:-:S04]  /*fd00*/  LOP3.LUT R3, R3, 0x1f, RZ, 0xc0, !PT ;  /* 0x0000001f03037812 */ /* 0x001fc800078ec0ff */
[----:B------:R-:W-:-:S05]  /*fd10*/  SHF.L.U32 R3, R3, 0x1, RZ ;  /* 0x0000000103037819 */ /* 0x000fca00000006ff */
[----:B------:R0:W-:Y:S02]  /*fd20*/  STS.U16 [R3+UR4+0x440], R34 ;  /* 0x0004402203007988 */ /* 0x0001e40008000404 */
[----:B0-----:R-:W-:Y:S02]  /*fd30*/  PRMT R3, RZ, 0x7610, R3 ;  /* 0x00007610ff037816 */ /* 0x001fe40000000003 */
[----:B---3--:R-:W-:-:S04]  /*fd40*/  @!P0 LOP3.LUT R5, R5, R4, RZ, 0x3c, !PT ;  /* 0x0000000405058212 */ /* 0x008fc800078e3cff */
[----:B------:R-:W-:-:S04]  /*fd50*/  @!P0 LOP3.LUT R4, R5, R4, RZ, 0x3c, !PT ;  /* 0x0000000405048212 */ /* 0x000fc800078e3cff */
[----:B------:R-:W-:-:S05]  /*fd60*/  @!P0 LOP3.LUT R5, R5, R4, RZ, 0x3c, !PT ;  /* 0x0000000405058212 */ /* 0x000fca00078e3cff */
[----:B------:R4:W3:Y:S02]  /*fd70*/  @!P0 LDG.E.U16 R3, desc[UR6][R4.64] ;  /* 0x0000000604038981 */ /* 0x0008e4000c1e1500 */
[----:B----4-:R-:W-:Y:S02]  /*fd80*/  @!P1 IMAD.MOV.U32 R4, RZ, RZ, R0 ;  /* 0x000000ffff049224 */ /* 0x010fe400078e0000 */
[----:B--2---:R-:W-:Y:S01]  /*fd90*/  @!P1 IMAD.MOV.U32 R5, RZ, RZ, R6 ;  /* 0x000000ffff059224 */ /* 0x004fe200078e0006 */
[----:B---3--:R0:W-:Y:S04]  /*fda0*/  STL [R1+0x8], R3 ;  /* 0x0000080301007387 */ /* 0x0081e80000100800 */
[----:B------:R-:W2:Y:S04]  /*fdb0*/  LDL R6, [R1+0x50c] ;  /* 0x00050c0001067983 */ /* 0x000ea80000100800 */
[----:B------:R-:W3:Y:S01]  /*fdc0*/  LDL R0, [R1+0x510] ;  /* 0x0005100001007983 */ /* 0x000ee20000100800 */
[----:B0-----:R-:W0:Y:S02]  /*fdd0*/  S2R R3, SR_TID.X ;  /* 0x0000000000037919 */ /* 0x001e240000002100 */
[----:B0-----:R-:W-:-:S05]  /*fde0*/  LOP3.LUT R3, R3, 0x1f, RZ, 0xc0, !PT ;  /* 0x0000001f03037812 */ /* 0x001fca00078ec0ff */
[----:B------:R-:W-:-:S05]  /*fdf0*/  IMAD.SHL.U32 R3, R3, 0x2, RZ ;  /* 0x0000000203037824 */ /* 0x000fca00078e00ff */
[----:B------:R0:W-:Y:S02]  /*fe00*/  STS.U16 [R3+UR4+0x640], R31 ;  /* 0x0006401f03007988 */ /* 0x0001e40008000404 */
[----:B0-----:R-:W-:Y:S02]  /*fe10*/  PRMT R3, RZ, 0x7610, R3 ;  /* 0x00007610ff037816 */ /* 0x001fe40000000003 */
[----:B------:R-:W4:Y:S04]  /*fe20*/  LDL R31, [R1+0x548] ;  /* 0x00054800011f7983 */ /* 0x000f280000100800 */
[----:B------:R-:W2:Y:S04]  /*fe30*/  @!P1 LDG.E.U16 R3, desc[UR6][R4.64] ;  /* 0x0000000604039981 */ /* 0x000ea8000c1e1500 */
[----:B--2---:R0:W-:Y:S04]  /*fe40*/  STL [R1+0x4], R3 ;  /* 0x0000040301007387 */ /* 0x0041e80000100800 */
[----:B------:R-:W2:Y:S04]  /*fe50*/  LDL R4, [R1+0x54c] ;  /* 0x00054c0001047983 */ /* 0x000ea80000100800 */
[----:B------:R-:W2:Y:S01]  /*fe60*/  LDL R5, [R1+0x550] ;  /* 0x0005500001057983 */ /* 0x000ea20000100800 */
[----:B------:R-:W-:Y:S01]  /*fe70*/  PRMT R2, RZ, 0x7610, R2 ;  /* 0x00007610ff027816 */ /* 0x000fe20000000002 */
[----:B0-----:R-:W0:Y:S01]  /*fe80*/  S2R R3, SR_TID.X ;  /* 0x0000000000037919 */ /* 0x001e220000002100 */
[----:B--2---:R-:W-:-:S04]  /*fe90*/  @!P0 LOP3.LUT R5, R5, R4, RZ, 0x3c, !PT ;  /* 0x0000000405058212 */ /* 0x004fc800078e3cff */
[----:B------:R-:W-:-:S04]  /*fea0*/  @!P0 LOP3.LUT R4, R5, R4, RZ, 0x3c, !PT ;  /* 0x0000000405048212 */ /* 0x000fc800078e3cff */
[----:B------:R-:W-:-:S05]  /*feb0*/  @!P0 LOP3.LUT R5, R5, R4, RZ, 0x3c, !PT ;  /* 0x0000000405058212 */ /* 0x000fca00078e3cff */
[----:B------:R4:W2:Y:S04]  /*fec0*/  @!P0 LDG.E.U16 R2, desc[UR6][R4.64] ;  /* 0x0000000604028981 */ /* 0x0008a8000c1e1500 */
[----:B------:R-:W3:Y:S01]  /*fed0*/  LDL R5, [R1+0x544] ;  /* 0x0005440001057983 */ /* 0x000ee20000100800 */
[----:B0-----:R-:W-:-:S05]  /*fee0*/  LOP3.LUT R3, R3, 0x1f, RZ, 0xc0, !PT ;  /* 0x0000001f03037812 */ /* 0x001fca00078ec0ff */
[----:B------:R-:W-:Y:S02]  /*fef0*/  IMAD.SHL.U32 R3, R3, 0x2, RZ ;  /* 0x0000000203037824 */ /* 0x000fe400078e00ff */
[----:B----4-:R-:W-:-:S03]  /*ff00*/  @!P1 IMAD.MOV.U32 R4, RZ, RZ, R31 ;  /* 0x000000ffff049224 */ /* 0x010fc600078e001f */
[----:B------:R0:W-:Y:S02]  /*ff10*/  STS.U16 [R3+UR4+0x600], R32 ;  /* 0x0006002003007988 */ /* 0x0001e40008000404 */
[----:B0-----:R-:W-:-:S06]  /*ff20*/  PRMT R32, RZ, 0x7610, R32 ;  /* 0x00007610ff207816 */ /* 0x001fcc0000000020 */
[----:B---3--:R0:W3:Y:S04]  /*ff30*/  @!P1 LDG.E.U16 R32, desc[UR6][R4.64] ;  /* 0x0000000604209981 */ /* 0x0080e8000c1e1500 */
[----:B------:R1:W-:Y:S04]  /*ff40*/  STS.U16 [R3+UR4+0x800], R7 ;  /* 0x0008000703007988 */ /* 0x0003e80008000404 */
[----:B--2---:R2:W-:Y:S01]  /*ff50*/  STL [R1+0x10cc], R2 ;  /* 0x0010cc0201007387 */ /* 0x0045e20000100800 */
[----:B0-----:R-:W-:-:S03]  /*ff60*/  PRMT R4, RZ, 0x7610, R4 ;  /* 0x00007610ff047816 */ /* 0x001fc60000000004 */
[----:B------:R-:W4:Y:S01]  /*ff70*/  LDL R31, [R1+0x4d0] ;  /* 0x0004d000011f7983 */ /* 0x000f220000100800 */
[----:B-1----:R-:W-:Y:S02]  /*ff80*/  @!P0 IMAD.MOV.U32 R7, RZ, RZ, R6 ;  /* 0x000000ffff078224 */ /* 0x002fe400078e0006 */
[----:B------:R-:W-:Y:S01]  /*ff90*/  @!P0 IMAD.MOV.U32 R6, RZ, RZ, R0 ;  /* 0x000000ffff068224 */ /* 0x000fe200078e0000 */
[----:B--2---:R-:W2:Y:S04]  /*ffa0*/  LDL R2, [R1+0x508] ;  /* 0x0005080001027983 */ /* 0x004ea80000100800 */
[----:B------:R2:W4:Y:S04]  /*ffb0*/  @!P0 LDG.E.U16 R4, desc[UR6][R6.64] ;  /* 0x0000000606048981 */ /* 0x000528000c1e1500 */
[----:B---3--:R0:W-:Y:S04]  /*ffc0*/  STL [R1+0x10d0], R32 ;  /* 0x0010d02001007387 */ /* 0x0081e80000100800 */
[----:B------:R-:W3:Y:S04]  /*ffd0*/  LDL R7, [R1+0x504] ;  /* 0x0005040001077983 */ /* 0x000ee80000100800 */
[----:B------:R1:W-:Y:S04]  /*ffe0*/  STS.U16 [R3+UR4+0x840], R30 ;  /* 0x0008401e03007988 */ /* 0x0003e80008000404 */
[----:B0-----:R-:W3:Y:S04]  /*fff0*/  LDL R32, [R1+0x4cc] ;  /* 0x0004cc0001207983 */ /* 0x001ee80000100800 */
[----:B------:R-:W3:Y:S04]  /*10000*/  LDL R0, [R1+0x4c8] ;  /* 0x0004c80001007983 */ /* 0x000ee80000100800 */
[----:B-1----:R-:W3:Y:S01]  /*10010*/  LDL R30, [R1+0x4c4] ;  /* 0x0004c400011e7983 */ /* 0x002ee20000100800 */
[----:B------:R-:W-:Y:S01]  /*10020*/  PRMT R5, RZ, 0x7610, R5 ;  /* 0x00007610ff057816 */ /* 0x000fe20000000005 */
[----:B--2---:R-:W-:-:S02]  /*10030*/  @!P1 IMAD.MOV.U32 R6, RZ, RZ, R2 ;  /* 0x000000ffff069224 */ /* 0x004fc400078e0002 */
[----:B------:R4:W-:Y:S04]  /*10040*/  STS.U16 [R3+UR4+0xa40], R8 ;  /* 0x000a400803007988 */ /* 0x0009e80008000404 */
[----:B------:R0:W-:Y:S01]  /*10050*/  STS.U16 [R3+UR4+0xa00], R9 ;  /* 0x000a000903007988 */ /* 0x0001e20008000404 */
[----:B----4-:R-:W-:-:S03]  /*10060*/  @!P0 IMAD.MOV.U32 R8, RZ, RZ, R31 ;  /* 0x000000ffff088224 */ /* 0x010fc600078e001f */
[----:B---3--:R1:W2:Y:S01]  /*10070*/  @!P1 LDG.E.U16 R5, desc[UR6][R6.64] ;  /* 0x0000000606059981 */ /* 0x0082a2000c1e1500 */
[----:B0-----:R-:W-:Y:S01]  /*10080*/  @!P0 IMAD.MOV.U32 R9, RZ, RZ, R32 ;  /* 0x000000ffff098224 */ /* 0x001fe200078e0020 */
[----:B-1----:R-:W-:-:S06]  /*10090*/  PRMT R6, RZ, 0x7610, R6 ;  /* 0x00007610ff067816 */ /* 0x002fcc0000000006 */
[----:B------:R0:W3:Y:S01]  /*100a0*/  @!P0 LDG.E.U16 R6, desc[UR6][R8.64] ;  /* 0x0000000608068981 */ /* 0x0000e2000c1e1500 */
[----:B------:R-:W-:-:S03]  /*100b0*/  PRMT R7, RZ, 0x7610, R7 ;  /* 0x00007610ff077816 */ /* 0x000fc60000000007 */
[----:B------:R1:W-:Y:S04]  /*100c0*/  STL [R1+0x10d4], R4 ;  /* 0x0010d40401007387 */ /* 0x0003e80000100800 */
[----:B------:R-:W4:Y:S01]  /*100d0*/  LDL R2, [R1+0x490] ;  /* 0x0004900001027983 */ /* 0x000f220000100800 */
[----:B0-----:R-:W-:Y:S02]  /*100e0*/  @!P1 IMAD.MOV.U32 R8, RZ, RZ, R0 ;  /* 0x000000ffff089224 */ /* 0x001fe400078e0000 */
[----:B------:R-:W-:Y:S01]  /*100f0*/  @!P1 IMAD.MOV.U32 R9, RZ, RZ, R30 ;  /* 0x000000ffff099224 */ /* 0x000fe200078e001e */
[----:B-1----:R-:W4:Y:S04]  /*10100*/  LDL R4, [R1+0x48c] ;  /* 0x00048c0001047983 */ /* 0x002f280000100800 */
[----:B------:R0:W4:Y:S04]  /*10110*/  @!P1 LDG.E.U16 R7, desc[UR6][R8.64] ;  /* 0x0000000608079981 */ /* 0x000128000c1e1500 */
[----:B--2---:R1:W-:Y:S04]  /*10120*/  STL [R1+0x10d8], R5 ;  /* 0x0010d80501007387 */ /* 0x0043e80000100800 */
[----:B------:R-:W2:Y:S04]  /*10130*/  LDL R31, [R1+0x484] ;  /* 0x00048400011f7983 */ /* 0x000ea80000100800 */
[----:B-1----:R-:W2:Y:S04]  /*10140*/  LDL R5, [R1+0x488] ;  /* 0x0004880001057983 */ /* 0x002ea80000100800 */
[----:B---3--:R-:W-:Y:S04]  /*10150*/  STL [R1+0x10dc], R6 ;  /* 0x0010dc0601007387 */ /* 0x008fe80000100800 */
[----:B------:R-:W3:Y:S04]  /*10160*/  LDL R30, [R1+0x44c] ;  /* 0x00044c00011e7983 */ /* 0x000ee80000100800 */
[----:B------:R-:W3:Y:S01]  /*10170*/  LDL R0, [R1+0x450] ;  /* 0x0004500001007983 */ /* 0x000ee20000100800 */
[----:B0-----:R-:W-:-:S03]  /*10180*/  PRMT R8, RZ, 0x7610, R8 ;  /* 0x00007610ff087816 */ /* 0x001fc60000000008 */
[----:B------:R0:W-:Y:S04]  /*10190*/  STS.U16 [R3+UR4+0xc00], R10 ;  /* 0x000c000a03007988 */ /* 0x0001e80008000404 */
[----:B------:R1:W-:Y:S04]  /*101a0*/  STS.U16 [R3+UR4+0xc40], R11 ;  /* 0x000c400b03007988 */ /* 0x0003e80008000404 */
[----:B----4-:R-:W-:Y:S01]  /*101b0*/  STL [R1+0x10e0], R7 ;  /* 0x0010e00701007387 */ /* 0x010fe20000100800 */
[----:B0-----:R-:W-:-:S03]  /*101c0*/  @!P0 MOV R10, R2 ;  /* 0x00000002000a8202 */ /* 0x001fc60000000f00 */
[----:B------:R-:W4:Y:S01]  /*101d0*/  LDL R2, [R1+0x448] ;  /* 0x0004480001027983 */ /* 0x000f220000100800 */
[----:B-1----:R-:W-:-:S03]  /*101e0*/  @!P0 IMAD.MOV.U32 R11, RZ, RZ, R4 ;  /* 0x000000ffff0b8224 */ /* 0x002fc600078e0004 */
[----:B------:R-:W4:Y:S04]  /*101f0*/  LDL R4, [R1+0x444] ;  /* 0x0004440001047983 */ /* 0x000f280000100800 */
[----:B------:R2:W4:Y:S01]  /*10200*/  @!P0 LDG.E.U16 R8, desc[UR6][R10.64] ;  /* 0x000000060a088981 */ /* 0x000522000c1e1500 */
[----:B------:R-:W-:-:S03]  /*10210*/  PRMT R9, RZ, 0x7610, R9 ;  /* 0x00007610ff097816 */ /* 0x000fc60000000009 */
[----:B------:R-:W-:Y:S04]  /*10220*/  STS.U16 [R3+UR4+0xe40], R12 ;  /* 0x000e400c03007988 */ /* 0x000fe80008000404 */
[----:B------:R3:W-:Y:S01]  /*10230*/  STS.U16 [R3+UR4+0xe00], R13 ;  /* 0x000e000d03007988 */ /* 0x0007e20008000404 */
[----:B--2---:R-:W-:Y:S02]  /*10240*/  @!P1 IMAD.MOV.U32 R11, RZ, RZ, R31 ;  /* 0x000000ffff0b9224 */ /* 0x004fe400078e001f */
[----:B------:R-:W-:-:S05]  /*10250*/  @!P1 IMAD.MOV.U32 R10, RZ, RZ, R5 ;  /* 0x000000ffff0a9224 */ /* 0x000fca00078e0005 */
[----:B------:R0:W2:Y:S01]  /*10260*/  @!P1 LDG.E.U16 R9, desc[UR6][R10.64] ;  /* 0x000000060a099981 */ /* 0x0000a2000c1e1500 */
[----:B---3--:R-:W-:Y:S02]  /*10270*/  @!P0 IMAD.MOV.U32 R13, RZ, RZ, R30 ;  /* 0x000000ffff0d8224 */ /* 0x008fe400078e001e */
[----:B------:R-:W-:Y:S01]  /*10280*/  @!P0 IMAD.MOV.U32 R12, RZ, RZ, R0 ;  /* 0x000000ffff0c8224 */ /* 0x000fe200078e0000 */
[----:B0-----:R-:W-:-:S06]  /*10290*/  PRMT R10, RZ, 0x7610, R10 ;  /* 0x00007610ff0a7816 */ /* 0x001fcc000000000a */
[----:B------:R4:W3:Y:S01]  /*102a0*/  @!P0 LDG.E.U16 R10, desc[UR6][R12.64] ;  /* 0x000000060c0a8981 */ /* 0x0008e2000c1e1500 */
[----:B------:R-:W-:Y:S01]  /*102b0*/  PRMT R11, RZ, 0x7610, R11 ;  /* 0x00007610ff0b7816 */ /* 0x000fe2000000000b */
[----:B----4-:R-:W-:Y:S02]  /*102c0*/  @!P1 IMAD.MOV.U32 R12, RZ, RZ, R2 ;  /* 0x000000ffff0c9224 */ /* 0x010fe400078e0002 */
[----:B------:R-:W-:Y:S01]  /*102d0*/  @!P1 IMAD.MOV.U32 R13, RZ, RZ, R4 ;  /* 0x000000ffff0d9224 */ /* 0x000fe200078e0004 */
[----:B------:R-:W-:Y:S04]  /*102e0*/  STL [R1+0x10e4], R8 ;  /* 0x0010e40801007387 */ /* 0x000fe80000100800 */
[----:B------:R-:W4:Y:S04]  /*102f0*/  LDL R6, [R1+0x40c] ;  /* 0x00040c0001067983 */ /* 0x000f280000100800 */
[----:B------:R-:W4:Y:S04]  /*10300*/  LDL R5, [R1+0x410] ;  /* 0x0004100001057983 */ /* 0x000f280000100800 */
[----:B------:R0:W4:Y:S04]  /*10310*/  @!P1 LDG.E.U16 R11, desc[UR6][R12.64] ;  /* 0x000000060c0b9981 */ /* 0x000128000c1e1500 */
[----:B--2---:R-:W-:Y:S04]  /*10320*/  STL [R1+0x10e8], R9 ;  /* 0x0010e80901007387 */ /* 0x004fe80000100800 */
[----:B------:R-:W2:Y:S04]  /*10330*/  LDL R7, [R1+0x404] ;  /* 0x0004040001077983 */ /* 0x000ea80000100800 */
[----:B------:R-:W2:Y:S04]  /*10340*/  LDL R0, [R1+0x408] ;  /* 0x0004080001007983 */ /* 0x000ea80000100800 */
[----:B---3--:R-:W-:Y:S04]  /*10350*/  STL [R1+0x10ec], R10 ;  /* 0x0010ec0a01007387 */ /* 0x008fe80000100800 */
[----:B------:R-:W3:Y:S04]  /*10360*/  LDL R4, [R1+0x3d0] ;  /* 0x0003d00001047983 */ /* 0x000ee80000100800 */
[----:B------:R-:W3:Y:S01]  /*10370*/  LDL R2, [R1+0xb08] ;  /* 0x000b080001027983 */ /* 0x000ee20000100800 */
[----:B0-----:R-:W-:-:S03]  /*10380*/  PRMT R12, RZ, 0x7610, R12 ;  /* 0x00007610ff0c7816 */ /* 0x001fc6000000000c */
[----:B------:R4:W-:Y:S04]  /*10390*/  STS.U16 [R3+UR4+0x1000], R15 ;  /* 0x0010000f03007988 */ /* 0x0009e80008000404 */
[----:B------:R0:W-:Y:S01]  /*103a0*/  STS.U16 [R3+UR4+0x1040], R14 ;  /* 0x0010400e03007988 */ /* 0x0001e20008000404 */
[----:B----4-:R-:W-:Y:S02]  /*103b0*/  @!P0 IMAD.MOV.U32 R15, RZ, RZ, R6 ;  /* 0x000000ffff0f8224 */ /* 0x010fe400078e0006 */
[----:B0-----:R-:W-:Y:S01]  /*103c0*/  @!P0 IMAD.MOV.U32 R14, RZ, RZ, R5 ;  /* 0x000000ffff0e8224 */ /* 0x001fe200078e0005 */
[----:B------:R-:W-:Y:S04]  /*103d0*/  STL [R1+0x10f0], R11 ;  /* 0x0010f00b01007387 */ /* 0x000fe80000100800 */
[----:B------:R-:W4:Y:S04]  /*103e0*/  LDL R6, [R1+0xb04] ;  /* 0x000b040001067983 */ /* 0x000f280000100800 */
[----:B------:R-:W4:Y:S04]  /*103f0*/  LDL R5, [R1+0xb10] ;  /* 0x000b100001057983 */ /* 0x000f280000100800 */
[----:B------:R2:W4:Y:S01]  /*10400*/  @!P0 LDG.E.U16 R12, desc[UR6][R14.64] ;  /* 0x000000060e0c8981 */ /* 0x000522000c1e1500 */
[----:B------:R-:W-:-:S03]  /*10410*/  PRMT R13, RZ, 0x7610, R13 ;  /* 0x00007610ff0d7816 */ /* 0x000fc6000000000d */
[----:B------:R3:W-:Y:S04]  /*10420*/  STS.U16 [R3+UR4+0x1240], R17 ;  /* 0x0012401103007988 */ /* 0x0007e80008000404 */
[----:B------:R0:W-:Y:S01]  /*10430*/  STS.U16 [R3+UR4+0x1200], R16 ;  /* 0x0012001003007988 */ /* 0x0001e20008000404 */
[----:B--2---:R-:W-:Y:S02]  /*10440*/  @!P1 IMAD.MOV.U32 R15, RZ, RZ, R7 ;  /* 0x000000ffff0f9224 */ /* 0x004fe400078e0007 */
[----:B------:R-:W-:-:S05]  /*10450*/  @!P1 IMAD.MOV.U32 R14, RZ, RZ, R0 ;  /* 0x000000ffff0e9224 */ /* 0x000fca00078e0000 */
[----:B------:R1:W2:Y:S01]  /*10460*/  @!P1 LDG.E.U16 R13, desc[UR6][R14.64] ;  /* 0x000000060e0d9981 */ /* 0x0002a2000c1e1500 */
[----:B---3--:R-:W-:Y:S02]  /*10470*/  @!P0 MOV R17, R4 ;  /* 0x0000000400118202 */ /* 0x008fe40000000f00 */
[----:B-1----:R-:W-:Y:S01]  /*10480*/  PRMT R14, RZ, 0x7610, R14 ;  /* 0x00007610ff0e7816 */ /* 0x002fe2000000000e */
[----:B0-----:R-:W-:-:S05]  /*10490*/  @!P0 IMAD.MOV.U32 R16, RZ, RZ, R2 ;  /* 0x000000ffff108224 */ /* 0x001fca00078e0002 */
        /* <DEDUP_REMOVED lines=17> */
[----:B------:R-:W-:Y:S01]  /*105b0*/  PRMT R17, RZ, 0x7610, R17 ;  /* 0x00007610ff117816 */ /* 0x000fe20000000011 */
[----:B----4-:R-:W-:Y:S02]  /*105c0*/  @!P0 IMAD.MOV.U32 R19, RZ, RZ, R7 ;  /* 0x000000ffff138224 */ /* 0x010fe400078e0007 */
[----:B0-----:R-:W-:Y:S01]  /*105d0*/  @!P0 IMAD.MOV.U32 R18, RZ, RZ, R0 ;  /* 0x000000ffff128224 */ /* 0x001fe200078e0000 */
[----:B------:R-:W-:Y:S04]  /*105e0*/  STL [R1+0x1100], R15 ;  /* 0x0011000f01007387 */ /* 0x000fe80000100800 */
[----:B------:R-:W4:Y:S04]  /*105f0*/  LDL R7, [R1+0xb84] ;  /* 0x000b840001077983 */ /* 0x000f280000100800 */
[----:B------:R-:W4:Y:S04]  /*10600*/  LDL R0, [R1+0xb90] ;  /* 0x000b900001007983 */ /* 0x000f280000100800 */
[----:B------:R2:W4:Y:S04]  /*10610*/  @!P0 LDG.E.U16 R16, desc[UR6][R18.64] ;  /* 0x0000000612108981 */ /* 0x000528000c1e1500 */
[----:B------:R3:W-:Y:S04]  /*10620*/  STS.U16 [R3+UR4+0x1640], R21 ;  /* 0x0016401503007988 */ /* 0x0007e80008000404 */
[----:B------:R0:W-:Y:S01]  /*10630*/  STS.U16 [R3+UR4+0x1600], R20 ;  /* 0x0016001403007988 */ /* 0x0001e20008000404 */
[----:B--2---:R-:W-:-:S02]  /*10640*/  @!P1 IMAD.MOV.U32 R19, RZ, RZ, R4 ;  /* 0x000000ffff139224 */ /* 0x004fc400078e0004 */
[----:B------:R-:W-:-:S05]  /*10650*/  @!P1 IMAD.MOV.U32 R18, RZ, RZ, R2 ;  /* 0x000000ffff129224 */ /* 0x000fca00078e0002 */
[----:B------:R1:W2:Y:S01]  /*10660*/  @!P1 LDG.E.U16 R17, desc[UR6][R18.64] ;  /* 0x0000000612119981 */ /* 0x0002a2000c1e1500 */
[----:B---3--:R-:W-:Y:S01]  /*10670*/  @!P0 IMAD.MOV.U32 R21, RZ, RZ, R6 ;  /* 0x000000ffff158224 */ /* 0x008fe200078e0006 */
[----:B-1----:R-:W-:Y:S01]  /*10680*/  PRMT R18, RZ, 0x7610, R18 ;  /* 0x00007610ff127816 */ /* 0x002fe20000000012 */
[----:B0-----:R-:W-:-:S05]  /*10690*/  @!P0 IMAD.MOV.U32 R20, RZ, RZ, R5 ;  /* 0x000000ffff148224 */ /* 0x001fca00078e0005 */
[----:B------:R4:W3:Y:S01]  /*106a0*/  @!P0 LDG.E.U16 R18, desc[UR6][R20.64] ;  /* 0x0000000614128981 */ /* 0x0008e2000c1e1500 */
[----:B------:R-:W-:Y:S01]  /*106b0*/  PRMT R19, RZ, 0x7610, R19 ;  /* 0x00007610ff137816 */ /* 0x000fe20000000013 */
[----:B----4-:R-:W-:Y:S02]  /*106c0*/  @!P1 IMAD.MOV.U32 R21, RZ, RZ, R7 ;  /* 0x000000ffff159224 */ /* 0x010fe400078e0007 */
[----:B------:R-:W-:-:S05]  /*106d0*/  @!P1 IMAD.MOV.U32 R20, RZ, RZ, R0 ;  /* 0x000000ffff149224 */ /* 0x000fca00078e0000 */
[----:B------:R-:W4:Y:S04]  /*106e0*/  @!P1 LDG.E.U16 R19, desc[UR6][R20.64] ;  /* 0x0000000614139981 */ /* 0x000f28000c1e1500 */
[----:B------:R-:W-:Y:S04]  /*106f0*/  STL [R1+0x1104], R16 ;  /* 0x0011041001007387 */ /* 0x000fe80000100800 */
[----:B------:R-:W4:Y:S04]  /*10700*/  LDL R4, [R1+0x6fc] ;  /* 0x0006fc0001047983 */ /* 0x000f280000100800 */
[----:B------:R-:W4:Y:S04]  /*10710*/  LDL R2, [R1+0x700] ;  /* 0x0007000001027983 */ /* 0x000f280000100800 */
[----:B--2---:R-:W-:Y:S04]  /*10720*/  STL [R1+0x1108], R17 ;  /* 0x0011081101007387 */ /* 0x004fe80000100800 */
[----:B------:R-:W2:Y:S04]  /*10730*/  LDL R10, [R1+0x6f4] ;  /* 0x0006f400010a7983 */ /* 0x000ea80000100800 */
[----:B------:R-:W2:Y:S04]  /*10740*/  LDL R5, [R1+0x6f8] ;  /* 0x0006f80001057983 */ /* 0x000ea80000100800 */
[----:B------:R-:W2:Y:S04]  /*10750*/  LDL R6, [R1+0x6c0] ;  /* 0x0006c00001067983 */ /* 0x000ea80000100800 */
[----:B---3--:R-:W-:Y:S04]  /*10760*/  STL [R1+0x110c], R18 ;  /* 0x00110c1201007387 */ /* 0x008fe80000100800 */
[----:B------:R-:W3:Y:S04]  /*10770*/  LDL R9, [R1+0x6bc] ;  /* 0x0006bc0001097983 */ /* 0x000ee80000100800 */
[----:B------:R-:W3:Y:S04]  /*10780*/  LDL R8, [R1+0x6b4] ;  /* 0x0006b40001087983 */ /* 0x000ee80000100800 */
[----:B------:R-:W3:Y:S01]  /*10790*/  LDL R0, [R1+0x6b8] ;  /* 0x0006b80001007983 */ /* 0x000ee20000100800 */
[----:B------:R-:W-:-:S02]  /*107a0*/  PRMT R60, RZ, 0x7610, R60 ;  /* 0x00007610ff3c7816 */ /* 0x000fc4000000003c */
[----:B------:R-:W-:Y:S02]  /*107b0*/  PRMT R58, RZ, 0x7610, R58 ;  /* 0x00007610ff3a7816 */ /* 0x000fe4000000003a */
[----:B------:R-:W-:Y:S01]  /*107c0*/  PRMT R56, RZ, 0x7610, R56 ;  /* 0x00007610ff387816 */ /* 0x000fe20000000038 */
[----:B----4-:R-:W-:Y:S04]  /*107d0*/  STL [R1+0x1110], R19 ;  /* 0x0011101301007387 */ /* 0x010fe80000100800 */
[----:B------:R-:W4:Y:S04]  /*107e0*/  LDL R11, [R1+0x67c] ;  /* 0x00067c00010b7983 */ /* 0x000f280000100800 */
[----:B------:R-:W4:Y:S01]  /*107f0*/  LDL R7, [R1+0x680] ;  /* 0x0006800001077983 */ /* 0x000f220000100800 */
[----:B------:R-:W-:-:S02]  /*10800*/  @!P0 IMAD.MOV.U32 R21, RZ, RZ, R4 ;  /* 0x000000ffff158224 */ /* 0x000fc400078e0004 */
[----:B------:R-:W-:Y:S01]  /*10810*/  @!P0 IMAD.MOV.U32 R20, RZ, RZ, R2 ;  /* 0x000000ffff148224 */ /* 0x000fe200078e0002 */
[----:B------:R-:W-:Y:S01]  /*10820*/  PRMT R54, RZ, 0x7610, R54 ;  /* 0x00007610ff367816 */ /* 0x000fe20000000036 */
[----:B------:R-:W4:Y:S04]  /*10830*/  LDL R4, [R1+0x674] ;  /* 0x0006740001047983 */ /* 0x000f280000100800 */
[----:B------:R2:W4:Y:S01]  /*10840*/  @!P0 LDG.E.U16 R60, desc[UR6][R20.64] ;  /* 0x00000006143c8981 */ /* 0x000522000c1e1500 */
[----:B------:R-:W-:-:S03]  /*10850*/  PRMT R52, RZ, 0x7610, R52 ;  /* 0x00007610ff347816 */ /* 0x000fc60000000034 */
[----:B------:R-:W4:Y:S01]  /*10860*/  LDL R2, [R1+0x678] ;  /* 0x0006780001027983 */ /* 0x000f220000100800 */
[----:B--2---:R-:W-:Y:S01]  /*10870*/  @!P1 IMAD.MOV.U32 R21, RZ, RZ, R10 ;  /* 0x000000ffff159224 */ /* 0x004fe200078e000a */
[----:B------:R-:W-:-:S05]  /*10880*/  @!P1 MOV R20, R5 ;  /* 0x0000000500149202 */ /* 0x000fca0000000f00 */
[----:B------:R0:W2:Y:S02]  /*10890*/  @!P1 LDG.E.U16 R58, desc[UR6][R20.64] ;  /* 0x00000006143a9981 */ /* 0x0000a4000c1e1500 */
[----:B0-----:R-:W-:Y:S02]  /*108a0*/  @!P0 IMAD.MOV.U32 R20, RZ, RZ, R6 ;  /* 0x000000ffff148224 */ /* 0x001fe400078e0006 */
[----:B---3--:R-:W-:-:S05]  /*108b0*/  @!P0 IMAD.MOV.U32 R21, RZ, RZ, R9 ;  /* 0x000000ffff158224 */ /* 0x008fca00078e0009 */
[----:B------:R0:W3:Y:S02]  /*108c0*/  @!P0 LDG.E.U16 R56, desc[UR6][R20.64] ;  /* 0x0000000614388981 */ /* 0x0000e4000c1e1500 */
[----:B0-----:R-:W-:Y:S02]  /*108d0*/  @!P1 IMAD.MOV.U32 R20, RZ, RZ, R0 ;  /* 0x000000ffff149224 */ /* 0x001fe400078e0000 */
[----:B------:R-:W-:-:S05]  /*108e0*/  @!P1 IMAD.MOV.U32 R21, RZ, RZ, R8 ;  /* 0x000000ffff159224 */ /* 0x000fca00078e0008 */
[----:B------:R4:W3:Y:S02]  /*108f0*/  @!P1 LDG.E.U16 R54, desc[UR6][R20.64] ;  /* 0x0000000614369981 */ /* 0x0008e4000c1e1500 */
[----:B----4-:R-:W-:Y:S02]  /*10900*/  @!P0 IMAD.MOV.U32 R21, RZ, RZ, R11 ;  /* 0x000000ffff158224 */ /* 0x010fe400078e000b */
[----:B------:R-:W-:-:S05]  /*10910*/  @!P0 IMAD.MOV.U32 R20, RZ, RZ, R7 ;  /* 0x000000ffff148224 */ /* 0x000fca00078e0007 */
[----:B------:R0:W4:Y:S04]  /*10920*/  @!P0 LDG.E.U16 R52, desc[UR6][R20.64] ;  /* 0x0000000614348981 */ /* 0x000128000c1e1500 */
[----:B------:R-:W-:Y:S04]  /*10930*/  STL [R1+0x1114], R60 ;  /* 0x0011143c01007387 */ /* 0x000fe80000100800 */
[----:B------:R-:W4:Y:S04]  /*10940*/  LDL R10, [R1+0x63c] ;  /* 0x00063c00010a7983 */ /* 0x000f280000100800 */
[----:B------:R-:W4:Y:S04]  /*10950*/  LDL R5, [R1+0x640] ;  /* 0x0006400001057983 */ /* 0x000f280000100800 */
[----:B--2---:R-:W-:Y:S04]  /*10960*/  STL [R1+0x1118], R58 ;  /* 0x0011183a01007387 */ /* 0x004fe80000100800 */
[----:B------:R-:W2:Y:S04]  /*10970*/  LDL R9, [R1+0x634] ;  /* 0x0006340001097983 */ /* 0x000ea80000100800 */
[----:B------:R-:W2:Y:S04]  /*10980*/  LDL R6, [R1+0x638] ;  /* 0x0006380001067983 */ /* 0x000ea80000100800 */
[----:B---3--:R-:W-:Y:S04]  /*10990*/  STL [R1+0x111c], R56 ;  /* 0x00111c3801007387 */ /* 0x008fe80000100800 */
[----:B------:R-:W3:Y:S04]  /*109a0*/  LDL R8, [R1+0x5fc] ;  /* 0x0005fc0001087983 */ /* 0x000ee80000100800 */
[----:B------:R-:W3:Y:S01]  /*109b0*/  LDL R0, [R1+0x600] ;  /* 0x0006000001007983 */ /* 0x000ee20000100800 */
[----:B------:R-:W-:Y:S01]  /*109c0*/  PRMT R50, RZ, 0x7610, R50 ;  /* 0x00007610ff327816 */ /* 0x000fe20000000032 */
[----:B0-----:R-:W-:-:S02]  /*109d0*/  @!P1 IMAD.MOV.U32 R20, RZ, RZ, R2 ;  /* 0x000000ffff149224 */ /* 0x001fc400078e0002 */
[----:B------:R-:W-:Y:S01]  /*109e0*/  @!P1 IMAD.MOV.U32 R21, RZ, RZ, R4 ;  /* 0x000000ffff159224 */ /* 0x000fe200078e0004 */
[----:B------:R-:W-:Y:S01]  /*109f0*/  PRMT R48, RZ, 0x7610, R48 ;  /* 0x00007610ff307816 */ /* 0x000fe20000000030 */
[----:B------:R-:W-:Y:S04]  /*10a00*/  STL [R1+0x1120], R54 ;  /* 0x0011203601007387 */ /* 0x000fe80000100800 */
[----:B------:R0:W3:Y:S01]  /*10a10*/  @!P1 LDG.E.U16 R50, desc[UR6][R20.64] ;  /* 0x0000000614329981 */ /* 0x0000e2000c1e1500 */
[----:B------:R-:W-:Y:S02]  /*10a20*/  LOP3.LUT R2, R3, 0x10, RZ, 0x3c, !PT ;  /* 0x0000001003027812 */ /* 0x000fe400078e3cff */
[----:B------:R-:W-:Y:S01]  /*10a30*/  PRMT R46, RZ, 0x7610, R46 ;  /* 0x00007610ff2e7816 */ /* 0x000fe2000000002e */
[----:B------:R-:W-:Y:S04]  /*10a40*/  STS.U16 [R3+UR4+0x1800], R29 ;  /* 0x0018001d03007988 */ /* 0x000fe80008000404 */
[----:B----4-:R-:W-:Y:S04]  /*10a50*/  STL [R1+0x1124], R52 ;  /* 0x0011243401007387 */ /* 0x010fe80000100800 */
[----:B------:R-:W4:Y:S04]  /*10a60*/  LDL R7, [R1+0x5f4] ;  /* 0x0005f40001077983 */ /* 0x000f280000100800 */
[----:B------:R-:W4:Y:S01]  /*10a70*/  LDL R4, [R1+0x5f8] ;  /* 0x0005f80001047983 */ /* 0x000f220000100800 */
[----:B0-----:R-:W-:-:S02]  /*10a80*/  @!P0 IMAD.MOV.U32 R21, RZ, RZ, R10 ;  /* 0x000000ffff158224 */ /* 0x001fc400078e000a */
[----:B------:R-:W-:-:S05]  /*10a90*/  @!P0 IMAD.MOV.U32 R20, RZ, RZ, R5 ;  /* 0x000000ffff148224 */ /* 0x000fca00078e0005 */
[----:B------:R2:W4:Y:S04]  /*10aa0*/  @!P0 LDG.E.U16 R48, desc[UR6][R20.64] ;  /* 0x0000000614308981 */ /* 0x000528000c1e1500 */
[----:B------:R-:W-:Y:S04]  /*10ab0*/  STS.U16 [R3+UR4+0x1840], R28 ;  /* 0x0018401c03007988 */ /* 0x000fe80008000404 */
[----:B------:R-:W-:Y:S04]  /*10ac0*/  STS.U16 [R3+UR4+0x1a40], R27 ;  /* 0x001a401b03007988 */ /* 0x000fe80008000404 */
[----:B------:R-:W-:Y:S04]  /*10ad0*/  STS.U16 [R3+UR4+0x1a00], R26 ;  /* 0x001a001a03007988 */ /* 0x000fe80008000404 */
[----:B------:R-:W-:Y:S04]  /*10ae0*/  STS.U16 [R3+UR4+0x1c00], R25 ;  /* 0x001c001903007988 */ /* 0x000fe80008000404 */
[----:B------:R-:W-:Y:S04]  /*10af0*/  STS.U16 [R3+UR4+0x1c40], R24 ;  /* 0x001c401803007988 */ /* 0x000fe80008000404 */
[----:B------:R-:W-:Y:S04]  /*10b00*/  STS.U16 [R3+UR4+0x1e40], R23 ;  /* 0x001e401703007988 */ /* 0x000fe80008000404 */
[----:B------:R-:W-:Y:S04]  /*10b10*/  STS.U16 [R3+UR4+0x1e00], R22 ;  /* 0x001e001603007988 */ /* 0x000fe80008000404 */
[----:B------:R-:W-:Y:S04]  /*10b20*/  STS.U16 [R2+UR4+0x80], R42 ;  /* 0x0000802a02007988 */ /* 0x000fe80008000404 */
[----:B------:R0:W-:Y:S02]  /*10b30*/  STS.U16 [R2+UR4+0xc0], R44 ;  /* 0x0000c02c02007988 */ /* 0x0001e40008000404 */
[----:B0-----:R-:W-:-:S02]  /*10b40*/  PRMT R44, RZ, 0x7610, R44 ;  /* 0x00007610ff2c7816 */ /* 0x001fc4000000002c */
[----:B--2---:R-:W-:Y:S01]  /*10b50*/  @!P1 MOV R21, R9 ;  /* 0x0000000900159202 */ /* 0x004fe20000000f00 */
[----:B------:R-:W-:-:S05]  /*10b60*/  @!P1 IMAD.MOV.U32 R20, RZ, RZ, R6 ;  /* 0x000000ffff149224 */ /* 0x000fca00078e0006 */
[----:B------:R3:W2:Y:S02]  /*10b70*/  @!P1 LDG.E.U16 R46, desc[UR6][R20.64] ;  /* 0x00000006142e9981 */ /* 0x0006a4000c1e1500 */
[----:B---3--:R-:W-:Y:S02]  /*10b80*/  @!P0 IMAD.MOV.U32 R21, RZ, RZ, R8 ;  /* 0x000000ffff158224 */ /* 0x008fe400078e0008 */
[----:B------:R-:W-:-:S05]  /*10b90*/  @!P0 IMAD.MOV.U32 R20, RZ, RZ, R0 ;  /* 0x000000ffff148224 */ /* 0x000fca00078e0000 */
[----:B------:R4:W3:Y:S01]  /*10ba0*/  @!P0 LDG.E.U16 R44, desc[UR6][R20.64] ;  /* 0x00000006142c8981 */ /* 0x0008e2000c1e1500 */
[----:B------:R-:W-:-:S03]  /*10bb0*/  PRMT R42, RZ, 0x7610, R42 ;  /* 0x00007610ff2a7816 */ /* 0x000fc6000000002a */
[----:B------:R-:W-:Y:S04]  /*10bc0*/  STL [R1+0x1128], R50 ;  /* 0x0011283201007387 */ /* 0x000fe80000100800 */
[----:B------:R-:W3:Y:S04]  /*10bd0*/  LDL.LU R32, [R1+0x310] ;  /* 0x0003100001207983 */ /* 0x000ee80000300800 */
[----:B------:R-:W3:Y:S04]  /*10be0*/  LDL R10, [R1+0x5bc] ;  /* 0x0005bc00010a7983 */ /* 0x000ee80000100800 */
[----:B------:R-:W3:Y:S04]  /*10bf0*/  LDL R5, [R1+0x5c0] ;  /* 0x0005c00001057983 */ /* 0x000ee80000100800 */
[----:B------:R-:W3:Y:S01]  /*10c00*/  LDL.LU R30, [R1+0x304] ;  /* 0x00030400011e7983 */ /* 0x000ee20000300800 */
[----:B----4-:R-:W-:-:S02]  /*10c10*/  @!P1 IMAD.MOV.U32 R21, RZ, RZ, R7 ;  /* 0x000000ffff159224 */ /* 0x010fc400078e0007 */
[----:B------:R-:W-:-:S05]  /*10c20*/  @!P1 IMAD.MOV.U32 R20, RZ, RZ, R4 ;  /* 0x000000ffff149224 */ /* 0x000fca00078e0004 */
[----:B------:R0:W4:Y:S04]  /*10c30*/  @!P1 LDG.E.U16 R42, desc[UR6][R20.64] ;  /* 0x00000006142a9981 */ /* 0x000128000c1e1500 */
[----:B------:R-:W-:Y:S04]  /*10c40*/  STL [R1+0x112c], R48 ;  /* 0x00112c3001007387 */ /* 0x000fe80000100800 */
[----:B------:R-:W4:Y:S04]  /*10c50*/  LDL R9, [R1+0x5b4] ;  /* 0x0005b40001097983 */ /* 0x000f280000100800 */
[----:B------:R-:W4:Y:S04]  /*10c60*/  LDL R6, [R1+0x5b8] ;  /* 0x0005b80001067983 */ /* 0x000f280000100800 */
[----:B------:R-:W4:Y:S04]  /*10c70*/  LDL.LU R31, [R1+0x308] ;  /* 0x00030800011f7983 */ /* 0x000f280000300800 */
[----:B--2---:R-:W-:Y:S04]  /*10c80*/  STL [R1+0x1130], R46 ;  /* 0x0011302e01007387 */ /* 0x004fe80000100800 */
[----:B------:R-:W2:Y:S04]  /*10c90*/  LDL R14, [R1+0x57c] ;  /* 0x00057c00010e7983 */ /* 0x000ea80000100800 */
[----:B------:R-:W2:Y:S04]  /*10ca0*/  LDL R13, [R1+0x580] ;  /* 0x00058000010d7983 */ /* 0x000ea80000100800 */
[----:B------:R-:W2:Y:S04]  /*10cb0*/  LDL.LU R8, [R1+0x2ec] ;  /* 0x0002ec0001087983 */ /* 0x000ea80000300800 */
[----:B------:R-:W2:Y:S04]  /*10cc0*/  LDL R12, [R1+0x574] ;  /* 0x00057400010c7983 */ /* 0x000ea80000100800 */
[----:B------:R-:W2:Y:S04]  /*10cd0*/  LDL R0, [R1+0x578] ;  /* 0x0005780001007983 */ /* 0x000ea80000100800 */
[----:B---3--:R-:W-:Y:S04]  /*10ce0*/  STL [R1+0x1134], R44 ;  /* 0x0011342c01007387 */ /* 0x008fe80000100800 */
[----:B------:R-:W3:Y:S04]  /*10cf0*/  LDL.LU R11, [R1+0x2f0] ;  /* 0x0002f000010b7983 */ /* 0x000ee80000300800 */
[----:B------:R-:W3:Y:S01]  /*10d00*/  LDL R4, [R1+0x540] ;  /* 0x0005400001047983 */ /* 0x000ee20000100800 */
[----:B0-----:R-:W-:-:S03]  /*10d10*/  @!P0 IMAD.MOV.U32 R21, RZ, RZ, R10 ;  /* 0x000000ffff158224 */ /* 0x001fc600078e000a */
[----:B------:R0:W-:Y:S01]  /*10d20*/  STS.U16 [R2+UR4+0x2c0], R40 ;  /* 0x0002c02802007988 */ /* 0x0001e20008000404 */
[----:B------:R-:W-:-:S03]  /*10d30*/  @!P0 IMAD.MOV.U32 R20, RZ, RZ, R5 ;  /* 0x000000ffff148224 */ /* 0x000fc600078e0005 */
[----:B------:R-:W3:Y:S01]  /*10d40*/  LDL R7, [R1+0x53c] ;  /* 0x00053c0001077983 */ /* 0x000ee20000100800 */
[----:B0-----:R-:W-:-:S03]  /*10d50*/  PRMT R40, RZ, 0x7610, R40 ;  /* 0x00007610ff287816 */ /* 0x001fc60000000028 */
[----:B------:R0:W-:Y:S01]  /*10d60*/  STS.U16 [R2+UR4+0x280], R32 ;  /* 0x0002802002007988 */ /* 0x0001e20008000404 */
[----:B------:R-:W-:-:S03]  /*10d70*/  PRMT R38, RZ, 0x7610, R38 ;  /* 0x00007610ff267816 */ /* 0x000fc60000000026 */
[----:B------:R1:W-:Y:S04]  /*10d80*/  STS.U16 [R2+UR4+0x480], R30 ;  /* 0x0004801e02007988 */ /* 0x0003e80008000404 */
[----:B------:R1:W3:Y:S04]  /*10d90*/  @!P0 LDG.E.U16 R40, desc[UR6][R20.64] ;  /* 0x0000000614288981 */ /* 0x0002e8000c1e1500 */
[----:B----4-:R-:W-:Y:S04]  /*10da0*/  STL [R1+0x1138], R42 ;  /* 0x0011382a01007387 */ /* 0x010fe80000100800 */
[----:B0-----:R-:W4:Y:S01]  /*10db0*/  LDL.LU R32, [R1+0x2dc] ;  /* 0x0002dc0001207983 */ /* 0x001f220000300800 */
[----:B-1----:R-:W-:-:S03]  /*10dc0*/  @!P1 IMAD.MOV.U32 R21, RZ, RZ, R9 ;  /* 0x000000ffff159224 */ /* 0x002fc600078e0009 */
[----:B------:R-:W4:Y:S01]  /*10dd0*/  LDL R5, [R1+0x538] ;  /* 0x0005380001057983 */ /* 0x000f220000100800 */
[----:B------:R-:W-:-:S03]  /*10de0*/  @!P1 IMAD.MOV.U32 R20, RZ, RZ, R6 ;  /* 0x000000ffff149224 */ /* 0x000fc600078e0006 */
[----:B------:R-:W4:Y:S04]  /*10df0*/  LDL.LU R30, [R1+0x2e0] ;  /* 0x0002e000011e7983 */ /* 0x000f280000300800 */
[----:B------:R-:W4:Y:S01]  /*10e00*/  LDL R9, [R1+0x534] ;  /* 0x0005340001097983 */ /* 0x000f220000100800 */
[----:B------:R-:W-:-:S03]  /*10e10*/  PRMT R36, RZ, 0x7610, R36 ;  /* 0x00007610ff247816 */ /* 0x000fc60000000024 */
[----:B------:R-:W4:Y:S04]  /*10e20*/  LDL R6, [R1+0x500] ;  /* 0x0005000001067983 */ /* 0x000f280000100800 */
[----:B------:R2:W4:Y:S04]  /*10e30*/  @!P1 LDG.E.U16 R38, desc[UR6][R20.64] ;  /* 0x0000000614269981 */ /* 0x000528000c1e1500 */
[----:B------:R-:W4:Y:S04]  /*10e40*/  LDL R10, [R1+0x4fc] ;  /* 0x0004fc00010a7983 */ /* 0x000f280000100800 */
[----:B------:R0:W-:Y:S04]  /*10e50*/  STS.U16 [R2+UR4+0x4c0], R31 ;  /* 0x0004c01f02007988 */ /* 0x0001e80008000404 */
[----:B0-----:R-:W4:Y:S01]  /*10e60*/  LDL.LU R31, [R1+0x2cc] ;  /* 0x0002cc00011f7983 */ /* 0x001f220000300800 */
[----:B--2---:R-:W-:-:S02]  /*10e70*/  @!P0 IMAD.MOV.U32 R21, RZ, RZ, R14 ;  /* 0x000000ffff158224 */ /* 0x004fc400078e000e */
[----:B------:R-:W-:Y:S01]  /*10e80*/  @!P0 IMAD.MOV.U32 R20, RZ, RZ, R13 ;  /* 0x000000ffff148224 */ /* 0x000fe200078e000d */
[----:B------:R0:W-:Y:S04]  /*10e90*/  STS.U16 [R2+UR4+0x6c0], R8 ;  /* 0x0006c00802007988 */ /* 0x0001e80008000404 */
[----:B------:R1:W2:Y:S04]  /*10ea0*/  @!P0 LDG.E.U16 R36, desc[UR6][R20.64] ;  /* 0x0000000614248981 */ /* 0x0002a8000c1e1500 */
[----:B0-----:R-:W2:Y:S01]  /*10eb0*/  LDL.LU R8, [R1+0x2d0] ;  /* 0x0002d00001087983 */ /* 0x001ea20000300800 */
[----:B-1----:R-:W-:-:S03]  /*10ec0*/  @!P1 IMAD.MOV.U32 R20, RZ, RZ, R0 ;  /* 0x000000ffff149224 */ /* 0x002fc600078e0000 */
[----:B------:R-:W2:Y:S01]  /*10ed0*/  LDL R0, [R1+0x4f8] ;  /* 0x0004f80001007983 */ /* 0x000ea20000100800 */
[----:B---3--:R-:W-:-:S03]  /*10ee0*/  @!P0 MOV R22, R4 ;  /* 0x0000000400168202 */ /* 0x008fc60000000f00 */
[----:B------:R-:W3:Y:S01]  /*10ef0*/  LDL R4, [R1+0x4c0] ;  /* 0x0004c00001047983 */ /* 0x000ee20000100800 */
[----:B------:R-:W-:Y:S01]  /*10f00*/  PRMT R34, RZ, 0x7610, R34 ;  /* 0x00007610ff227816 */ /* 0x000fe20000000022 */
[----:B------:R-:W-:Y:S02]  /*10f10*/  @!P1 IMAD.MOV.U32 R21, RZ, RZ, R12 ;  /* 0x000000ffff159224 */ /* 0x000fe400078e000c */
[----:B------:R-:W3:Y:S01]  /*10f20*/  LDL R12, [R1+0x4f4] ;  /* 0x0004f400010c7983 */ /* 0x000ee20000100800 */
[----:B------:R-:W-:-:S03]  /*10f30*/  @!P0 IMAD.MOV.U32 R23, RZ, RZ, R7 ;  /* 0x000000ffff178224 */ /* 0x000fc600078e0007 */
[----:B------:R0:W3:Y:S04]  /*10f40*/  @!P1 LDG.E.U16 R34, desc[UR6][R20.64] ;  /* 0x0000000614229981 */ /* 0x0000e8000c1e1500 */
[----:B------:R-:W3:Y:S01]  /*10f50*/  LDL R7, [R1+0x4bc] ;  /* 0x0004bc0001077983 */ /* 0x000ee20000100800 */
[----:B0-----:R-:W-:-:S03]  /*10f60*/  PRMT R20, RZ, 0x7610, R20 ;  /* 0x00007610ff147816 */ /* 0x001fc60000000014 */
[----:B------:R0:W-:Y:S01]  /*10f70*/  STS.U16 [R2+UR4+0x680], R11 ;  /* 0x0006800b02007988 */ /* 0x0001e20008000404 */
[----:B------:R-:W-:-:S03]  /*10f80*/  PRMT R21, RZ, 0x7610, R21 ;  /* 0x00007610ff157816 */ /* 0x000fc60000000015 */
[----:B------:R1:W3:Y:S04]  /*10f90*/  @!P0 LDG.E.U16 R20, desc[UR6][R22.64] ;  /* 0x0000000616148981 */ /* 0x0002e8000c1e1500 */
[----:B0-----:R-:W3:Y:S04]  /*10fa0*/  LDL.LU R11, [R1+0x2b4] ;  /* 0x0002b400010b7983 */ /* 0x001ee80000300800 */
[----:B----4-:R0:W-:Y:S01]  /*10fb0*/  STS.U16 [R2+UR4+0x880], R32 ;  /* 0x0008802002007988 */ /* 0x0101e20008000404 */
[----:B-1----:R-:W-:Y:S02]  /*10fc0*/  @!P1 IMAD.MOV.U32 R22, RZ, RZ, R5 ;  /* 0x000000ffff169224 */ /* 0x002fe400078e0005 */
[----:B------:R-:W-:Y:S01]  /*10fd0*/  @!P1 IMAD.MOV.U32 R23, RZ, RZ, R9 ;  /* 0x000000ffff179224 */ /* 0x000fe200078e0009 */
[----:B0-----:R-:W4:Y:S01]  /*10fe0*/  LDL.LU R32, [R1+0x2b8] ;  /* 0x0002b80001207983 */ /* 0x001f220000300800 */
[----:B------:R-:W-:-:S03]  /*10ff0*/  @!P0 IMAD.MOV.U32 R24, RZ, RZ, R6 ;  /* 0x000000ffff188224 */ /* 0x000fc600078e0006 */
[----:B------:R-:W4:Y:S04]  /*11000*/  LDL R5, [R1+0x4b8] ;  /* 0x0004b80001057983 */ /* 0x000f280000100800 */
[----:B------:R-:W4:Y:S04]  /*11010*/  LDL R9, [R1+0x4b4] ;  /* 0x0004b40001097983 */ /* 0x000f280000100800 */
[----:B------:R-:W4:Y:S01]  /*11020*/  LDL R6, [R1+0x480] ;  /* 0x0004800001067983 */ /* 0x000f220000100800 */
[----:B------:R-:W-:-:S03]  /*11030*/  @!P0 IMAD.MOV.U32 R25, RZ, RZ, R10 ;  /* 0x000000ffff198224 */ /* 0x000fc600078e000a */
[----:B------:R0:W4:Y:S04]  /*11040*/  @!P1 LDG.E.U16 R21, desc[UR6][R22.64] ;  /* 0x0000000616159981 */ /* 0x000128000c1e1500 */
[----:B------:R-:W4:Y:S01]  /*11050*/  LDL R10, [R1+0x47c] ;  /* 0x00047c00010a7983 */ /* 0x000f220000100800 */
[----:B0-----:R-:W-:-:S03]  /*11060*/  PRMT R22, RZ, 0x7610, R22 ;  /* 0x00007610ff167816 */ /* 0x001fc60000000016 */
[----:B------:R0:W-:Y:S04]  /*11070*/  STS.U16 [R2+UR4+0x8c0], R30 ;  /* 0x0008c01e02007988 */ /* 0x0001e80008000404 */
[----:B------:R1:W-:Y:S04]  /*11080*/  STS.U16 [R2+UR4+0xac0], R31 ;  /* 0x000ac01f02007988 */ /* 0x0003e80008000404 */
[----:B------:R2:W4:Y:S04]  /*11090*/  @!P0 LDG.E.U16 R22, desc[UR6][R24.64] ;  /* 0x0000000618168981 */ /* 0x000528000c1e1500 */
[----:B0-----:R-:W4:Y:S04]  /*110a0*/  LDL.LU R30, [R1+0x2a8] ;  /* 0x0002a800011e7983 */ /* 0x001f280000300800 */
[----:B-1----:R-:W4:Y:S01]  /*110b0*/  LDL.LU R31, [R1+0x2ac] ;  /* 0x0002ac00011f7983 */ /* 0x002f220000300800 */
[----:B--2---:R-:W-:-:S03]  /*110c0*/  @!P1 IMAD.MOV.U32 R24, RZ, RZ, R0 ;  /* 0x000000ffff189224 */ /* 0x004fc600078e0000 */
[----:B------:R-:W2:Y:S04]  /*110d0*/  LDL R0, [R1+0x478] ;  /* 0x0004780001007983 */ /* 0x000ea80000100800 */
[----:B------:R-:W2:Y:S01]  /*110e0*/  LDL.LU R13, [R1+0x294] ;  /* 0x00029400010d7983 */ /* 0x000ea20000300800 */
[----:B---3--:R-:W-:-:S03]  /*110f0*/  @!P0 IMAD.MOV.U32 R26, RZ, RZ, R4 ;  /* 0x000000ffff1a8224 */ /* 0x008fc600078e0004 */
[----:B------:R-:W3:Y:S01]  /*11100*/  LDL R4, [R1+0x474] ;  /* 0x0004740001047983 */ /* 0x000ee20000100800 */
[----:B------:R-:W-:Y:S01]  /*11110*/  PRMT R23, RZ, 0x7610, R23 ;  /* 0x00007610ff177816 */ /* 0x000fe20000000017 */
[----:B------:R-:W-:-:S05]  /*11120*/  @!P1 IMAD.MOV.U32 R25, RZ, RZ, R12 ;  /* 0x000000ffff199224 */ /* 0x000fca00078e000c */
[----:B------:R0:W3:Y:S01]  /*11130*/  @!P1 LDG.E.U16 R23, desc[UR6][R24.64] ;  /* 0x0000000618179981 */ /* 0x0000e2000c1e1500 */
[----:B------:R-:W-:-:S03]  /*11140*/  @!P0 IMAD.MOV.U32 R27, RZ, RZ, R7 ;  /* 0x000000ffff1b8224 */ /* 0x000fc600078e0007 */
[----:B------:R1:W-:Y:S04]  /*11150*/  STS.U16 [R2+UR4+0xa80], R8 ;  /* 0x000a800802007988 */ /* 0x0003e80008000404 */
[----:B------:R-:W3:Y:S01]  /*11160*/  LDL R7, [R1+0x440] ;  /* 0x0004400001077983 */ /* 0x000ee20000100800 */
[----:B0-----:R-:W-:-:S03]  /*11170*/  PRMT R24, RZ, 0x7610, R24 ;  /* 0x00007610ff187816 */ /* 0x001fc60000000018 */
[----:B-1----:R-:W3:Y:S01]  /*11180*/  LDL R8, [R1+0x43c] ;  /* 0x00043c0001087983 */ /* 0x002ee20000100800 */
[----:B------:R-:W-:-:S03]  /*11190*/  PRMT R25, RZ, 0x7610, R25 ;  /* 0x00007610ff197816 */ /* 0x000fc60000000019 */
[----:B------:R4:W3:Y:S04]  /*111a0*/  @!P0 LDG.E.U16 R24, desc[UR6][R26.64] ;  /* 0x000000061a188981 */ /* 0x0008e8000c1e1500 */
[----:B------:R-:W3:Y:S04]  /*111b0*/  LDL.LU R12, [R1+0x298] ;  /* 0x00029800010c7983 */ /* 0x000ee80000300800 */
[----:B------:R0:W-:Y:S01]  /*111c0*/  STS.U16 [R2+UR4+0xc80], R11 ;  /* 0x000c800b02007988 */ /* 0x0001e20008000404 */
[----:B----4-:R-:W-:-:S03]  /*111d0*/  @!P1 IMAD.MOV.U32 R26, RZ, RZ, R5 ;  /* 0x000000ffff1a9224 */ /* 0x010fc600078e0005 */
[----:B------:R-:W4:Y:S01]  /*111e0*/  LDL R5, [R1+0x438] ;  /* 0x0004380001057983 */ /* 0x000f220000100800 */
[----:B------:R-:W-:-:S03]  /*111f0*/  @!P1 IMAD.MOV.U32 R27, RZ, RZ, R9 ;  /* 0x000000ffff1b9224 */ /* 0x000fc600078e0009 */
[----:B------:R-:W4:Y:S01]  /*11200*/  LDL.LU R9, [R1+0x184] ;  /* 0x0001840001097983 */ /* 0x000f220000300800 */
[----:B------:R-:W-:-:S03]  /*11210*/  @!P0 IMAD.MOV.U32 R28, RZ, RZ, R6 ;  /* 0x000000ffff1c8224 */ /* 0x000fc600078e0006 */
[----:B------:R-:W4:Y:S04]  /*11220*/  LDL R6, [R1+0x434] ;  /* 0x0004340001067983 */ /* 0x000f280000100800 */
[----:B------:R1:W4:Y:S01]  /*11230*/  @!P1 LDG.E.U16 R25, desc[UR6][R26.64] ;  /* 0x000000061a199981 */ /* 0x000322000c1e1500 */
[----:B------:R-:W-:-:S03]  /*11240*/  @!P0 MOV R29, R10 ;  /* 0x0000000a001d8202 */ /* 0x000fc60000000f00 */
[----:B0-----:R-:W4:Y:S04]  /*11250*/  LDL R11, [R1+0x3fc] ;  /* 0x0003fc00010b7983 */ /* 0x001f280000100800 */
[----:B------:R-:W4:Y:S01]  /*11260*/  LDL R10, [R1+0x400] ;  /* 0x00040000010a7983 */ /* 0x000f220000100800 */
[----:B-1----:R-:W-:-:S03]  /*11270*/  PRMT R26, RZ, 0x7610, R26 ;  /* 0x00007610ff1a7816 */ /* 0x002fc6000000001a */
[----:B------:R0:W-:Y:S04]  /*11280*/  STS.U16 [R2+UR4+0xcc0], R32 ;  /* 0x000cc02002007988 */ /* 0x0001e80008000404 */
[----:B------:R2:W4:Y:S04]  /*11290*/  @!P0 LDG.E.U16 R26, desc[UR6][R28.64] ;  /* 0x000000061c1a8981 */ /* 0x000528000c1e1500 */
[----:B0-----:R-:W4:Y:S01]  /*112a0*/  LDL.LU R32, [R1+0x188] ;  /* 0x0001880001207983 */ /* 0x001f220000300800 */
[----:B------:R-:W-:-:S03]  /*112b0*/  PRMT R27, RZ, 0x7610, R27 ;  /* 0x00007610ff1b7816 */ /* 0x000fc6000000001b */
[----:B------:R0:W-:Y:S01]  /*112c0*/  STS.U16 [R2+UR4+0xec0], R30 ;  /* 0x000ec01e02007988 */ /* 0x0001e20008000404 */
[----:B--2---:R-:W-:Y:S01]  /*112d0*/  @!P1 IMAD.MOV.U32 R28, RZ, RZ, R0 ;  /* 0x000000ffff1c9224 */ /* 0x004fe200078e0000 */
[----:B------:R-:W-:Y:S02]  /*112e0*/  PRMT R33, RZ, 0x7610, R33 ;  /* 0x00007610ff217816 */ /* 0x000fe40000000021 */
[----:B------:R-:W2:Y:S01]  /*112f0*/  LDL R0, [R1+0x3f8] ;  /* 0x0003f80001007983 */ /* 0x000ea20000100800 */
[----:B---3--:R-:W-:-:S03]  /*11300*/  @!P1 IMAD.MOV.U32 R29, RZ, RZ, R4 ;  /* 0x000000ffff1d9224 */ /* 0x008fc600078e0004 */
[----:B------:R-:W3:Y:S04]  /*11310*/  LDL R16, [R1+0xb4c] ;  /* 0x000b4c0001107983 */ /* 0x000ee80000100800 */
[----:B------:R-:W3:Y:S04]  /*11320*/  LDL R4, [R1+0x3f4] ;  /* 0x0003f40001047983 */ /* 0x000ee80000100800 */
[----:B------:R1:W3:Y:S04]  /*11330*/  @!P1 LDG.E.U16 R27, desc[UR6][R28.64] ;  /* 0x000000061c1b9981 */ /* 0x0002e8000c1e1500 */
[----:B------:R1:W-:Y:S01]  /*11340*/  STS.U16 [R2+UR4+0xe80], R31 ;  /* 0x000e801f02007988 */ /* 0x0003e20008000404 */
[----:B0-----:R-:W-:-:S03]  /*11350*/  @!P0 IMAD.MOV.U32 R30, RZ, RZ, R7 ;  /* 0x000000ffff1e8224 */ /* 0x001fc600078e0007 */
[----:B------:R-:W3:Y:S01]  /*11360*/  LDL R7, [R1+0xb18] ;  /* 0x000b180001077983 */ /* 0x000ee20000100800 */
[----:B-1----:R-:W-:-:S03]  /*11370*/  PRMT R28, RZ, 0x7610, R28 ;  /* 0x00007610ff1c7816 */ /* 0x002fc6000000001c */
[----:B------:R-:W3:Y:S01]  /*11380*/  LDL R15, [R1+0xb58] ;  /* 0x000b5800010f7983 */ /* 0x000ee20000100800 */
[----:B------:R-:W-:-:S03]  /*11390*/  @!P0 IMAD.MOV.U32 R31, RZ, RZ, R8 ;  /* 0x000000ffff1f8224 */ /* 0x000fc600078e0008 */
[----:B------:R-:W3:Y:S01]  /*113a0*/  LDL R8, [R1+0xb0c] ;  /* 0x000b0c0001087983 */ /* 0x000ee20000100800 */
[----:B------:R-:W-:-:S03]  /*113b0*/  PRMT R29, RZ, 0x7610, R29 ;  /* 0x00007610ff1d7816 */ /* 0x000fc6000000001d */
[----:B------:R4:W3:Y:S04]  /*113c0*/  @!P0 LDG.E.U16 R28, desc[UR6][R30.64] ;  /* 0x000000061e1c8981 */ /* 0x0008e8000c1e1500 */
[----:B------:R-:W3:Y:S01]  /*113d0*/  LDL R14, [R1+0xb8c] ;  /* 0x000b8c00010e7983 */ /* 0x000ee20000100800 */
[----:B------:R-:W-:Y:S02]  /*113e0*/  PRMT R35, RZ, 0x7610, R35 ;  /* 0x00007610ff237816 */ /* 0x000fe40000000023 */
[----:B------:R-:W-:Y:S01]  /*113f0*/  PRMT R37, RZ, 0x7610, R37 ;  /* 0x00007610ff257816 */ /* 0x000fe20000000025 */
[----:B------:R-:W3:Y:S04]  /*11400*/  LDL R48, [R1+0x66c] ;  /* 0x00066c0001307983 */ /* 0x000ee80000100800 */
[----:B------:R-:W3:Y:S01]  /*11410*/  LDL R46, [R1+0x670] ;  /* 0x00067000012e7983 */ /* 0x000ee20000100800 */
[----:B----4-:R-:W-:-:S03]  /*11420*/  @!P1 IMAD.MOV.U32 R30, RZ, RZ, R5 ;  /* 0x000000ffff1e9224 */ /* 0x010fc600078e0005 */
[----:B------:R-:W4:Y:S04]  /*11430*/  LDL R44, [R1+0x664] ;  /* 0x00066400012c7983 */ /* 0x000f280000100800 */
[----:B------:R-:W4:Y:S01]  /*11440*/  LDL R5, [R1+0xb20] ;  /* 0x000b200001057983 */ /* 0x000f220000100800 */
[----:B------:R-:W-:-:S03]  /*11450*/  @!P1 IMAD.MOV.U32 R31, RZ, RZ, R6 ;  /* 0x000000ffff1f9224 */ /* 0x000fc600078e0006 */
[----:B------:R-:W4:Y:S04]  /*11460*/  LDL R18, [R1+0x668] ;  /* 0x0006680001127983 */ /* 0x000f280000100800 */
[----:B------:R-:W4:Y:S04]  /*11470*/  LDL R6, [R1+0xb14] ;  /* 0x000b140001067983 */ /* 0x000f280000100800 */
[----:B------:R0:W4:Y:S04]  /*11480*/  @!P1 LDG.E.U16 R29, desc[UR6][R30.64] ;  /* 0x000000061e1d9981 */ /* 0x000128000c1e1500 */
[----:B------:R-:W4:Y:S04]  /*11490*/  LDL R42, [R1+0x62c] ;  /* 0x00062c00012a7983 */ /* 0x000f280000100800 */
[----:B------:R-:W4:Y:S01]  /*114a0*/  LDL R19, [R1+0x630] ;  /* 0x0006300001137983 */ /* 0x000f220000100800 */
[----:B0-----:R-:W-:-:S02]  /*114b0*/  @!P0 IMAD.MOV.U32 R30, RZ, RZ, R10 ;  /* 0x000000ffff1e8224 */ /* 0x001fc400078e000a */
[----:B------:R-:W-:Y:S01]  /*114c0*/  @!P0 IMAD.MOV.U32 R31, RZ, RZ, R11 ;  /* 0x000000ffff1f8224 */ /* 0x000fe200078e000b */
[----:B------:R0:W-:Y:S04]  /*114d0*/  STS.U16 [R2+UR4+0x1080], R13 ;  /* 0x0010800d02007988 */ /* 0x0001e80008000404 */
[----:B------:R2:W4:Y:S04]  /*114e0*/  @!P0 LDG.E.U16 R33, desc[UR6][R30.64] ;  /* 0x000000061e218981 */ /* 0x000528000c1e1500 */
[----:B------:R-:W4:Y:S04]  /*114f0*/  LDL R11, [R1+0xba0] ;  /* 0x000ba000010b7983 */ /* 0x000f280000100800 */
[----:B0-----:R-:W4:Y:S04]  /*11500*/  LDL R13, [R1+0xb98] ;  /* 0x000b9800010d7983 */ /* 0x001f280000100800 */
[----:B------:R-:W4:Y:S01]  /*11510*/  LDL R10, [R1+0x6ec] ;  /* 0x0006ec00010a7983 */ /* 0x000f220000100800 */
[----:B--2---:R-:W-:-:S03]  /*11520*/  @!P1 IMAD.MOV.U32 R30, RZ, RZ, R0 ;  /* 0x000000ffff1e9224 */ /* 0x004fc600078e0000 */
[----:B------:R-:W2:Y:S01]  /*11530*/  LDL R0, [R1+0xb60] ;  /* 0x000b600001007983 */ /* 0x000ea20000100800 */
[----:B---3--:R-:W-:-:S03]  /*11540*/  @!P1 IMAD.MOV.U32 R31, RZ, RZ, R4 ;  /* 0x000000ffff1f9224 */ /* 0x008fc600078e0004 */
[----:B------:R-:W3:Y:S04]  /*11550*/  LDL R4, [R1+0xb54] ;  /* 0x000b540001047983 */ /* 0x000ee80000100800 */
[----:B------:R0:W-:Y:S04]  /*11560*/  STS.U16 [R2+UR4+0x10c0], R12 ;  /* 0x0010c00c02007988 */ /* 0x0001e80008000404 */
[----:B------:R1:W3:Y:S04]  /*11570*/  @!P1 LDG.E.U16 R35, desc[UR6][R30.64] ;  /* 0x000000061e239981 */ /* 0x0002e8000c1e1500 */
[----:B0-----:R-:W3:Y:S04]  /*11580*/  LDL R12, [R1+0xb94] ;  /* 0x000b9400010c7983 */ /* 0x001ee80000100800 */
[----:B------:R0:W-:Y:S01]  /*11590*/  STS.U16 [R2+UR4+0x12c0], R9 ;  /* 0x0012c00902007988 */ /* 0x0001e20008000404 */
[----:B-1----:R-:W-:-:S02]  /*115a0*/  @!P0 IMAD.MOV.U32 R30, RZ, RZ, R7 ;  /* 0x000000ffff1e8224 */ /* 0x002fc400078e0007 */
[----:B------:R-:W-:Y:S01]  /*115b0*/  @!P0 IMAD.MOV.U32 R31, RZ, RZ, R8 ;  /* 0x000000ffff1f8224 */ /* 0x000fe200078e0008 */
[----:B------:R-:W-:Y:S04]  /*115c0*/  STS.U16 [R2+UR4+0x1280], R32 ;  /* 0x0012802002007988 */ /* 0x000fe80008000404 */
[----:B0-----:R-:W3:Y:S04]  /*115d0*/  LDL R9, [R1+0x6f0] ;  /* 0x0006f00001097983 */ /* 0x001ee80000100800 */
[----:B------:R0:W-:Y:S04]  /*115e0*/  STS.U16 [R2+UR4+0x1480], R39 ;  /* 0x0014802702007988 */ /* 0x0001e80008000404 */
[----:B------:R4:W3:Y:S04]  /*115f0*/  @!P0 LDG.E.U16 R37, desc[UR6][R30.64] ;  /* 0x000000061e258981 */ /* 0x0008e8000c1e1500 */
[----:B------:R-:W3:Y:S01]  /*11600*/  LDL R8, [R1+0x6e4] ;  /* 0x0006e40001087983 */ /* 0x000ee20000100800 */
[----:B0-----:R-:W-:-:S03]  /*11610*/  PRMT R39, RZ, 0x7610, R39 ;  /* 0x00007610ff277816 */ /* 0x001fc60000000027 */
[----:B------:R-:W3:Y:S01]  /*11620*/  LDL R7, [R1+0x6e8] ;  /* 0x0006e80001077983 */ /* 0x000ee20000100800 */
[----:B----4-:R-:W-:-:S03]  /*11630*/  @!P1 MOV R30, R5 ;  /* 0x00000005001e9202 */ /* 0x010fc60000000f00 */
[----:B------:R0:W-:Y:S01]  /*11640*/  STS.U16 [R2+UR4+0x14c0], R41 ;  /* 0x0014c02902007988 */ /* 0x0001e20008000404 */
[----:B------:R-:W-:-:S03]  /*11650*/  @!P1 IMAD.MOV.U32 R31, RZ, RZ, R6 ;  /* 0x000000ffff1f9224 */ /* 0x000fc600078e0006 */
[----:B------:R-:W4:Y:S04]  /*11660*/  LDL R5, [R1+0x6b0] ;  /* 0x0006b00001057983 */ /* 0x000f280000100800 */
[----:B------:R1:W4:Y:S01]  /*11670*/  @!P1 LDG.E.U16 R39, desc[UR6][R30.64] ;  /* 0x000000061e279981 */ /* 0x000322000c1e1500 */
[----:B0-----:R-:W-:-:S03]  /*11680*/  PRMT R41, RZ, 0x7610, R41 ;  /* 0x00007610ff297816 */ /* 0x001fc60000000029 */
[----:B------:R-:W4:Y:S01]  /*11690*/  LDL R6, [R1+0x6ac] ;  /* 0x0006ac0001067983 */ /* 0x000f220000100800 */
[----:B-1----:R-:W-:Y:S02]  /*116a0*/  @!P0 IMAD.MOV.U32 R30, RZ, RZ, R15 ;  /* 0x000000ffff1e8224 */ /* 0x002fe400078e000f */
[----:B------:R-:W-:-:S05]  /*116b0*/  @!P0 IMAD.MOV.U32 R31, RZ, RZ, R16 ;  /* 0x000000ffff1f8224 */ /* 0x000fca00078e0010 */
[----:B------:R2:W4:Y:S02]  /*116c0*/  @!P0 LDG.E.U16 R41, desc[UR6][R30.64] ;  /* 0x000000061e298981 */ /* 0x000524000c1e1500 */
[----:B--2---:R-:W-:Y:S02]  /*116d0*/  @!P1 IMAD.MOV.U32 R30, RZ, RZ, R0 ;  /* 0x000000ffff1e9224 */ /* 0x004fe400078e0000 */
[----:B------:R-:W2:Y:S01]  /*116e0*/  LDL R0, [R1+0x6a8] ;  /* 0x0006a80001007983 */ /* 0x000ea20000100800 */
[----:B---3--:R-:W-:-:S03]  /*116f0*/  @!P1 IMAD.MOV.U32 R31, RZ, RZ, R4 ;  /* 0x000000ffff1f9224 */ /* 0x008fc600078e0004 */
[----:B------:R-:W3:Y:S04]  /*11700*/  LDL R4, [R1+0x6a4] ;  /* 0x0006a40001047983 */ /* 0x000ee80000100800 */
[----:B------:R0:W-:Y:S04]  /*11710*/  STS.U16 [R2+UR4+0x16c0], R43 ;  /* 0x0016c02b02007988 */ /* 0x0001e80008000404 */
[----:B------:R1:W-:Y:S04]  /*11720*/  STS.U16 [R2+UR4+0x1680], R45 ;  /* 0x0016802d02007988 */ /* 0x0003e80008000404 */
[----:B------:R-:W3:Y:S01]  /*11730*/  LDL.LU R17, [R1+0x380] ;  /* 0x0003800001117983 */ /* 0x000ee20000300800 */
[----:B0-----:R-:W-:-:S02]  /*11740*/  PRMT R43, RZ, 0x7610, R43 ;  /* 0x00007610ff2b7816 */ /* 0x001fc4000000002b */
[----:B-1----:R-:W-:Y:S01]  /*11750*/  PRMT R45, RZ, 0x7610, R45 ;  /* 0x00007610ff2d7816 */ /* 0x002fe2000000002d */
[----:B------:R0:W-:Y:S04]  /*11760*/  STS.U16 [R2+UR4+0x1880], R47 ;  /* 0x0018802f02007988 */ /* 0x0001e80008000404 */
[----:B------:R1:W3:Y:S04]  /*11770*/  @!P1 LDG.E.U16 R43, desc[UR6][R30.64] ;  /* 0x000000061e2b9981 */ /* 0x0002e8000c1e1500 */
[----:B------:R-:W3:Y:S01]  /*11780*/  LDL.LU R16, [R1+0x37c] ;  /* 0x00037c0001107983 */ /* 0x000ee20000300800 */
[----:B0-----:R-:W-:-:S03]  /*11790*/  PRMT R47, RZ, 0x7610, R47 ;  /* 0x00007610ff2f7816 */ /* 0x001fc6000000002f */
[----:B------:R0:W-:Y:S01]  /*117a0*/  STS.U16 [R2+UR4+0x18c0], R49 ;  /* 0x0018c03102007988 */ /* 0x0001e20008000404 */
[----:B-1----:R-:W-:Y:S02]  /*117b0*/  @!P0 IMAD.MOV.U32 R30, RZ, RZ, R13 ;  /* 0x000000ffff1e8224 */ /* 0x002fe400078e000d */
[----:B------:R-:W-:Y:S01]  /*117c0*/  @!P0 IMAD.MOV.U32 R31, RZ, RZ, R14 ;  /* 0x000000ffff1f8224 */ /* 0x000fe200078e000e */
[----:B------:R-:W3:Y:S04]  /*117d0*/  LDL.LU R15, [R1+0x370] ;  /* 0x00037000010f7983 */ /* 0x000ee80000300800 */
[----:B------:R1:W3:Y:S01]  /*117e0*/  @!P0 LDG.E.U16 R45, desc[UR6][R30.64] ;  /* 0x000000061e2d8981 */ /* 0x0002e2000c1e1500 */
[----:B0-----:R-:W-:-:S03]  /*117f0*/  PRMT R49, RZ, 0x7610, R49 ;  /* 0x00007610ff317816 */ /* 0x001fc60000000031 */
[----:B------:R0:W-:Y:S04]  /*11800*/  STS.U16 [R2+UR4+0x1ac0], R51 ;  /* 0x001ac03302007988 */ /* 0x0001e80008000404 */
[----:B------:R-:W3:Y:S01]  /*11810*/  LDL.LU R14, [R1+0x36c] ;  /* 0x00036c00010e7983 */ /* 0x000ee20000300800 */
[----:B-1----:R-:W-:Y:S02]  /*11820*/  @!P1 IMAD.MOV.U32 R30, RZ, RZ, R11 ;  /* 0x000000ffff1e9224 */ /* 0x002fe400078e000b */
[----:B------:R-:W-:Y:S01]  /*11830*/  @!P1 IMAD.MOV.U32 R31, RZ, RZ, R12 ;  /* 0x000000ffff1f9224 */ /* 0x000fe200078e000c */
[----:B0-----:R-:W-:Y:S01]  /*11840*/  PRMT R51, RZ, 0x7610, R51 ;  /* 0x00007610ff337816 */ /* 0x001fe20000000033 */
[----:B------:R0:W-:Y:S04]  /*11850*/  STS.U16 [R2+UR4+0x1a80], R53 ;  /* 0x001a803502007988 */ /* 0x0001e80008000404 */
[----:B------:R1:W3:Y:S04]  /*11860*/  @!P1 LDG.E.U16 R47, desc[UR6][R30.64] ;  /* 0x000000061e2f9981 */ /* 0x0002e8000c1e1500 */
[----:B------:R-:W3:Y:S01]  /*11870*/  LDL.LU R13, [R1+0x360] ;  /* 0x00036000010d7983 */ /* 0x000ee20000300800 */
[----:B0-----:R-:W-:-:S03]  /*11880*/  PRMT R53, RZ, 0x7610, R53 ;  /* 0x00007610ff357816 */ /* 0x001fc60000000035 */
[----:B------:R-:W3:Y:S01]  /*11890*/  LDL.LU R12, [R1+0x35c] ;  /* 0x00035c00010c7983 */ /* 0x000ee20000300800 */
[----:B-1----:R-:W-:Y:S02]  /*118a0*/  @!P0 IMAD.MOV.U32 R30, RZ, RZ, R9 ;  /* 0x000000ffff1e8224 */ /* 0x002fe400078e0009 */
[----:B------:R-:W-:Y:S01]  /*118b0*/  @!P0 IMAD.MOV.U32 R31, RZ, RZ, R10 ;  /* 0x000000ffff1f8224 */ /* 0x000fe200078e000a */
[----:B------:R-:W3:Y:S04]  /*118c0*/  LDL.LU R11, [R1+0x350] ;  /* 0x00035000010b7983 */ /* 0x000ee80000300800 */
[----:B------:R0:W3:Y:S04]  /*118d0*/  @!P0 LDG.E.U16 R49, desc[UR6][R30.64] ;  /* 0x000000061e318981 */ /* 0x0000e8000c1e1500 */
[----:B------:R-:W3:Y:S04]  /*118e0*/  LDL.LU R10, [R1+0x34c] ;  /* 0x00034c00010a7983 */ /* 0x000ee80000300800 */
[----:B------:R-:W3:Y:S01]  /*118f0*/  LDL.LU R9, [R1+0x340] ;  /* 0x0003400001097983 */ /* 0x000ee20000300800 */
[----:B0-----:R-:W-:Y:S01]  /*11900*/  @!P1 IMAD.MOV.U32 R30, RZ, RZ, R7 ;  /* 0x000000ffff1e9224 */ /* 0x001fe200078e0007 */
[----:B------:R-:W-:-:S02]  /*11910*/  @!P1 MOV R31, R8 ;  /* 0x00000008001f9202 */ /* 0x000fc40000000f00 */
[----:B------:R-:W3:Y:S04]  /*11920*/  LDL.LU R8, [R1+0x33c] ;  /* 0x00033c0001087983 */ /* 0x000ee80000300800 */
[----:B------:R4:W3:Y:S04]  /*11930*/  @!P1 LDG.E.U16 R51, desc[UR6][R30.64] ;  /* 0x000000061e339981 */ /* 0x0008e8000c1e1500 */
[----:B------:R-:W3:Y:S01]  /*11940*/  LDL.LU R7, [R1+0x330] ;  /* 0x0003300001077983 */ /* 0x000ee20000300800 */
[----:B----4-:R-:W-:Y:S02]  /*11950*/  @!P0 IMAD.MOV.U32 R30, RZ, RZ, R5 ;  /* 0x000000ffff1e8224 */ /* 0x010fe400078e0005 */
[----:B------:R-:W-:-:S02]  /*11960*/  @!P0 IMAD.MOV.U32 R31, RZ, RZ, R6 ;  /* 0x000000ffff1f8224 */ /* 0x000fc400078e0006 */
[----:B------:R-:W4:Y:S04]  /*11970*/  LDL.LU R6, [R1+0x32c] ;  /* 0x00032c0001067983 */ /* 0x000f280000300800 */
[----:B------:R2:W4:Y:S04]  /*11980*/  @!P0 LDG.E.U16 R53, desc[UR6][R30.64] ;  /* 0x000000061e358981 */ /* 0x000528000c1e1500 */
[----:B------:R-:W4:Y:S04]  /*11990*/  LDL.LU R5, [R1+0x31c] ;  /* 0x00031c0001057983 */ /* 0x000f280000300800 */
[----:B------:R-:W-:Y:S04]  /*119a0*/  STS.U16 [R2+UR4+0x1c80], R55 ;  /* 0x001c803702007988 */ /* 0x000fe80008000404 */
[----:B------:R-:W-:Y:S04]  /*119b0*/  STS.U16 [R2+UR4+0x1cc0], R57 ;  /* 0x001cc03902007988 */ /* 0x000fe80008000404 */
[----:B------:R-:W-:Y:S04]  /*119c0*/  STS.U16 [R2+UR4+0x1ec0], R59 ;  /* 0x001ec03b02007988 */ /* 0x000fe80008000404 */
[----:B------:R0:W-:Y:S01]  /*119d0*/  STS.U16 [R2+UR4+0x1e80], R61 ;  /* 0x001e803d02007988 */ /* 0x0001e20008000404 */
[----:B--2---:R-:W-:-:S02]  /*119e0*/  @!P1 IMAD.MOV.U32 R30, RZ, RZ, R0 ;  /* 0x000000ffff1e9224 */ /* 0x004fc400078e0000 */
[----:B---3--:R-:W-:Y:S02]  /*119f0*/  @!P1 IMAD.MOV.U32 R31, RZ, RZ, R4 ;  /* 0x000000ffff1f9224 */ /* 0x008fe400078e0004 */
[----:B------:R-:W2:Y:S04]  /*11a00*/  LDL.LU R4, [R1+0x318] ;  /* 0x0003180001047983 */ /* 0x000ea80000300800 */
[----:B------:R-:W3:Y:S04]  /*11a10*/  LDL.LU R32, [R1+0x300] ;  /* 0x0003000001207983 */ /* 0x000ee80000300800 */
[----:B------:R-:W3:Y:S04]  /*11a20*/  LDL.LU R0, [R1+0x2fc] ;  /* 0x0002fc0001007983 */ /* 0x000ee80000300800 */
[----:B0-----:R-:W3:Y:S01]  /*11a30*/  LDL.LU R2, [R1+0x2e8] ;  /* 0x0002e80001027983 */ /* 0x001ee20000300800 */
[----:B------:R-:W-:-:S02]  /*11a40*/  PRMT R55, RZ, 0x7610, R55 ;  /* 0x00007610ff377816 */ /* 0x000fc40000000037 */
[----:B------:R-:W-:-:S04]  /*11a50*/  PRMT R57, RZ, 0x7610, R57 ;  /* 0x00007610ff397816 */ /* 0x000fc80000000039 */
[----:B------:R0:W3:Y:S01]  /*11a60*/  @!P1 LDG.E.U16 R55, desc[UR6][R30.64] ;  /* 0x000000061e379981 */ /* 0x0000e2000c1e1500 */
[----:B------:R-:W-:Y:S01]  /*11a70*/  PRMT R59, RZ, 0x7610, R59 ;  /* 0x00007610ff3b7816 */ /* 0x000fe2000000003b */
[----:B0-----:R-:W-:Y:S02]  /*11a80*/  @!P0 IMAD.MOV.U32 R30, RZ, RZ, R46 ;  /* 0x000000ffff1e8224 */ /* 0x001fe400078e002e */
[----:B------:R-:W-:-:S05]  /*11a90*/  @!P0 IMAD.MOV.U32 R31, RZ, RZ, R48 ;  /* 0x000000ffff1f8224 */ /* 0x000fca00078e0030 */
[----:B------:R0:W3:Y:S01]  /*11aa0*/  @!P0 LDG.E.U16 R57, desc[UR6][R30.64] ;  /* 0x000000061e398981 */ /* 0x0000e2000c1e1500 */
[----:B------:R-:W-:Y:S01]  /*11ab0*/  PRMT R61, RZ, 0x7610, R61 ;  /* 0x00007610ff3d7816 */ /* 0x000fe2000000003d */
[----:B0-----:R-:W-:Y:S02]  /*11ac0*/  @!P1 IMAD.MOV.U32 R30, RZ, RZ, R18 ;  /* 0x000000ffff1e9224 */ /* 0x001fe400078e0012 */
[----:B------:R-:W-:Y:S01]  /*11ad0*/  @!P1 IMAD.MOV.U32 R31, RZ, RZ, R44 ;  /* 0x000000ffff1f9224 */ /* 0x000fe200078e002c */
[----:B------:R-:W-:-:S04]  /*11ae0*/  LOP3.LUT R18, R3, 0x20, RZ, 0x3c, !PT ;  /* 0x0000002003127812 */ /* 0x000fc800078e3cff */
[----:B------:R0:W3:Y:S04]  /*11af0*/  @!P1 LDG.E.U16 R59, desc[UR6][R30.64] ;  /* 0x000000061e3b9981 */ /* 0x0000e8000c1e1500 */
[----:B------:R-:W-:Y:S04]  /*11b00*/  STS.U16 [R18+UR4+0x100], R17 ;  /* 0x0001001112007988 */ /* 0x000fe80008000404 */
[----:B------:R-:W-:Y:S01]  /*11b10*/  STS.U16 [R18+UR4+0x140], R16 ;  /* 0x0001401012007988 */ /* 0x000fe20008000404 */
[----:B0-----:R-:W-:Y:S02]  /*11b20*/  @!P0 IMAD.MOV.U32 R30, RZ, RZ, R19 ;  /* 0x000000ffff1e8224 */ /* 0x001fe400078e0013 */
[----:B------:R-:W-:Y:S01]  /*11b30*/  @!P0 IMAD.MOV.U32 R31, RZ, RZ, R42 ;  /* 0x000000ffff1f8224 */ /* 0x000fe200078e002a */
[----:B------:R-:W-:Y:S04]  /*11b40*/  STS.U16 [R18+UR4+0x340], R15 ;  /* 0x0003400f12007988 */ /* 0x000fe80008000404 */
[----:B------:R-:W-:Y:S04]  /*11b50*/  STS.U16 [R18+UR4+0x300], R14 ;  /* 0x0003000e12007988 */ /* 0x000fe80008000404 */
[----:B------:R-:W3:Y:S04]  /*11b60*/  @!P0 LDG.E.U16 R61, desc[UR6][R30.64] ;  /* 0x000000061e3d8981 */ /* 0x000ee8000c1e1500 */
[----:B------:R-:W-:Y:S04]  /*11b70*/  STS.U16 [R18+UR4+0x500], R13 ;  /* 0x0005000d12007988 */ /* 0x000fe80008000404 */
[----:B------:R-:W-:Y:S04]  /*11b80*/  STS.U16 [R18+UR4+0x540], R12 ;  /* 0x0005400c12007988 */ /* 0x000fe80008000404 */
[----:B------:R-:W3:Y:S04]  /*11b90*/  LDL.LU R30, [R1+0x2e4] ;  /* 0x0002e400011e7983 */ /* 0x000ee80000300800 */
        /* <DEDUP_REMOVED lines=10> */
[----:B----4-:R-:W-:Y:S04]  /*11c40*/  STS.U16 [R18+UR4+0xb00], R6 ;  /* 0x000b000612007988 */ /* 0x010fe80008000404 */
[----:B------:R-:W4:Y:S04]  /*11c50*/  LDL.LU R50, [R1+0x18c] ;  /* 0x00018c0001327983 */ /* 0x000f280000300800 */
[----:B------:R-:W-:Y:S04]  /*11c60*/  STS.U16 [R18+UR4+0xd00], R5 ;  /* 0x000d000512007988 */ /* 0x000fe80008000404 */
[----:B------:R-:W4:Y:S04]  /*11c70*/  LDL.LU R52, [R1+0x78] ;  /* 0x0000780001347983 */ /* 0x000f280000300800 */
[----:B------:R-:W4:Y:S04]  /*11c80*/  LDL.LU R54, [R1+0x74] ;  /* 0x0000740001367983 */ /* 0x000f280000300800 */
[----:B------:R-:W4:Y:S04]  /*11c90*/  LDL.LU R56, [R1+0x68] ;  /* 0x0000680001387983 */ /* 0x000f280000300800 */
[----:B------:R-:W4:Y:S04]  /*11ca0*/  LDL.LU R58, [R1+0x64] ;  /* 0x00006400013a7983 */ /* 0x000f280000300800 */
[----:B--2---:R-:W-:Y:S04]  /*11cb0*/  STS.U16 [R18+UR4+0xd40], R4 ;  /* 0x000d400412007988 */ /* 0x004fe80008000404 */
[----:B---3--:R-:W-:Y:S04]  /*11cc0*/  STS.U16 [R18+UR4+0xf40], R32 ;  /* 0x000f402012007988 */ /* 0x008fe80008000404 */
[----:B------:R0:W-:Y:S04]  /*11cd0*/  STS.U16 [R18+UR4+0xf00], R0 ;  /* 0x000f000012007988 */ /* 0x0001e80008000404 */
[----:B0-----:R-:W2:Y:S04]  /*11ce0*/  LDL.LU R0, [R1+0x58] ;  /* 0x0000580001007983 */ /* 0x001ea80000300800 */
        /* <DEDUP_REMOVED lines=16> */
[----:B------:R0:W-:Y:S04]  /*11df0*/  STS.U16 [R18+UR4+0x1100], R2 ;  /* 0x0011000212007988 */ /* 0x0001e80008000404 */
[----:B------:R-:W3:Y:S04]  /*11e00*/  LDL.LU R32, [R1+0x30c] ;  /* 0x00030c0001207983 */ /* 0x000ee80000300800 */
[----:B0-----:R-:W3:Y:S04]  /*11e10*/  LDL.LU R2, [R1+0x2f8] ;  /* 0x0002f80001027983 */ /* 0x001ee80000300800 */
[----:B------:R-:W-:Y:S04]  /*11e20*/  STS.U16 [R18+UR4+0x1140], R30 ;  /* 0x0011401e12007988 */ /* 0x000fe80008000404 */
[----:B------:R-:W-:Y:S04]  /*11e30*/  STS.U16 [R18+UR4+0x1340], R31 ;  /* 0x0013401f12007988 */ /* 0x000fe80008000404 */
[----:B------:R0:W-:Y:S04]  /*11e40*/  STS.U16 [R18+UR4+0x1300], R42 ;  /* 0x0013002a12007988 */ /* 0x0001e80008000404 */
[----:B------:R1:W-:Y:S04]  /*11e50*/  STS.U16 [R18+UR4+0x1500], R44 ;  /* 0x0015002c12007988 */ /* 0x0003e80008000404 */
[----:B------:R4:W-:Y:S04]  /*11e60*/  STS.U16 [R18+UR4+0x1540], R46 ;  /* 0x0015402e12007988 */ /* 0x0009e80008000404 */
[----:B0-----:R-:W3:Y:S04]  /*11e70*/  LDL.LU R42, [R1+0x2f4] ;  /* 0x0002f400012a7983 */ /* 0x001ee80000300800 */
[----:B------:R0:W-:Y:S04]  /*11e80*/  STS.U16 [R18+UR4+0x1740], R48 ;  /* 0x0017403012007988 */ /* 0x0001e80008000404 */
[----:B-1----:R-:W3:Y:S04]  /*11e90*/  LDL.LU R44, [R1+0x2d8] ;  /* 0x0002d800012c7983 */ /* 0x002ee80000300800 */
[----:B----4-:R1:W-:Y:S04]  /*11ea0*/  STS.U16 [R18+UR4+0x1700], R50 ;  /* 0x0017003212007988 */ /* 0x0103e80008000404 */
[----:B------:R-:W4:Y:S04]  /*11eb0*/  LDL.LU R46, [R1+0x2d4] ;  /* 0x0002d400012e7983 */ /* 0x000f280000300800 */
[----:B------:R1:W-:Y:S04]  /*11ec0*/  STS.U16 [R18+UR4+0x1900], R52 ;  /* 0x0019003412007988 */ /* 0x0003e80008000404 */
[----:B------:R1:W-:Y:S04]  /*11ed0*/  STS.U16 [R18+UR4+0x1940], R54 ;  /* 0x0019403612007988 */ /* 0x0003e80008000404 */
[----:B0-----:R-:W4:Y:S04]  /*11ee0*/  LDL.LU R48, [R1+0x2c0] ;  /* 0x0002c00001307983 */ /* 0x001f280000300800 */
[----:B------:R0:W-:Y:S04]  /*11ef0*/  STS.U16 [R18+UR4+0x1b40], R56 ;  /* 0x001b403812007988 */ /* 0x0001e80008000404 */
[----:B-1----:R-:W4:Y:S04]  /*11f00*/  LDL.LU R50, [R1+0x2bc] ;  /* 0x0002bc0001327983 */ /* 0x002f280000300800 */
[----:B------:R1:W-:Y:S04]  /*11f10*/  STS.U16 [R18+UR4+0x1b00], R58 ;  /* 0x001b003a12007988 */ /* 0x0003e80008000404 */
[----:B------:R-:W4:Y:S04]  /*11f20*/  LDL.LU R52, [R1+0x2a0] ;  /* 0x0002a00001347983 */ /* 0x000f280000300800 */
[----:B------:R-:W4:Y:S04]  /*11f30*/  LDL.LU R54, [R1+0x29c] ;  /* 0x00029c0001367983 */ /* 0x000f280000300800 */
[----:B0-----:R-:W4:Y:S04]  /*11f40*/  LDL.LU R56, [R1+0x180] ;  /* 0x0001800001387983 */ /* 0x001f280000300800 */
[----:B-1----:R-:W4:Y:S04]  /*11f50*/  LDL.LU R58, [R1+0x7c] ;  /* 0x00007c00013a7983 */ /* 0x002f280000300800 */
[----:B--2---:R0:W-:Y:S04]  /*11f60*/  STS.U16 [R18+UR4+0x1d00], R0 ;  /* 0x001d000012007988 */ /* 0x0041e80008000404 */
[----:B---3--:R1:W-:Y:S04]  /*11f70*/  STS.U16 [R18+UR4+0x1d40], R60 ;  /* 0x001d403c12007988 */ /* 0x0083e80008000404 */
[----:B------:R2:W-:Y:S01]  /*11f80*/  STS.U16 [R18+UR4+0x1f40], R19 ;  /* 0x001f401312007988 */ /* 0x0005e20008000404 */
[----:B0-----:R-:W-:-:S03]  /*11f90*/  LOP3.LUT R0, R3, 0x30, RZ, 0x3c, !PT ;  /* 0x0000003003007812 */ /* 0x001fc600078e3cff */
[----:B------:R0:W-:Y:S04]  /*11fa0*/  STS.U16 [R18+UR4+0x1f00], R17 ;  /* 0x001f001112007988 */ /* 0x0001e80008000404 */
[----:B-1----:R-:W3:Y:S04]  /*11fb0*/  LDL.LU R60, [R1+0x70] ;  /* 0x00007000013c7983 */ /* 0x002ee80000300800 */
[----:B--2---:R-:W2:Y:S04]  /*11fc0*/  LDL.LU R19, [R1+0x6c] ;  /* 0x00006c0001137983 */ /* 0x004ea80000300800 */
[----:B0-----:R-:W2:Y:S04]  /*11fd0*/  LDL.LU R18, [R1+0x60] ;  /* 0x0000600001127983 */ /* 0x001ea80000300800 */
[----:B------:R0:W-:Y:S04]  /*11fe0*/  STS.U16 [R0+UR4+0x180], R16 ;  /* 0x0001801000007988 */ /* 0x0001e80008000404 */
[----:B------:R-:W2:Y:S04]  /*11ff0*/  LDL.LU R17, [R1+0x5c] ;  /* 0x00005c0001117983 */ /* 0x000ea80000300800 */
[----:B------:R1:W-:Y:S04]  /*12000*/  STS.U16 [R0+UR4+0x1c0], R15 ;  /* 0x0001c00f00007988 */ /* 0x0003e80008000404 */
[----:B0-----:R-:W2:Y:S04]  /*12010*/  LDL.LU R16, [R1+0x50] ;  /* 0x0000500001107983 */ /* 0x001ea80000300800 */
[----:B------:R0:W-:Y:S04]  /*12020*/  STS.U16 [R0+UR4+0x3c0], R14 ;  /* 0x0003c00e00007988 */ /* 0x0001e80008000404 */
[----:B-1----:R-:W2:Y:S04]  /*12030*/  LDL.LU R15, [R1+0x4c] ;  /* 0x00004c00010f7983 */ /* 0x002ea80000300800 */
[----:B0-----:R-:W2:Y:S04]  /*12040*/  LDL.LU R14, [R1+0x40] ;  /* 0x00004000010e7983 */ /* 0x001ea80000300800 */
[----:B------:R-:W2:Y:S04]  /*12050*/  LDL.LU R3, [R1+0x3c] ;  /* 0x00003c0001037983 */ /* 0x000ea80000300800 */
[----:B------:R0:W-:Y:S04]  /*12060*/  STS.U16 [R0+UR4+0x380], R13 ;  /* 0x0003800d00007988 */ /* 0x0001e80008000404 */
[----:B------:R1:W-:Y:S04]  /*12070*/  STS.U16 [R0+UR4+0x580], R12 ;  /* 0x0005800c00007988 */ /* 0x0003e80008000404 */
[----:B------:R1:W-:Y:S04]  /*12080*/  STS.U16 [R0+UR4+0x5c0], R11 ;  /* 0x0005c00b00007988 */ /* 0x0003e80008000404 */
[----:B0-----:R-:W2:Y:S04]  /*12090*/  LDL.LU R13, [R1+0x38] ;  /* 0x00003800010d7983 */ /* 0x001ea80000300800 */
[----:B-1----:R-:W2:Y:S04]  /*120a0*/  LDL.LU R12, [R1+0x34] ;  /* 0x00003400010c7983 */ /* 0x002ea80000300800 */
[----:B------:R0:W-:Y:S04]  /*120b0*/  STS.U16 [R0+UR4+0x7c0], R10 ;  /* 0x0007c00a00007988 */ /* 0x0001e80008000404 */
[----:B------:R-:W2:Y:S04]  /*120c0*/  LDL.LU R11, [R1+0x30] ;  /* 0x00003000010b7983 */ /* 0x000ea80000300800 */
[----:B------:R1:W-:Y:S04]  /*120d0*/  STS.U16 [R0+UR4+0x780], R9 ;  /* 0x0007800900007988 */ /* 0x0003e80008000404 */
[----:B0-----:R-:W2:Y:S04]  /*120e0*/  LDL.LU R10, [R1+0x2c] ;  /* 0x00002c00010a7983 */ /* 0x001ea80000300800 */
[----:B------:R0:W-:Y:S04]  /*120f0*/  STS.U16 [R0+UR4+0x980], R8 ;  /* 0x0009800800007988 */ /* 0x0001e80008000404 */
[----:B-1----:R-:W2:Y:S04]  /*12100*/  LDL.LU R9, [R1+0x28] ;  /* 0x0000280001097983 */ /* 0x002ea80000300800 */
        /* <DEDUP_REMOVED lines=12> */
[----:B0-----:R-:W2:Y:S04]  /*121d0*/  LDL.LU R2, [R1+0xc] ;  /* 0x00000c0001027983 */ /* 0x001ea80000300800 */
[----:B------:R0:W-:Y:S04]  /*121e0*/  STS.U16 [R0+UR4+0xf80], R42 ;  /* 0x000f802a00007988 */ /* 0x0001e80008000404 */
[----:B------:R1:W-:Y:S04]  /*121f0*/  STS.U16 [R0+UR4+0x1180], R44 ;  /* 0x0011802c00007988 */ /* 0x0003e80008000404 */
[----:B----4-:R4:W-:Y:S04]  /*12200*/  STS.U16 [R0+UR4+0x11c0], R46 ;  /* 0x0011c02e00007988 */ /* 0x0109e80008000404 */
[----:B------:R4:W-:Y:S04]  /*12210*/  STS.U16 [R0+UR4+0x13c0], R48 ;  /* 0x0013c03000007988 */ /* 0x0009e80008000404 */
[----:B------:R4:W-:Y:S04]  /*12220*/  STS.U16 [R0+UR4+0x1380], R50 ;  /* 0x0013803200007988 */ /* 0x0009e80008000404 */
[----:B------:R4:W-:Y:S04]  /*12230*/  STS.U16 [R0+UR4+0x1580], R52 ;  /* 0x0015803400007988 */ /* 0x0009e80008000404 */
[----:B------:R4:W-:Y:S04]  /*12240*/  STS.U16 [R0+UR4+0x15c0], R54 ;  /* 0x0015c03600007988 */ /* 0x0009e80008000404 */
[----:B------:R4:W-:Y:S04]  /*12250*/  STS.U16 [R0+UR4+0x17c0], R56 ;  /* 0x0017c03800007988 */ /* 0x0009e80008000404 */
[----:B------:R4:W-:Y:S04]  /*12260*/  STS.U16 [R0+UR4+0x1780], R58 ;  /* 0x0017803a00007988 */ /* 0x0009e80008000404 */
[----:B------:R-:W2:Y:S04]  /*12270*/  LDL.LU R30, [R1+0x8] ;  /* 0x00000800011e7983 */ /* 0x000ea80000300800 */
[----:B------:R-:W2:Y:S04]  /*12280*/  LDL.LU R31, [R1+0x4] ;  /* 0x00000400011f7983 */ /* 0x000ea80000300800 */
[----:B0-----:R-:W2:Y:S04]  /*12290*/  LDL.LU R42, [R1+0x1138] ;  /* 0x00113800012a7983 */ /* 0x001ea80000300800 */
[----:B-1----:R-:W2:Y:S04]  /*122a0*/  LDL.LU R44, [R1+0x1134] ;  /* 0x00113400012c7983 */ /* 0x002ea80000300800 */
[----:B----4-:R-:W4:Y:S04]  /*122b0*/  LDL.LU R46, [R1+0x1130] ;  /* 0x00113000012e7983 */ /* 0x010f280000300800 */
[----:B------:R-:W4:Y:S04]  /*122c0*/  LDL.LU R48, [R1+0x112c] ;  /* 0x00112c0001307983 */ /* 0x000f280000300800 */
[----:B------:R-:W4:Y:S04]  /*122d0*/  LDL.LU R50, [R1+0x1128] ;  /* 0x0011280001327983 */ /* 0x000f280000300800 */
[----:B------:R-:W4:Y:S04]  /*122e0*/  LDL.LU R52, [R1+0x1124] ;  /* 0x0011240001347983 */ /* 0x000f280000300800 */
[----:B------:R-:W4:Y:S04]  /*122f0*/  LDL.LU R54, [R1+0x1120] ;  /* 0x0011200001367983 */ /* 0x000f280000300800 */
[----:B------:R-:W4:Y:S04]  /*12300*/  LDL.LU R56, [R1+0x111c] ;  /* 0x00111c0001387983 */ /* 0x000f280000300800 */
[----:B------:R-:W4:Y:S04]  /*12310*/  LDL.LU R58, [R1+0x1118] ;  /* 0x00111800013a7983 */ /* 0x000f280000300800 */
[----:B---3--:R0:W-:Y:S04]  /*12320*/  STS.U16 [R0+UR4+0x1980], R60 ;  /* 0x0019803c00007988 */ /* 0x0081e80008000404 */
[----:B--2---:R1:W-:Y:S04]  /*12330*/  STS.U16 [R0+UR4+0x19c0], R19 ;  /* 0x0019c01300007988 */ /* 0x0043e80008000404 */
[----:B------:R2:W-:Y:S04]  /*12340*/  STS.U16 [R0+UR4+0x1bc0], R18 ;  /* 0x001bc01200007988 */ /* 0x0005e80008000404 */
[----:B0-----:R-:W3:Y:S04]  /*12350*/  LDL.LU R60, [R1+0x1114] ;  /* 0x00111400013c7983 */ /* 0x001ee80000300800 */
[----:B------:R0:W-:Y:S04]  /*12360*/  STS.U16 [R0+UR4+0x1b80], R17 ;  /* 0x001b801100007988 */ /* 0x0001e80008000404 */
[----:B-1----:R-:W4:Y:S04]  /*12370*/  LDL.LU R19, [R1+0x1110] ;  /* 0x0011100001137983 */ /* 0x002f280000300800 */
[----:B------:R1:W-:Y:S04]  /*12380*/  STS.U16 [R0+UR4+0x1d80], R16 ;  /* 0x001d801000007988 */ /* 0x0003e80008000404 */
[----:B--2---:R-:W2:Y:S04]  /*12390*/  LDL.LU R18, [R1+0x110c] ;  /* 0x00110c0001127983 */ /* 0x004ea80000300800 */
[----:B------:R1:W-:Y:S04]  /*123a0*/  STS.U16 [R0+UR4+0x1dc0], R15 ;  /* 0x001dc00f00007988 */ /* 0x0003e80008000404 */
[----:B0-----:R-:W3:Y:S04]  /*123b0*/  LDL.LU R17, [R1+0x1108] ;  /* 0x0011080001117983 */ /* 0x001ee80000300800 */
[----:B------:R-:W-:Y:S04]  /*123c0*/  STS.U16 [R0+UR4+0x1fc0], R14 ;  /* 0x001fc00e00007988 */ /* 0x000fe80008000404 */
[----:B------:R0:W-:Y:S04]  /*123d0*/  STS.U16 [R0+UR4+0x1f80], R3 ;  /* 0x001f800300007988 */ /* 0x0001e80008000404 */
[----:B-1----:R-:W4:Y:S04]  /*123e0*/  LDL.LU R16, [R1+0x1104] ;  /* 0x0011040001107983 */ /* 0x002f280000300800 */
[----:B------:R-:W2:Y:S01]  /*123f0*/  LDL.LU R15, [R1+0x1100] ;  /* 0x00110000010f7983 */ /* 0x000ea20000300800 */
[----:B0-----:R-:W0:Y:S03]  /*12400*/  S2R R3, SR_TID.X ;  /* 0x0000000000037919 */ /* 0x001e260000002100 */
[----:B------:R-:W3:Y:S01]  /*12410*/  LDL.LU R14, [R1+0x10fc] ;  /* 0x0010fc00010e7983 */ /* 0x000ee20000300800 */
[----:B0-----:R-:W-:-:S05]  /*12420*/  LOP3.LUT R3, R3, 0x1f, RZ, 0xc0, !PT ;  /* 0x0000001f03037812 */ /* 0x001fca00078ec0ff */
[----:B------:R-:W-:-:S05]  /*12430*/  IMAD.SHL.U32 R3, R3, 0x2, RZ ;  /* 0x0000000203037824 */ /* 0x000fca00078e00ff */
[----:B------:R0:W-:Y:S04]  /*12440*/  STS.U16 [R3+UR4+0x2000], R13 ;  /* 0x0020000d03007988 */ /* 0x0001e80008000404 */
[----:B------:R1:W-:Y:S04]  /*12450*/  STS.U16 [R3+UR4+0x2040], R12 ;  /* 0x0020400c03007988 */ /* 0x0003e80008000404 */
[----:B------:R1:W-:Y:S04]  /*12460*/  STS.U16 [R3+UR4+0x2240], R11 ;  /* 0x0022400b03007988 */ /* 0x0003e80008000404 */
[----:B0-----:R-:W4:Y:S04]  /*12470*/  LDL.LU R13, [R1+0x10f8] ;  /* 0x0010f800010d7983 */ /* 0x001f280000300800 */
[----:B-1----:R-:W2:Y:S04]  /*12480*/  LDL.LU R12, [R1+0x10f4] ;  /* 0x0010f400010c7983 */ /* 0x002ea80000300800 */
[----:B------:R-:W3:Y:S04]  /*12490*/  LDL.LU R11, [R1+0x10f0] ;  /* 0x0010f000010b7983 */ /* 0x000ee80000300800 */
[----:B------:R0:W-:Y:S04]  /*124a0*/  STS.U16 [R3+UR4+0x2200], R10 ;  /* 0x0022000a03007988 */ /* 0x0001e80008000404 */
[----:B------:R1:W-:Y:S04]  /*124b0*/  STS.U16 [R3+UR4+0x2400], R9 ;  /* 0x0024000903007988 */ /* 0x0003e80008000404 */
[----:B------:R1:W-:Y:S04]  /*124c0*/  STS.U16 [R3+UR4+0x2440], R8 ;  /* 0x0024400803007988 */ /* 0x0003e80008000404 */
[----:B0-----:R-:W3:Y:S04]  /*124d0*/  LDL.LU R10, [R1+0x10ec] ;  /* 0x0010ec00010a7983 */ /* 0x001ee80000300800 */
[----:B-1----:R-:W3:Y:S04]  /*124e0*/  LDL.LU R9, [R1+0x10e8] ;  /* 0x0010e80001097983 */ /* 0x002ee80000300800 */
        /* <DEDUP_REMOVED lines=13> */
[----:B----4-:R-:W-:Y:S04]  /*125c0*/  STS.U16 [R3+UR4+0x3840], R13 ;  /* 0x0038400d03007988 */ /* 0x010fe80008000404 */
[----:B--2---:R-:W-:Y:S04]  /*125d0*/  STS.U16 [R3+UR4+0x3800], R12 ;  /* 0x0038000c03007988 */ /* 0x004fe80008000404 */
[----:B---3--:R-:W-:Y:S04]  /*125e0*/  STS.U16 [R3+UR4+0x3440], R9 ;  /* 0x0034400903007988 */ /* 0x008fe80008000404 */
[----:B------:R-:W-:Y:S04]  /*125f0*/  STS.U16 [R3+UR4+0x3400], R8 ;  /* 0x0034000803007988 */ /* 0x000fe80008000404 */
[----:B------:R-:W-:Y:S04]  /*12600*/  STS.U16 [R3+UR4+0x3040], R5 ;  /* 0x0030400503007988 */ /* 0x000fe80008000404 */
[----:B------:R-:W-:Y:S04]  /*12610*/  STS.U16 [R3+UR4+0x3000], R4 ;  /* 0x0030000403007988 */ /* 0x000fe80008000404 */
[----:B------:R0:W-:Y:S04]  /*12620*/  STS.U16 [R3+UR4+0x2e40], R2 ;  /* 0x002e400203007988 */ /* 0x0001e80008000404 */
[----:B0-----:R-:W2:Y:S04]  /*12630*/  LDL.LU R2, [R1+0x10c8] ;  /* 0x0010c80001027983 */ /* 0x001ea80000300800 */
[----:B------:R-:W3:Y:S04]  /*12640*/  LDL R4, [R1+0x6e0] ;  /* 0x0006e00001047983 */ /* 0x000ee80000100800 */
[----:B------:R-:W3:Y:S04]  /*12650*/  LDL R5, [R1+0x6dc] ;  /* 0x0006dc0001057983 */ /* 0x000ee80000100800 */
[----:B------:R-:W4:Y:S04]  /*12660*/  LDL R12, [R1+0x6d8] ;  /* 0x0006d800010c7983 */ /* 0x000f280000100800 */
[----:B------:R-:W4:Y:S04]  /*12670*/  LDL R13, [R1+0x6d4] ;  /* 0x0006d400010d7983 */ /* 0x000f280000100800 */
[----:B------:R-:W4:Y:S04]  /*12680*/  LDL R8, [R1+0x6a0] ;  /* 0x0006a00001087983 */ /* 0x000f280000100800 */
[----:B------:R-:W4:Y:S04]  /*12690*/  LDL R9, [R1+0x69c] ;  /* 0x00069c0001097983 */ /* 0x000f280000100800 */
[----:B------:R0:W-:Y:S02]  /*126a0*/  STS.U16 [R3+UR4+0x3240], R6 ;  /* 0x0032400603007988 */ /* 0x0001e40008000404 */
[----:B0-----:R-:W0:Y:S02]  /*126b0*/  S2R R6, SR_TID.X ;  /* 0x0000000000067919 */ /* 0x001e240000002100 */
[----:B------:R1:W-:Y:S04]  /*126c0*/  STS.U16 [R3+UR4+0x3200], R7 ;  /* 0x0032000703007988 */ /* 0x0003e80008000404 */
[----:B------:R-:W-:Y:S01]  /*126d0*/  STS.U16 [R3+UR4+0x2c00], R30 ;  /* 0x002c001e03007988 */ /* 0x000fe20008000404 */
[----:B-1----:R-:W-:-:S03]  /*126e0*/  LOP3.LUT R7, R3, 0x10, RZ, 0x3c, !PT ;  /* 0x0000001003077812 */ /* 0x002fc600078e3cff */
[----:B------:R1:W-:Y:S04]  /*126f0*/  STS.U16 [R3+UR4+0x2c40], R31 ;  /* 0x002c401f03007988 */ /* 0x0003e80008000404 */
[----:B------:R-:W-:Y:S04]  /*12700*/  STS.U16 [R3+UR4+0x2e00], R32 ;  /* 0x002e002003007988 */ /* 0x000fe80008000404 */
[----:B------:R-:W-:Y:S04]  /*12710*/  STS.U16 [R3+UR4+0x3640], R10 ;  /* 0x0036400a03007988 */ /* 0x000fe80008000404 */
[----:B------:R1:W-:Y:S04]  /*12720*/  STS.U16 [R3+UR4+0x3600], R11 ;  /* 0x0036000b03007988 */ /* 0x0003e80008000404 */
[----:B------:R-:W-:Y:S04]  /*12730*/  STS.U16 [R3+UR4+0x3a40], R14 ;  /* 0x003a400e03007988 */ /* 0x000fe80008000404 */
[----:B------:R-:W-:Y:S04]  /*12740*/  STS.U16 [R3+UR4+0x3a00], R15 ;  /* 0x003a000f03007988 */ /* 0x000fe80008000404 */
[----:B------:R-:W-:Y:S04]  /*12750*/  STS.U16 [R3+UR4+0x3c00], R16 ;  /* 0x003c001003007988 */ /* 0x000fe80008000404 */
        /* <DEDUP_REMOVED lines=16> */
[----:B------:R-:W-:Y:S01]  /*12860*/  STS.U16 [R7+UR4+0x2cc0], R34 ;  /* 0x002cc02207007988 */ /* 0x000fe20008000404 */
[----:B0-----:R-:W-:-:S03]  /*12870*/  LOP3.LUT R6, R6, 0x1f, RZ, 0xc0, !PT ;  /* 0x0000001f06067812 */ /* 0x001fc600078ec0ff */
[----:B------:R-:W-:Y:S04]  /*12880*/  STS.U16 [R7+UR4+0x2ec0], R20 ;  /* 0x002ec01407007988 */ /* 0x000fe80008000404 */
[----:B------:R-:W-:Y:S04]  /*12890*/  STS.U16 [R7+UR4+0x2e80], R21 ;  /* 0x002e801507007988 */ /* 0x000fe80008000404 */
[----:B------:R-:W-:Y:S04]  /*128a0*/  STS.U16 [R7+UR4+0x3080], R22 ;  /* 0x0030801607007988 */ /* 0x000fe80008000404 */
[----:B------:R-:W-:Y:S04]  /*128b0*/  STS.U16 [R7+UR4+0x30c0], R23 ;  /* 0x0030c01707007988 */ /* 0x000fe80008000404 */
[----:B------:R-:W-:Y:S01]  /*128c0*/  STS.U16 [R7+UR4+0x32c0], R24 ;  /* 0x0032c01807007988 */ /* 0x000fe20008000404 */
[----:B------:R-:W-:-:S03]  /*128d0*/  IMAD.SHL.U32 R6, R6, 0x2, RZ ;  /* 0x0000000206067824 */ /* 0x000fc600078e00ff */
[----:B------:R-:W-:Y:S04]  /*128e0*/  STS.U16 [R7+UR4+0x3280], R25 ;  /* 0x0032801907007988 */ /* 0x000fe80008000404 */
[----:B------:R-:W-:Y:S04]  /*128f0*/  STS.U16 [R7+UR4+0x3480], R26 ;  /* 0x0034801a07007988 */ /* 0x000fe80008000404 */
[----:B------:R-:W-:Y:S04]  /*12900*/  STS.U16 [R7+UR4+0x34c0], R27 ;  /* 0x0034c01b07007988 */ /* 0x000fe80008000404 */
[----:B------:R-:W-:Y:S04]  /*12910*/  STS.U16 [R7+UR4+0x36c0], R28 ;  /* 0x0036c01c07007988 */ /* 0x000fe80008000404 */
[----:B------:R-:W-:Y:S01]  /*12920*/  STS.U16 [R7+UR4+0x3680], R29 ;  /* 0x0036801d07007988 */ /* 0x000fe20008000404 */
[----:B------:R-:W-:-:S03]  /*12930*/  LOP3.LUT R6, R6, 0x20, RZ, 0x3c, !PT ;  /* 0x0000002006067812 */ /* 0x000fc600078e3cff */
[----:B------:R-:W-:Y:S04]  /*12940*/  STS.U16 [R7+UR4+0x3880], R33 ;  /* 0x0038802107007988 */ /* 0x000fe80008000404 */
[----:B------:R-:W-:Y:S04]  /*12950*/  STS.U16 [R7+UR4+0x38c0], R35 ;  /* 0x0038c02307007988 */ /* 0x000fe80008000404 */
[----:B------:R-:W-:Y:S04]  /*12960*/  STS.U16 [R7+UR4+0x3ac0], R37 ;  /* 0x003ac02507007988 */ /* 0x000fe80008000404 */
[----:B-1----:R-:W4:Y:S04]  /*12970*/  LDL R31, [R1+0x694] ;  /* 0x00069400011f7983 */ /* 0x002f280000100800 */
[----:B------:R-:W4:Y:S04]  /*12980*/  LDL R30, [R1+0x698] ;  /* 0x00069800011e7983 */ /* 0x000f280000100800 */
[----:B------:R-:W-:Y:S04]  /*12990*/  STS.U16 [R7+UR4+0x3a80], R39 ;  /* 0x003a802707007988 */ /* 0x000fe80008000404 */
[----:B------:R-:W-:Y:S04]  /*129a0*/  STS.U16 [R7+UR4+0x3c80], R41 ;  /* 0x003c802907007988 */ /* 0x000fe80008000404 */
[----:B------:R-:W-:Y:S04]  /*129b0*/  STS.U16 [R7+UR4+0x3cc0], R43 ;  /* 0x003cc02b07007988 */ /* 0x000fe80008000404 */
[----:B------:R-:W-:Y:S04]  /*129c0*/  STS.U16 [R7+UR4+0x3ec0], R45 ;  /* 0x003ec02d07007988 */ /* 0x000fe80008000404 */
[----:B------:R0:W-:Y:S04]  /*129d0*/  STS.U16 [R7+UR4+0x3e80], R47 ;  /* 0x003e802f07007988 */ /* 0x0001e80008000404 */
[----:B------:R-:W-:Y:S04]  /*129e0*/  STS.U16 [R6+UR4+0x2100], R49 ;  /* 0x0021003106007988 */ /* 0x000fe80008000404 */
[----:B------:R-:W4:Y:S04]  /*129f0*/  LDL R11, [R1+0x65c] ;  /* 0x00065c00010b7983 */ /* 0x000f280000100800 */
[----:B------:R-:W4:Y:S04]  /*12a00*/  LDL R10, [R1+0x660] ;  /* 0x00066000010a7983 */ /* 0x000f280000100800 */
[----:B------:R-:W-:Y:S04]  /*12a10*/  STS.U16 [R6+UR4+0x2140], R51 ;  /* 0x0021403306007988 */ /* 0x000fe80008000404 */
[----:B------:R-:W-:Y:S04]  /*12a20*/  STS.U16 [R6+UR4+0x2340], R53 ;  /* 0x0023403506007988 */ /* 0x000fe80008000404 */
[----:B------:R-:W-:Y:S04]  /*12a30*/  STS.U16 [R6+UR4+0x2300], R55 ;  /* 0x0023003706007988 */ /* 0x000fe80008000404 */
[----:B------:R-:W-:Y:S04]  /*12a40*/  STS.U16 [R6+UR4+0x2500], R57 ;  /* 0x0025003906007988 */ /* 0x000fe80008000404 */
[----:B------:R-:W-:Y:S04]  /*12a50*/  STS.U16 [R6+UR4+0x2540], R59 ;  /* 0x0025403b06007988 */ /* 0x000fe80008000404 */
[----:B------:R-:W4:Y:S04]  /*12a60*/  LDL.LU R3, [R1+0xbb4] ;  /* 0x000bb40001037983 */ /* 0x000f280000300800 */
[----:B------:R1:W-:Y:S04]  /*12a70*/  STS.U16 [R6+UR4+0x2740], R61 ;  /* 0x0027403d06007988 */ /* 0x0003e80008000404 */
[----:B0-----:R-:W4:Y:S01]  /*12a80*/  LDL R7, [R1+0x654] ;  /* 0x0006540001077983 */ /* 0x001f220000100800 */
[----:B------:R-:W-:-:S03]  /*12a90*/  PRMT R60, RZ, 0x7610, R60 ;  /* 0x00007610ff3c7816 */ /* 0x000fc6000000003c */
[----:B------:R-:W4:Y:S04]  /*12aa0*/  LDL R15, [R1+0x614] ;  /* 0x00061400010f7983 */ /* 0x000f280000100800 */
[----:B-1----:R-:W4:Y:S04]  /*12ab0*/  LDL R6, [R1+0x658] ;  /* 0x0006580001067983 */ /* 0x002f280000100800 */
[----:B------:R-:W4:Y:S01]  /*12ac0*/  LDL R14, [R1+0x618] ;  /* 0x00061800010e7983 */ /* 0x000f220000100800 */
[----:B--2---:R-:W-:-:S03]  /*12ad0*/  PRMT R2, RZ, 0x7610, R2 ;  /* 0x00007610ff027816 */ /* 0x004fc60000000002 */
[----:B------:R-:W2:Y:S01]  /*12ae0*/  LDL R17, [R1+0x554] ;  /* 0x0005540001117983 */ /* 0x000ea20000100800 */
[----:B------:R-:W-:Y:S02]  /*12af0*/  PRMT R59, RZ, 0x7610, R59 ;  /* 0x00007610ff3b7816 */ /* 0x000fe4000000003b */
[----:B------:R-:W-:Y:S01]  /*12b00*/  PRMT R58, RZ, 0x7610, R58 ;  /* 0x00007610ff3a7816 */ /* 0x000fe2000000003a */
[----:B------:R-:W2:Y:S04]  /*12b10*/  LDL R16, [R1+0x558] ;  /* 0x0005580001107983 */ /* 0x000ea80000100800 */
[----:B---3--:R4:W3:Y:S01]  /*12b20*/  @!P0 LDG.E.U16 R2, desc[UR6][R4.64] ;  /* 0x0000000604028981 */ /* 0x0088e2000c1e1500 */
[----:B------:R-:W-:Y:S02]  /*12b30*/  PRMT R54, RZ, 0x7610, R54 ;  /* 0x00007610ff367816 */ /* 0x000fe40000000036 */
[----:B------:R-:W-:Y:S01]  /*12b40*/  PRMT R52, RZ, 0x7610, R52 ;  /* 0x00007610ff347816 */ /* 0x000fe20000000034 */
[----:B------:R-:W3:Y:S01]  /*12b50*/  LDL R21, [R1+0x514] ;  /* 0x0005140001157983 */ /* 0x000ee20000100800 */
[----:B------:R-:W-:-:S02]  /*12b60*/  PRMT R50, RZ, 0x7610, R50 ;  /* 0x00007610ff327816 */ /* 0x000fc40000000032 */
[----:B------:R-:W-:Y:S01]  /*12b70*/  PRMT R48, RZ, 0x7610, R48 ;  /* 0x00007610ff307816 */ /* 0x000fe20000000030 */
[----:B------:R-:W3:Y:S01]  /*12b80*/  LDL R20, [R1+0x518] ;  /* 0x0005180001147983 */ /* 0x000ee20000100800 */
[----:B----4-:R-:W-:Y:S01]  /*12b90*/  @!P1 MOV R4, R12 ;  /* 0x0000000c00049202 */ /* 0x010fe20000000f00 */
[----:B------:R-:W-:Y:S02]  /*12ba0*/  @!P1 IMAD.MOV.U32 R5, RZ, RZ, R13 ;  /* 0x000000ffff059224 */ /* 0x000fe400078e000d */
[----:B------:R-:W4:Y:S04]  /*12bb0*/  LDL R12, [R1+0x628] ;  /* 0x00062800010c7983 */ /* 0x000f280000100800 */
[----:B------:R-:W2:Y:S04]  /*12bc0*/  LDL R13, [R1+0x624] ;  /* 0x00062400010d7983 */ /* 0x000ea80000100800 */
[----:B------:R0:W3:Y:S01]  /*12bd0*/  @!P1 LDG.E.U16 R60, desc[UR6][R4.64] ;  /* 0x00000006043c9981 */ /* 0x0000e2000c1e1500 */
[----:B------:R-:W-:-:S02]  /*12be0*/  PRMT R46, RZ, 0x7610, R46 ;  /* 0x00007610ff2e7816 */ /* 0x000fc4000000002e */
[----:B------:R-:W-:Y:S01]  /*12bf0*/  PRMT R44, RZ, 0x7610, R44 ;  /* 0x00007610ff2c7816 */ /* 0x000fe2000000002c */
[----:B------:R-:W3:Y:S01]  /*12c00*/  LDL R19, [R1+0x524] ;  /* 0x0005240001137983 */ /* 0x000ee20000100800 */
[----:B------:R-:W-:Y:S02]  /*12c10*/  PRMT R42, RZ, 0x7610, R42 ;  /* 0x00007610ff2a7816 */ /* 0x000fe4000000002a */
[----:B------:R-:W-:Y:S01]  /*12c20*/  PRMT R40, RZ, 0x7610, R40 ;  /* 0x00007610ff287816 */ /* 0x000fe20000000028 */
[----:B------:R-:W3:Y:S01]  /*12c30*/  LDL R18, [R1+0x528] ;  /* 0x0005280001127983 */ /* 0x000ee20000100800 */
[----:B0-----:R-:W-:Y:S02]  /*12c40*/  @!P0 IMAD.MOV.U32 R4, RZ, RZ, R8 ;  /* 0x000000ffff048224 */ /* 0x001fe400078e0008 */
[----:B------:R-:W-:Y:S01]  /*12c50*/  @!P0 IMAD.MOV.U32 R5, RZ, RZ, R9 ;  /* 0x000000ffff058224 */ /* 0x000fe200078e0009 */
[----:B------:R-:W3:Y:S04]  /*12c60*/  LDL R8, [R1+0x620] ;  /* 0x0006200001087983 */ /* 0x000ee80000100800 */
[----:B------:R-:W3:Y:S04]  /*12c70*/  LDL R9, [R1+0x61c] ;  /* 0x00061c0001097983 */ /* 0x000ee80000100800 */
[----:B------:R0:W3:Y:S01]  /*12c80*/  @!P0 LDG.E.U16 R59, desc[UR6][R4.64] ;  /* 0x00000006043b8981 */ /* 0x0000e2000c1e1500 */
[----:B------:R-:W-:-:S02]  /*12c90*/  PRMT R38, RZ, 0x7610, R38 ;  /* 0x00007610ff267816 */ /* 0x000fc40000000026 */
[----:B------:R-:W-:Y:S01]  /*12ca0*/  PRMT R36, RZ, 0x7610, R36 ;  /* 0x00007610ff247816 */ /* 0x000fe20000000024 */
[----:B------:R-:W3:Y:S01]  /*12cb0*/  LDL R23, [R1+0x4e4] ;  /* 0x0004e40001177983 */ /* 0x000ee20000100800 */
[----:B------:R-:W-:Y:S02]  /*12cc0*/  PRMT R34, RZ, 0x7610, R34 ;  /* 0x00007610ff227816 */ /* 0x000fe40000000022 */
[----:B------:R-:W-:Y:S01]  /*12cd0*/  PRMT R32, RZ, 0x7610, R32 ;  /* 0x00007610ff207816 */ /* 0x000fe20000000020 */
[----:B------:R-:W3:Y:S04]  /*12ce0*/  LDL R22, [R1+0x4e8] ;  /* 0x0004e80001167983 */ /* 0x000ee80000100800 */
[----:B------:R-:W3:Y:S04]  /*12cf0*/  LDL R27, [R1+0x4a4] ;  /* 0x0004a400011b7983 */ /* 0x000ee80000100800 */
[----:B------:R-:W3:Y:S04]  /*12d00*/  LDL R26, [R1+0x4a8] ;  /* 0x0004a800011a7983 */ /* 0x000ee80000100800 */
[----:B------:R-:W3:Y:S04]  /*12d10*/  LDL R25, [R1+0x4d4] ;  /* 0x0004d40001197983 */ /* 0x000ee80000100800 */
[----:B------:R-:W3:Y:S04]  /*12d20*/  LDL R24, [R1+0x4d8] ;  /* 0x0004d80001187983 */ /* 0x000ee80000100800 */
[----:B------:R-:W3:Y:S04]  /*12d30*/  LDL R29, [R1+0x494] ;  /* 0x00049400011d7983 */ /* 0x000ee80000100800 */
[----:B------:R-:W3:Y:S04]  /*12d40*/  LDL R28, [R1+0x498] ;  /* 0x00049800011c7983 */ /* 0x000ee80000100800 */
[----:B------:R-:W3:Y:S01]  /*12d50*/  LDL R61, [R1+0x468] ;  /* 0x00046800013d7983 */ /* 0x000ee20000100800 */
[----:B0-----:R-:W-:-:S03]  /*12d60*/  @!P1 IMAD.MOV.U32 R5, RZ, RZ, R31 ;  /* 0x000000ffff059224 */ /* 0x001fc600078e001f */
[----:B------:R-:W3:Y:S01]  /*12d70*/  LDL R31, [R1+0xb1c] ;  /* 0x000b1c00011f7983 */ /* 0x000ee20000100800 */
[----:B------:R-:W-:-:S03]  /*12d80*/  @!P1 IMAD.MOV.U32 R4, RZ, RZ, R30 ;  /* 0x000000ffff049224 */ /* 0x000fc600078e001e */
[----:B------:R-:W3:Y:S04]  /*12d90*/  LDL R30, [R1+0xb28] ;  /* 0x000b2800011e7983 */ /* 0x000ee80000100800 */
[----:B------:R0:W3:Y:S02]  /*12da0*/  @!P1 LDG.E.U16 R58, desc[UR6][R4.64] ;  /* 0x00000006043a9981 */ /* 0x0000e4000c1e1500 */
[----:B0-----:R-:W-:Y:S02]  /*12db0*/  @!P0 IMAD.MOV.U32 R5, RZ, RZ, R11 ;  /* 0x000000ffff058224 */ /* 0x001fe400078e000b */
        /* <DEDUP_REMOVED lines=9> */
[----:B----4-:R-:W-:Y:S02]  /*12e50*/  @!P1 IMAD.MOV.U32 R4, RZ, RZ, R12 ;  /* 0x000000ffff049224 */ /* 0x010fe400078e000c */
[----:B------:R-:W4:Y:S01]  /*12e60*/  LDL R12, [R1+0x5e0] ;  /* 0x0005e000010c7983 */ /* 0x000f220000100800 */
[----:B--2---:R-:W-:-:S03]  /*12e70*/  @!P1 IMAD.MOV.U32 R5, RZ, RZ, R13 ;  /* 0x000000ffff059224 */ /* 0x004fc600078e000d */
[----:B------:R-:W2:Y:S04]  /*12e80*/  LDL R13, [R1+0x5dc] ;  /* 0x0005dc00010d7983 */ /* 0x000ea80000100800 */
[----:B------:R3:W2:Y:S02]  /*12e90*/  @!P1 LDG.E.U16 R50, desc[UR6][R4.64] ;  /* 0x0000000604329981 */ /* 0x0006a4000c1e1500 */
[----:B---3--:R-:W-:Y:S02]  /*12ea0*/  @!P0 IMAD.MOV.U32 R4, RZ, RZ, R8 ;  /* 0x000000ffff048224 */ /* 0x008fe400078e0008 */
[----:B------:R-:W3:Y:S01]  /*12eb0*/  LDL R8, [R1+0x5d8] ;  /* 0x0005d80001087983 */ /* 0x000ee20000100800 */
[----:B------:R-:W-:-:S03]  /*12ec0*/  @!P0 MOV R5, R9 ;  /* 0x0000000900058202 */ /* 0x000fc60000000f00 */
[----:B------:R-:W3:Y:S04]  /*12ed0*/  LDL R9, [R1+0x5d4] ;  /* 0x0005d40001097983 */ /* 0x000ee80000100800 */
[----:B------:R0:W3:Y:S02]  /*12ee0*/  @!P0 LDG.E.U16 R48, desc[UR6][R4.64] ;  /* 0x0000000604308981 */ /* 0x0000e4000c1e1500 */
[----:B0-----:R-:W-:Y:S02]  /*12ef0*/  @!P1 IMAD.MOV.U32 R4, RZ, RZ, R14 ;  /* 0x000000ffff049224 */ /* 0x001fe400078e000e */
[----:B------:R-:W-:Y:S01]  /*12f00*/  @!P1 IMAD.MOV.U32 R5, RZ, RZ, R15 ;  /* 0x000000ffff059224 */ /* 0x000fe200078e000f */
[----:B------:R-:W3:Y:S04]  /*12f10*/  LDL R14, [R1+0x5b0] ;  /* 0x0005b000010e7983 */ /* 0x000ee80000100800 */
[----:B------:R-:W3:Y:S04]  /*12f20*/  LDL R15, [R1+0x5ac] ;  /* 0x0005ac00010f7983 */ /* 0x000ee80000100800 */
[----:B------:R0:W3:Y:S02]  /*12f30*/  @!P1 LDG.E.U16 R46, desc[UR6][R4.64] ;  /* 0x00000006042e9981 */ /* 0x0000e4000c1e1500 */
[----:B0-----:R-:W-:-:S02]  /*12f40*/  @!P0 IMAD.MOV.U32 R5, RZ, RZ, R11 ;  /* 0x000000ffff058224 */ /* 0x001fc400078e000b */
        /* <DEDUP_REMOVED lines=26> */
[----:B------:R-:W-:-:S03]  /*130f0*/  @!P1 MOV R4, R10 ;  /* 0x0000000a00049202 */ /* 0x000fc60000000f00 */
[----:B------:R-:W3:Y:S04]  /*13100*/  LDL R10, [R1+0x560] ;  /* 0x00056000010a7983 */ /* 0x000ee80000100800 */
[----:B------:R0:W3:Y:S02]  /*13110*/  @!P1 LDG.E.U16 R34, desc[UR6][R4.64] ;  /* 0x0000000604229981 */ /* 0x0000e4000c1e1500 */
[----:B0-----:R-:W-:Y:S02]  /*13120*/  PRMT R5, RZ, 0x7610, R5 ;  /* 0x00007610ff057816 */ /* 0x001fe40000000005 */
[----:B------:R4:W3:Y:S02]  /*13130*/  @!P0 LDG.E.U16 R32, desc[UR6][R6.64] ;  /* 0x0000000606208981 */ /* 0x0008e4000c1e1500 */
[----:B----4-:R-:W-:-:S02]  /*13140*/  @!P1 IMAD.MOV.U32 R6, RZ, RZ, R12 ;  /* 0x000000ffff069224 */ /* 0x010fc400078e000c */
[----:B------:R-:W4:Y:S01]  /*13150*/  LDL R12, [R1+0x530] ;  /* 0x00053000010c7983 */ /* 0x000f220000100800 */
[----:B--2---:R-:W-:-:S03]  /*13160*/  @!P1 IMAD.MOV.U32 R7, RZ, RZ, R13 ;  /* 0x000000ffff079224 */ /* 0x004fc600078e000d */
[----:B------:R-:W4:Y:S04]  /*13170*/  LDL R13, [R1+0x52c] ;  /* 0x00052c00010d7983 */ /* 0x000f280000100800 */
[----:B---3--:R0:W2:Y:S02]  /*13180*/  @!P0 LDG.E.U16 R5, desc[UR6][R8.64] ;  /* 0x0000000608058981 */ /* 0x0080a4000c1e1500 */
[----:B0-----:R-:W-:Y:S02]  /*13190*/  @!P1 IMAD.MOV.U32 R8, RZ, RZ, R14 ;  /* 0x000000ffff089224 */ /* 0x001fe400078e000e */
[----:B------:R-:W3:Y:S01]  /*131a0*/  LDL R14, [R1+0x520] ;  /* 0x00052000010e7983 */ /* 0x000ee20000100800 */
[----:B------:R-:W-:-:S03]  /*131b0*/  @!P1 IMAD.MOV.U32 R9, RZ, RZ, R15 ;  /* 0x000000ffff099224 */ /* 0x000fc600078e000f */
[----:B------:R-:W3:Y:S01]  /*131c0*/  LDL R15, [R1+0x51c] ;  /* 0x00051c00010f7983 */ /* 0x000ee20000100800 */
[----:B------:R-:W-:-:S06]  /*131d0*/  PRMT R4, RZ, 0x7610, R4 ;  /* 0x00007610ff047816 */ /* 0x000fcc0000000004 */
[----:B------:R0:W2:Y:S02]  /*131e0*/  @!P1 LDG.E.U16 R4, desc[UR6][R6.64] ;  /* 0x0000000606049981 */ /* 0x0000a4000c1e1500 */
[----:B0-----:R-:W-:Y:S02]  /*131f0*/  PRMT R6, RZ, 0x7610, R6 ;  /* 0x00007610ff067816 */ /* 0x001fe40000000006 */
[----:B------:R-:W-:-:S04]  /*13200*/  PRMT R7, RZ, 0x7610, R7 ;  /* 0x00007610ff077816 */ /* 0x000fc80000000007 */
[----:B------:R0:W2:Y:S02]  /*13210*/  @!P1 LDG.E.U16 R6, desc[UR6][R8.64] ;  /* 0x0000000608069981 */ /* 0x0000a4000c1e1500 */
[----:B0-----:R-:W-:Y:S02]  /*13220*/  PRMT R8, RZ, 0x7610, R8 ;  /* 0x00007610ff087816 */ /* 0x001fe40000000008 */
[----:B------:R-:W-:Y:S01]  /*13230*/  PRMT R9, RZ, 0x7610, R9 ;  /* 0x00007610ff097816 */ /* 0x000fe20000000009 */
[----:B------:R0:W2:Y:S02]  /*13240*/  @!P0 LDG.E.U16 R7, desc[UR6][R10.64] ;  /* 0x000000060a078981 */ /* 0x0000a4000c1e1500 */
[----:B0-----:R-:W-:Y:S02]  /*13250*/  @!P1 IMAD.MOV.U32 R10, RZ, RZ, R16 ;  /* 0x000000ffff0a9224 */ /* 0x001fe400078e0010 */
[----:B------:R-:W-:Y:S01]  /*13260*/  @!P1 IMAD.MOV.U32 R11, RZ, RZ, R17 ;  /* 0x000000ffff0b9224 */ /* 0x000fe200078e0011 */
[----:B------:R-:W2:Y:S04]  /*13270*/  LDL R16, [R1+0x4f0] ;  /* 0x0004f00001107983 */ /* 0x000ea80000100800 */
[----:B------:R-:W2:Y:S04]  /*13280*/  LDL R17, [R1+0x4ec] ;  /* 0x0004ec0001117983 */ /* 0x000ea80000100800 */
[----:B------:R0:W2:Y:S02]  /*13290*/  @!P1 LDG.E.U16 R8, desc[UR6][R10.64] ;  /* 0x000000060a089981 */ /* 0x0000a4000c1e1500 */
[----:B0-----:R-:W-:-:S02]  /*132a0*/  PRMT R11, RZ, 0x7610, R11 ;  /* 0x00007610ff0b7816 */ /* 0x001fc4000000000b */
[----:B----4-:R0:W4:Y:S02]  /*132b0*/  @!P0 LDG.E.U16 R9, desc[UR6][R12.64] ;  /* 0x000000060c098981 */ /* 0x010124000c1e1500 */
[----:B0-----:R-:W-:Y:S02]  /*132c0*/  @!P1 IMAD.MOV.U32 R12, RZ, RZ, R18 ;  /* 0x000000ffff0c9224 */ /* 0x001fe400078e0012 */
[----:B------:R-:W-:Y:S01]  /*132d0*/  @!P1 IMAD.MOV.U32 R13, RZ, RZ, R19 ;  /* 0x000000ffff0d9224 */ /* 0x000fe200078e0013 */
[----:B------:R-:W4:Y:S04]  /*132e0*/  LDL R18, [R1+0x4e0] ;  /* 0x0004e00001127983 */ /* 0x000f280000100800 */
[----:B------:R-:W4:Y:S04]  /*132f0*/  LDL R19, [R1+0x4dc] ;  /* 0x0004dc0001137983 */ /* 0x000f280000100800 */
[----:B---3--:R0:W3:Y:S02]  /*13300*/  @!P0 LDG.E.U16 R11, desc[UR6][R14.64] ;  /* 0x000000060e0b8981 */ /* 0x0080e4000c1e1500 */
[----:B0-----:R-:W-:-:S02]  /*13310*/  @!P1 IMAD.MOV.U32 R14, RZ, RZ, R20 ;  /* 0x000000ffff0e9224 */ /* 0x001fc400078e0014 */
[----:B------:R-:W-:Y:S01]  /*13320*/  @!P1 IMAD.MOV.U32 R15, RZ, RZ, R21 ;  /* 0x000000ffff0f9224 */ /* 0x000fe200078e0015 */
[----:B------:R-:W3:Y:S04]  /*13330*/  LDL R20, [R1+0x4b0] ;  /* 0x0004b00001147983 */ /* 0x000ee80000100800 */
[----:B------:R-:W3:Y:S01]  /*13340*/  LDL R21, [R1+0x4ac] ;  /* 0x0004ac0001157983 */ /* 0x000ee20000100800 */
[----:B------:R-:W-:-:S06]  /*13350*/  PRMT R10, RZ, 0x7610, R10 ;  /* 0x00007610ff0a7816 */ /* 0x000fcc000000000a */
[----:B------:R0:W3:Y:S02]  /*13360*/  @!P1 LDG.E.U16 R10, desc[UR6][R12.64] ;  /* 0x000000060c0a9981 */ /* 0x0000e4000c1e1500 */
[----:B0-----:R-:W-:Y:S02]  /*13370*/  PRMT R12, RZ, 0x7610, R12 ;  /* 0x00007610ff0c7816 */ /* 0x001fe4000000000c */
[----:B------:R-:W-:-:S04]  /*13380*/  PRMT R13, RZ, 0x7610, R13 ;  /* 0x00007610ff0d7816 */ /* 0x000fc8000000000d */
[----:B------:R0:W3:Y:S02]  /*13390*/  @!P1 LDG.E.U16 R12, desc[UR6][R14.64] ;  /* 0x000000060e0c9981 */ /* 0x0000e4000c1e1500 */
[----:B0-----:R-:W-:Y:S02]  /*133a0*/  PRMT R14, RZ, 0x7610, R14 ;  /* 0x00007610ff0e7816 */ /* 0x001fe4000000000e */
[----:B------:R-:W-:Y:S01]  /*133b0*/  PRMT R15, RZ, 0x7610, R15 ;  /* 0x00007610ff0f7816 */ /* 0x000fe2000000000f */
[----:B--2---:R0:W2:Y:S02]  /*133c0*/  @!P0 LDG.E.U16 R13, desc[UR6][R16.64] ;  /* 0x00000006100d8981 */ /* 0x0040a4000c1e1500 */
[----:B0-----:R-:W-:Y:S01]  /*133d0*/  @!P1 IMAD.MOV.U32 R16, RZ, RZ, R22 ;  /* 0x000000ffff109224 */ /* 0x001fe200078e0016 */
[----:B------:R-:W-:Y:S01]  /*133e0*/  @!P1 MOV R17, R23 ;  /* 0x0000001700119202 */ /* 0x000fe20000000f00 */
        /* <DEDUP_REMOVED lines=22> */
[----:B0-----:R-:W-:Y:S02]  /*13550*/  @!P1 IMAD.MOV.U32 R22, RZ, RZ, R28 ;  /* 0x000000ffff169224 */ /* 0x001fe400078e001c */
[----:B------:R-:W-:Y:S01]  /*13560*/  @!P1 IMAD.MOV.U32 R23, RZ, RZ, R29 ;  /* 0x000000ffff179224 */ /* 0x000fe200078e001d */
[----:B------:R-:W2:Y:S04]  /*13570*/  LDL R28, [R1+0x3f0] ;  /* 0x0003f000011c7983 */ /* 0x000ea80000100800 */
[----:B------:R0:W2:Y:S04]  /*13580*/  @!P1 LDG.E.U16 R20, desc[UR6][R22.64] ;  /* 0x0000000616149981 */ /* 0x0000a8000c1e1500 */
[----:B------:R-:W2:Y:S01]  /*13590*/  LDL R29, [R1+0x3ec] ;  /* 0x0003ec00011d7983 */ /* 0x000ea20000100800 */
[----:B0-----:R-:W-:-:S03]  /*135a0*/  PRMT R23, RZ, 0x7610, R23 ;  /* 0x00007610ff177816 */ /* 0x001fc60000000017 */
[----:B----4-:R0:W4:Y:S04]  /*135b0*/  @!P0 LDG.E.U16 R21, desc[UR6][R24.64] ;  /* 0x0000000618158981 */ /* 0x010128000c1e1500 */
[----:B------:R-:W2:Y:S04]  /*135c0*/  LDL R25, [R1+0x464] ;  /* 0x0004640001197983 */ /* 0x000ea80000100800 */
[----:B---3--:R-:W3:Y:S04]  /*135d0*/  @!P0 LDG.E.U16 R23, desc[UR6][R26.64] ;  /* 0x000000061a178981 */ /* 0x008ee8000c1e1500 */
[----:B------:R-:W4:Y:S04]  /*135e0*/  LDL R26, [R1+0x424] ;  /* 0x00042400011a7983 */ /* 0x000f280000100800 */
[----:B------:R-:W4:Y:S01]  /*135f0*/  LDL R27, [R1+0x428] ;  /* 0x00042800011b7983 */ /* 0x000f220000100800 */
[----:B------:R-:W-:Y:S01]  /*13600*/  PRMT R22, RZ, 0x7610, R22 ;  /* 0x00007610ff167816 */ /* 0x000fe20000000016 */
[----:B0-----:R-:W-:-:S02]  /*13610*/  @!P1 IMAD.MOV.U32 R24, RZ, RZ, R61 ;  /* 0x000000ffff189224 */ /* 0x001fc400078e003d */
[----:B------:R-:W3:Y:S04]  /*13620*/  LDL R61, [R1+0xb68] ;  /* 0x000b6800013d7983 */ /* 0x000ee80000100800 */
[----:B--2---:R0:W2:Y:S02]  /*13630*/  @!P1 LDG.E.U16 R22, desc[UR6][R24.64] ;  /* 0x0000000618169981 */ /* 0x0040a4000c1e1500 */
[----:B0-----:R-:W-:Y:S02]  /*13640*/  PRMT R24, RZ, 0x7610, R24 ;  /* 0x00007610ff187816 */ /* 0x001fe40000000018 */
[----:B------:R-:W-:-:S06]  /*13650*/  PRMT R25, RZ, 0x7610, R25 ;  /* 0x00007610ff197816 */ /* 0x000fcc0000000019 */
[----:B------:R-:W2:Y:S04]  /*13660*/  @!P0 LDG.E.U16 R25, desc[UR6][R28.64] ;  /* 0x000000061c198981 */ /* 0x000ea8000c1e1500 */
[----:B------:R-:W3:Y:S04]  /*13670*/  LDL R28, [R1+0x3e4] ;  /* 0x0003e400011c7983 */ /* 0x000ee80000100800 */
[----:B------:R-:W3:Y:S01]  /*13680*/  LDL R29, [R1+0x3e8] ;  /* 0x0003e800011d7983 */ /* 0x000ee20000100800 */
[----:B----4-:R-:W-:-:S04]  /*13690*/  @!P1 LOP3.LUT R27, R27, R26, RZ, 0x3c, !PT ;  /* 0x0000001a1b1b9212 */ /* 0x010fc800078e3cff */
[----:B------:R-:W-:-:S04]  /*136a0*/  @!P1 LOP3.LUT R26, R27, R26, RZ, 0x3c, !PT ;  /* 0x0000001a1b1a9212 */ /* 0x000fc800078e3cff */
[----:B------:R-:W-:-:S05]  /*136b0*/  @!P1 LOP3.LUT R27, R27, R26, RZ, 0x3c, !PT ;  /* 0x0000001a1b1b9212 */ /* 0x000fca00078e3cff */
[----:B------:R0:W4:Y:S02]  /*136c0*/  @!P1 LDG.E.U16 R24, desc[UR6][R26.64] ;  /* 0x000000061a189981 */ /* 0x000124000c1e1500 */
[----:B0-----:R-:W-:-:S06]  /*136d0*/  PRMT R27, RZ, 0x7610, R27 ;  /* 0x00007610ff1b7816 */ /* 0x001fcc000000001b */
[----:B------:R-:W4:Y:S04]  /*136e0*/  @!P0 LDG.E.U16 R27, desc[UR6][R30.64] ;  /* 0x000000061e1b8981 */ /* 0x000f28000c1e1500 */
[----:B------:R-:W2:Y:S04]  /*136f0*/  LDL R30, [R1+0xb24] ;  /* 0x000b2400011e7983 */ /* 0x000ea80000100800 */
[----:B------:R-:W2:Y:S01]  /*13700*/  LDL R31, [R1+0xb30] ;  /* 0x000b3000011f7983 */ /* 0x000ea20000100800 */
[----:B------:R-:W-:Y:S02]  /*13710*/  PRMT R26, RZ, 0x7610, R26 ;  /* 0x00007610ff1a7816 */ /* 0x000fe4000000001a */
[----:B---3--:R-:W-:-:S04]  /*13720*/  @!P1 LOP3.LUT R29, R29, R28, RZ, 0x3c, !PT ;  /* 0x0000001c1d1d9212 */ /* 0x008fc800078e3cff */
[----:B------:R-:W-:-:S04]  /*13730*/  @!P1 LOP3.LUT R28, R29, R28, RZ, 0x3c, !PT ;  /* 0x0000001c1d1c9212 */ /* 0x000fc800078e3cff */
[----:B------:R-:W-:-:S05]  /*13740*/  @!P1 LOP3.LUT R29, R29, R28, RZ, 0x3c, !PT ;  /* 0x0000001c1d1d9212 */ /* 0x000fca00078e3cff */
[----:B------:R0:W3:Y:S02]  /*13750*/  @!P1 LDG.E.U16 R26, desc[UR6][R28.64] ;  /* 0x000000061c1a9981 */ /* 0x0000e4000c1e1500 */
[----:B0-----:R-:W-:Y:S02]  /*13760*/  PRMT R28, RZ, 0x7610, R28 ;  /* 0x00007610ff1c7816 */ /* 0x001fe4000000001c */
[----:B--2---:R-:W-:-:S04]  /*13770*/  @!P1 LOP3.LUT R31, R31, R30, RZ, 0x3c, !PT ;  /* 0x0000001e1f1f9212 */ /* 0x004fc800078e3cff */
[----:B------:R-:W-:-:S04]  /*13780*/  @!P1 LOP3.LUT R30, R31, R30, RZ, 0x3c, !PT ;  /* 0x0000001e1f1e9212 */ /* 0x000fc800078e3cff */
[----:B------:R-:W-:-:S05]  /*13790*/  @!P1 LOP3.LUT R31, R31, R30, RZ, 0x3c, !PT ;  /* 0x0000001e1f1f9212 */ /* 0x000fca00078e3cff */
[----:B------:R0:W2:Y:S04]  /*137a0*/  @!P1 LDG.E.U16 R28, desc[UR6][R30.64] ;  /* 0x000000061e1c9981 */ /* 0x0000a8000c1e1500 */
[----:B------:R-:W4:Y:S01]  /*137b0*/  LDL R31, [R1+0xb5c] ;  /* 0x000b5c00011f7983 */ /* 0x000f220000100800 */
[----:B------:R-:W-:Y:S01]  /*137c0*/  PRMT R29, RZ, 0x7610, R29 ;  /* 0x00007610ff1d7816 */ /* 0x000fe2000000001d */
[----:B0-----:R-:W-:Y:S01]  /*137d0*/  @!P0 IMAD.MOV.U32 R30, RZ, RZ, R61 ;  /* 0x000000ffff1e8224 */ /* 0x001fe200078e003d */
[----:B------:R-:W-:Y:S01]  /*137e0*/  PRMT R33, RZ, 0x7610, R33 ;  /* 0x00007610ff217816 */ /* 0x000fe20000000021 */
[----:B------:R-:W3:Y:S04]  /*137f0*/  LDL R61, [R1+0x420] ;  /* 0x00042000013d7983 */ /* 0x000ee80000100800 */
[----:B----4-:R0:W4:Y:S04]  /*13800*/  @!P0 LDG.E.U16 R29, desc[UR6][R30.64] ;  /* 0x000000061e1d8981 */ /* 0x010128000c1e1500 */
[----:B------:R-:W0:Y:S04]  /*13810*/  LDL R30, [R1+0xb64] ;  /* 0x000b6400011e7983 */ /* 0x000e280000100800 */
[----:B------:R-:W0:Y:S02]  /*13820*/  LDL R31, [R1+0xb70] ;  /* 0x000b7000011f7983 */ /* 0x000e240000100800 */
[----:B0-----:R-:W-:-:S04]  /*13830*/  @!P1 LOP3.LUT R31, R31, R30, RZ, 0x3c, !PT ;  /* 0x0000001e1f1f9212 */ /* 0x001fc800078e3cff */
[----:B------:R-:W-:-:S04]  /*13840*/  @!P1 LOP3.LUT R30, R31, R30, RZ, 0x3c, !PT ;  /* 0x0000001e1f1e9212 */ /* 0x000fc800078e3cff */
[----:B------:R-:W-:-:S05]  /*13850*/  @!P1 LOP3.LUT R31, R31, R30, RZ, 0x3c, !PT ;  /* 0x0000001e1f1f9212 */ /* 0x000fca00078e3cff */
[----:B------:R0:W4:Y:S04]  /*13860*/  @!P1 LDG.E.U16 R33, desc[UR6][R30.64] ;  /* 0x000000061e219981 */ /* 0x000128000c1e1500 */
[----:B------:R-:W0:Y:S04]  /*13870*/  LDL R30, [R1+0xb9c] ;  /* 0x000b9c00011e7983 */ /* 0x000e280000100800 */
[----:B------:R-:W0:Y:S01]  /*13880*/  LDL R31, [R1+0xba8] ;  /* 0x000ba800011f7983 */ /* 0x000e220000100800 */
[----:B------:R-:W-:Y:S02]  /*13890*/  PRMT R35, RZ, 0x7610, R35 ;  /* 0x00007610ff237816 */ /* 0x000fe40000000023 */
        /* <DEDUP_REMOVED lines=25> */
[----:B------:R-:W2:Y:S01]  /*13a30*/  LDL R31, [R1+0x41c] ;  /* 0x00041c00011f7983 */ /* 0x000ea20000100800 */
[----:B------:R-:W-:Y:S01]  /*13a40*/  PRMT R43, RZ, 0x7610, R43 ;  /* 0x00007610ff2b7816 */ /* 0x000fe2000000002b */
[----:B---3--:R-:W-:Y:S01]  /*13a50*/  @!P0 IMAD.MOV.U32 R30, RZ, RZ, R61 ;  /* 0x000000ffff1e8224 */ /* 0x008fe200078e003d */
[----:B------:R-:W-:Y:S01]  /*13a60*/  PRMT R45, RZ, 0x7610, R45 ;  /* 0x00007610ff2d7816 */ /* 0x000fe2000000002d */
[----:B------:R-:W3:Y:S04]  /*13a70*/  LDL R61, [R1+0xb78] ;  /* 0x000b7800013d7983 */ /* 0x000ee80000100800 */
[----:B--2---:R0:W2:Y:S04]  /*13a80*/  @!P0 LDG.E.U16 R43, desc[UR6][R30.64] ;  /* 0x000000061e2b8981 */ /* 0x0040a8000c1e1500 */
[----:B------:R-:W0:Y:S04]  /*13a90*/  LDL R30, [R1+0x414] ;  /* 0x00041400011e7983 */ /* 0x000e280000100800 */
[----:B------:R-:W0:Y:S02]  /*13aa0*/  LDL R31, [R1+0x418] ;  /* 0x00041800011f7983 */ /* 0x000e240000100800 */
[----:B0-----:R-:W-:-:S04]  /*13ab0*/  @!P1 LOP3.LUT R31, R31, R30, RZ, 0x3c, !PT ;  /* 0x0000001e1f1f9212 */ /* 0x001fc800078e3cff */
[----:B------:R-:W-:-:S04]  /*13ac0*/  @!P1 LOP3.LUT R30, R31, R30, RZ, 0x3c, !PT ;  /* 0x0000001e1f1e9212 */ /* 0x000fc800078e3cff */
[----:B------:R-:W-:-:S05]  /*13ad0*/  @!P1 LOP3.LUT R31, R31, R30, RZ, 0x3c, !PT ;  /* 0x0000001e1f1f9212 */ /* 0x000fca00078e3cff */
[----:B------:R0:W2:Y:S04]  /*13ae0*/  @!P1 LDG.E.U16 R45, desc[UR6][R30.64] ;  /* 0x000000061e2d9981 */ /* 0x0000a8000c1e1500 */
[----:B------:R-:W0:Y:S04]  /*13af0*/  LDL R30, [R1+0x3dc] ;  /* 0x0003dc00011e7983 */ /* 0x000e280000100800 */
[----:B------:R-:W0:Y:S01]  /*13b00*/  LDL R31, [R1+0x3e0] ;  /* 0x0003e000011f7983 */ /* 0x000e220000100800 */
[----:B------:R-:W-:Y:S02]  /*13b10*/  PRMT R47, RZ, 0x7610, R47 ;  /* 0x00007610ff2f7816 */ /* 0x000fe4000000002f */
        /* <DEDUP_REMOVED lines=25> */
[----:B------:R-:W4:Y:S01]  /*13cb0*/  LDL R31, [R1+0xb6c] ;  /* 0x000b6c00011f7983 */ /* 0x000f220000100800 */
[----:B------:R-:W-:Y:S01]  /*13cc0*/  PRMT R55, RZ, 0x7610, R55 ;  /* 0x00007610ff377816 */ /* 0x000fe20000000037 */
[----:B---3--:R-:W-:-:S05]  /*13cd0*/  @!P0 IMAD.MOV.U32 R30, RZ, RZ, R61 ;  /* 0x000000ffff1e8224 */ /* 0x008fca00078e003d */
[----:B----4-:R0:W3:Y:S04]  /*13ce0*/  @!P0 LDG.E.U16 R55, desc[UR6][R30.64] ;  /* 0x000000061e378981 */ /* 0x0100e8000c1e1500 */
[----:B------:R-:W0:Y:S04]  /*13cf0*/  LDL R30, [R1+0xb74] ;  /* 0x000b7400011e7983 */ /* 0x000e280000100800 */
[----:B------:R-:W0:Y:S01]  /*13d00*/  LDL R31, [R1+0xb80] ;  /* 0x000b8000011f7983 */ /* 0x000e220000100800 */
[----:B------:R-:W-:Y:S02]  /*13d10*/  PRMT R56, RZ, 0x7610, R56 ;  /* 0x00007610ff387816 */ /* 0x000fe40000000038 */
[----:B0-----:R-:W-:-:S04]  /*13d20*/  @!P1 LOP3.LUT R31, R31, R30, RZ, 0x3c, !PT ;  /* 0x0000001e1f1f9212 */ /* 0x001fc800078e3cff */
[----:B------:R-:W-:-:S04]  /*13d30*/  @!P1 LOP3.LUT R30, R31, R30, RZ, 0x3c, !PT ;  /* 0x0000001e1f1e9212 */ /* 0x000fc800078e3cff */
[----:B------:R-:W-:-:S05]  /*13d40*/  @!P1 LOP3.LUT R31, R31, R30, RZ, 0x3c, !PT ;  /* 0x0000001e1f1f9212 */ /* 0x000fca00078e3cff */
[----:B------:R0:W4:Y:S04]  /*13d50*/  @!P1 LDG.E.U16 R56, desc[UR6][R30.64] ;  /* 0x000000061e389981 */ /* 0x000128000c1e1500 */
[----:B------:R-:W0:Y:S01]  /*13d60*/  LDL R31, [R1+0xbbc] ;  /* 0x000bbc00011f7983 */ /* 0x000e220000100800 */
[----:B------:R-:W-:-:S03]  /*13d70*/  PRMT R57, RZ, 0x7610, R57 ;  /* 0x00007610ff397816 */ /* 0x000fc60000000039 */
[----:B------:R1:W-:Y:S01]  /*13d80*/  STL [R1+0xbe0], R3 ;  /* 0x000be00301007387 */ /* 0x0003e20000100800 */
[----:B------:R-:W2:Y:S02]  /*13d90*/  S2R R61, SR_TID.X ;  /* 0x00000000003d7919 */ /* 0x000ea40000002100 */
[----:B--2---:R-:W-:-:S05]  /*13da0*/  LOP3.LUT R61, R61, 0x1f, RZ, 0xc0, !PT ;  /* 0x0000001f3d3d7812 */ /* 0x004fca00078ec0ff */
[----:B------:R-:W-:-:S05]  /*13db0*/  IMAD.SHL.U32 R61, R61, 0x2, RZ ;  /* 0x000000023d3d7824 */ /* 0x000fca00078e00ff */
[----:B------:R-:W-:-:S05]  /*13dc0*/  LOP3.LUT R61, R61, 0x20, RZ, 0x3c, !PT ;  /* 0x000000203d3d7812 */ /* 0x000fca00078e3cff */
        /* <DEDUP_REMOVED lines=26> */
[----:B------:R2:W-:Y:S01]  /*13f70*/  STS.U16 [R0+UR4+0x21c0], R60 ;  /* 0x0021c03c00007988 */ /* 0x0005e20008000404 */
[----:B0-----:R-:W-:Y:S01]  /*13f80*/  @!P1 IMAD.MOV.U32 R30, RZ, RZ, R31 ;  /* 0x000000ffff1e9224 */ /* 0x001fe200078e001f */
[----:B------:R-:W-:-:S02]  /*13f90*/  @!P1 MOV R31, R3 ;  /* 0x00000003001f9202 */ /* 0x000fc40000000f00 */
[----:B-1----:R-:W4:Y:S04]  /*13fa0*/  LDL.LU R3, [R1+0x328] ;  /* 0x0003280001037983 */ /* 0x002f280000300800 */
[----:B------:R-:W4:Y:S04]  /*13fb0*/  @!P1 LDG.E.U16 R57, desc[UR6][R30.64] ;  /* 0x000000061e399981 */ /* 0x000f28000c1e1500 */
[----:B--2---:R-:W2:Y:S04]  /*13fc0*/  LDL R60, [R1+0xbd8] ;  /* 0x000bd800013c7983 */ /* 0x004ea80000100800 */
        /* <DEDUP_REMOVED lines=8> */
[----:B------:R-:W0:Y:S03]  /*14050*/  S2R R2, SR_TID.X ;  /* 0x0000000000027919 */ /* 0x000e260000002100 */
        /* <DEDUP_REMOVED lines=18> */
[----:B---3--:R-:W-:Y:S04]  /*14180*/  STS.U16 [R0+UR4+0x3d80], R55 ;  /* 0x003d803700007988 */ /* 0x008fe80008000404 */
[----:B----4-:R-:W-:Y:S01]  /*14190*/  STS.U16 [R0+UR4+0x3dc0], R56 ;  /* 0x003dc03800007988 */ /* 0x010fe20008000404 */
[C---:B0-----:R-:W-:Y:S01]  /*141a0*/  LOP3.LUT R13, R2.reuse, 0x7, RZ, 0xc0, !PT ;  /* 0x00000007020d7812 */ /* 0x041fe200078ec0ff */
[----:B------:R-:W-:-:S04]  /*141b0*/  IMAD.SHL.U32 R14, R2, 0x2, RZ ;  /* 0x00000002020e7824 */ /* 0x000fc800078e00ff */
[----:B------:R-:W-:-:S05]  /*141c0*/  IMAD R13, R13, 0x90, RZ ;  /* 0x000000900d0d7824 */ /* 0x000fca00078e02ff */
[----:B------:R-:W-:Y:S01]  /*141d0*/  LOP3.LUT R13, R13, 0x30, R14, 0x78, !PT ;  /* 0x000000300d0d7812 */ /* 0x000fe200078e780e */
[C---:B------:R-:W-:Y:S01]  /*141e0*/  IMAD.SHL.U32 R34, R2.reuse, 0x2, RZ ;  /* 0x0000000202227824 */ /* 0x040fe200078e00ff */
[----:B------:R-:W-:Y:S01]  /*141f0*/  LOP3.LUT R33, R2, 0x7, RZ, 0xc0, !PT ;  /* 0x0000000702217812 */ /* 0x000fe200078ec0ff */
[----:B------:R0:W-:Y:S04]  /*14200*/  STS.U16 [R0+UR4+0x3fc0], R3 ;  /* 0x003fc00300007988 */ /* 0x0001e80008000404 */
[----:B------:R-:W-:Y:S01]  /*14210*/  STS.U16 [R0+UR4+0x3f80], R57 ;  /* 0x003f803900007988 */ /* 0x000fe20008000404 */
[----:B------:R-:W-:Y:S06]  /*14220*/  BAR.SYNC.DEFER_BLOCKING 0x0 ;  /* 0x0000000000007b1d */ /* 0x000fec0000010000 */
[----:B0-----:R-:W3:Y:S04]  /*14230*/  LDL R3, [R1+0xbdc] ;  /* 0x000bdc0001037983 */ /* 0x001ee80000100800 */
[----:B------:R-:W0:Y:S04]  /*14240*/  LDSM.16.M88.4 R4, [R13+UR4+0x2000] ;  /* 0x002000040d04783b */ /* 0x000e280008000200 */
[----:B------:R-:W-:Y:S04]  /*14250*/  LDSM.16.M88.4 R36, [R13+UR4+0x2800] ;  /* 0x002800040d24783b */ /* 0x000fe80008000200 */
[----:B------:R-:W-:Y:S04]  /*14260*/  LDSM.16.M88.4 R56, [R13+UR4+0x2c00] ;  /* 0x002c00040d38783b */ /* 0x000fe80008000200 */
[----:B------:R-:W-:Y:S04]  /*14270*/  LDSM.16.M88.4 R52, [R13+UR4+0x3000] ;  /* 0x003000040d34783b */ /* 0x000fe80008000200 */
[----:B------:R-:W-:Y:S04]  /*14280*/  LDSM.16.M88.4 R8, [R13+UR4+0x3800] ;  /* 0x003800040d08783b */ /* 0x000fe80008000200 */
[----:B--2---:R-:W-:Y:S04]  /*14290*/  LDSM.16.MT88.4 R20, [R60+UR4] ;  /* 0x000000043c14783b */ /* 0x004fe80008004200 */
[----:B0-----:R-:W-:Y:S01]  /*142a0*/  STL.64 [R1+0x40], R4 ;  /* 0x0000400401007387 */ /* 0x001fe20000100a00 */
[----:B------:R-:W-:-:S02]  /*142b0*/  IMAD.MOV.U32 R2, RZ, RZ, R6 ;  /* 0x000000ffff027224 */ /* 0x000fc400078e0006 */
[----:B------:R-:W-:Y:S01]  /*142c0*/  IMAD.MOV.U32 R0, RZ, RZ, R7 ;  /* 0x000000ffff007224 */ /* 0x000fe200078e0007 */
[----:B------:R-:W-:Y:S04]  /*142d0*/  STL.64 [R1+0x48], R6 ;  /* 0x0000480601007387 */ /* 0x000fe80000100a00 */
[----:B------:R-:W0:Y:S04]  /*142e0*/  LDSM.16.M88.4 R4, [R13+UR4+0x2400] ;  /* 0x002400040d04783b */ /* 0x000e280008000200 */
[----:B------:R-:W2:Y:S04]  /*142f0*/  LDL.LU.64 R48, [R1+0x280] ;  /* 0x0002800001307983 */ /* 0x000ea80000300a00 */
[----:B------:R-:W2:Y:S04]  /*14300*/  LDL.LU.64 R50, [R1+0x288] ;  /* 0x0002880001327983 */ /* 0x000ea80000300a00 */
[----:B0-----:R-:W-:Y:S04]  /*14310*/  STL.64 [R1+0x30], R4 ;  /* 0x0000300401007387 */ /* 0x001fe80000100a00 */
[----:B------:R-:W-:Y:S04]  /*14320*/  STL.64 [R1+0x38], R6 ;  /* 0x0000380601007387 */ /* 0x000fe80000100a00 */
[----:B------:R-:W0:Y:S04]  /*14330*/  LDSM.16.M88.4 R4, [R13+UR4+0x3400] ;  /* 0x003400040d04783b */ /* 0x000e280008000200 */
[----:B------:R-:W1:Y:S04]  /*14340*/  LDSM.16.M88.4 R12, [R13+UR4+0x3c00] ;  /* 0x003c00040d0c783b */ /* 0x000e680008000200 */
[----:B------:R-:W-:Y:S04]  /*14350*/  STL.64 [R1+0x28], R38 ;  /* 0x0000282601007387 */ /* 0x000fe80000100a00 */
[----:B0-----:R-:W-:Y:S04]  /*14360*/  STL [R1+0xf9c], R6 ;  /* 0x000f9c0601007387 */ /* 0x001fe80000100800 */
[----:B------:R-:W-:Y:S04]  /*14370*/  STL.64 [R1+0x10], R56 ;  /* 0x0000103801007387 */ /* 0x000fe80000100a00 */
[----:B------:R-:W-:Y:S04]  /*14380*/  STL.64 [R1+0x18], R58 ;  /* 0x0000183a01007387 */ /* 0x000fe80000100a00 */
[----:B------:R0:W-:Y:S04]  /*14390*/  STL [R1+0xf98], R7 ;  /* 0x000f980701007387 */ /* 0x0001e80000100800 */
[----:B------:R-:W-:Y:S04]  /*143a0*/  STL.64 [R1], R52 ;  /* 0x0000003401007387 */ /* 0x000fe80000100a00 */
[----:B------:R-:W-:Y:S04]  /*143b0*/  STL.64 [R1+0x8], R54 ;  /* 0x0000083601007387 */ /* 0x000fe80000100a00 */
[----:B0-----:R-:W4:Y:S04]  /*143c0*/  LDL R7, [R1+0xbd4] ;  /* 0x000bd40001077983 */ /* 0x001f280000100800 */
[----:B------:R-:W-:Y:S04]  /*143d0*/  STL [R1+0xfa4], R10 ;  /* 0x000fa40a01007387 */ /* 0x000fe80000100800 */
[----:B------:R-:W-:Y:S04]  /*143e0*/  STL [R1+0xfa0], R11 ;  /* 0x000fa00b01007387 */ /* 0x000fe80000100800 */
[----:B------:R-:W2:Y:S04]  /*143f0*/  LDL.LU.64 R44, [R1+0x260] ;  /* 0x00026000012c7983 */ /* 0x000ea80000300a00 */
[----:B------:R-:W2:Y:S04]  /*14400*/  LDL.LU.64 R46, [R1+0x268] ;  /* 0x00026800012e7983 */ /* 0x000ea80000300a00 */
[----:B-1----:R-:W-:Y:S04]  /*14410*/  STL [R1+0xfac], R14 ;  /* 0x000fac0e01007387 */ /* 0x002fe80000100800 */
[----:B------:R-:W-:Y:S04]  /*14420*/  STL [R1+0xfa8], R15 ;  /* 0x000fa80f01007387 */ /* 0x000fe80000100800 */
[----:B------:R-:W2:Y:S04]  /*14430*/  LDL.LU.64 R40, [R1+0x230] ;  /* 0x0002300001287983 */ /* 0x000ea80000300a00 */
[----:B------:R-:W2:Y:S04]  /*14440*/  LDL.LU.64 R42, [R1+0x238] ;  /* 0x00023800012a7983 */ /* 0x000ea80000300a00 */
[----:B------:R-:W-:Y:S04]  /*14450*/  STL.64 [R1+0x10c0], R22 ;  /* 0x0010c01601007387 */ /* 0x000fe80000100a00 */
[----:B------:R0:W-:Y:S04]  /*14460*/  STL.64 [R1+0x10b8], R20 ;  /* 0x0010b81401007387 */ /* 0x0001e80000100a00 */
[----:B0-----:R-:W2:Y:S01]  /*14470*/  LDL.LU.64 R20, [R1+0x40] ;  /* 0x0000400001147983 */ /* 0x001ea20000300a00 */
[----:B------:R-:W0:Y:S01]  /*14480*/  S2R R61, SR_TID.X ;  /* 0x00000000003d7919 */ /* 0x000e220000002100 */
[----:B------:R-:W-:-:S05]  /*14490*/  IMAD R33, R33, 0x90, RZ ;  /* 0x0000009021217824 */ /* 0x000fca00078e02ff */
[----:B------:R-:W-:Y:S01]  /*144a0*/  LOP3.LUT R33, R33, 0x10, R34, 0x78, !PT ;  /* 0x0000001021217812 */ /* 0x000fe200078e7822 */
[----:B0-----:R-:W-:-:S05]  /*144b0*/  IMAD.SHL.U32 R61, R61, 0x40, RZ ;  /* 0x000000403d3d7824 */ /* 0x001fca00078e00ff */
[----:B------:R-:W-:-:S05]  /*144c0*/  LOP3.LUT R33, R33, 0x400, R61, 0xf8, !PT ;  /* 0x0000040021217812 */ /* 0x000fca00078ef83d */
[----:B------:R-:W2:Y:S04]  /*144d0*/  LDSM.16.MT88.4 R28, [R33+UR4] ;  /* 0x00000004211c783b */ /* 0x000ea80008004200 */
[----:B---3--:R-:W-:Y:S04]  /*144e0*/  LDSM.16.MT88.4 R16, [R3+UR4] ;  /* 0x000000040310783b */ /* 0x008fe80008004200 */
[----:B----4-:R-:W0:Y:S01]  /*144f0*/  LDSM.16.MT88.4 R24, [R7+UR4] ;  /* 0x000000040718783b */ /* 0x010e220008004200 */
[----:B--2---:R-:W-:Y:S03]  /*14500*/  HMMA.16816.F32 R48, R28, R20, R48 ;  /* 0x000000141c30723c */ /* 0x004fe60000001830 */
[----:B0-----:R-:W-:Y:S04]  /*14510*/  STL.64 [R1+0x1050], R26 ;  /* 0x0010501a01007387 */ /* 0x001fe80000100a00 */
[----:B------:R-:W-:Y:S04]  /*14520*/  STL.64 [R1+0x1048], R24 ;  /* 0x0010481801007387 */ /* 0x000fe80000100a00 */
[----:B------:R-:W-:-:S12]  /*14530*/  STL [R1+0xfb0], R7 ;  /* 0x000fb00701007387 */ /* 0x000fd80000100800 */
[----:B------:R-:W-:Y:S04]  /*14540*/  STL.64 [R1+0xfd0], R50 ;  /* 0x000fd03201007387 */ /* 0x000fe80000100a00 */
[----:B------:R0:W-:Y:S04]  /*14550*/  STL.64 [R1+0xfc8], R48 ;  /* 0x000fc83001007387 */ /* 0x0001e80000100a00 */
[----:B0-----:R-:W2:Y:S01]  /*14560*/  LDL.LU.64 R48, [R1+0x30] ;  /* 0x0000300001307983 */ /* 0x001ea20000300a00 */
[----:B------:R-:W-:Y:S01]  /*14570*/  HMMA.16816.F32 R40, R28, R36, R40 ;  /* 0x000000241c28723c */ /* 0x000fe20000001828 */
[----:B------:R-:W-:-:S02]  /*14580*/  IMAD.MOV.U32 R6, RZ, RZ, R20 ;  /* 0x000000ffff067224 */ /* 0x000fc400078e0014 */
[----:B------:R-:W3:Y:S01]  /*14590*/  LDL.LU.64 R24, [R1+0x1a0] ;  /* 0x0001a00001187983 */ /* 0x000ee20000300a00 */
[----:B------:R-:W-:-:S03]  /*145a0*/  IMAD.MOV.U32 R3, RZ, RZ, R21 ;  /* 0x000000ffff037224 */ /* 0x000fc600078e0015 */
[----:B------:R-:W3:Y:S01]  /*145b0*/  LDL.LU.64 R26, [R1+0x1a8] ;  /* 0x0001a800011a7983 */ /* 0x000ee20000300a00 */
[----:B------:R-:W-:Y:S01]  /*145c0*/  IMAD.MOV.U32 R10, RZ, RZ, R36 ;  /* 0x000000ffff0a7224 */ /* 0x000fe200078e0024 */
[----:B--2---:R-:W-:-:S15]  /*145d0*/  HMMA.16816.F32 R44, R28, R48, R44 ;  /* 0x000000301c2c723c */ /* 0x004fde000000182c */
[----:B------:R-:W-:-:S08]  /*145e0*/  NOP ;  /* 0x0000000000007918 */ /* 0x000fd00000000000 */
[----:B------:R-:W-:Y:S04]  /*145f0*/  STL.64 [R1+0xfc0], R46 ;  /* 0x000fc02e01007387 */ /* 0x000fe80000100a00 */
[----:B------:R0:W-:Y:S04]  /*14600*/  STL.64 [R1+0xfb8], R44 ;  /* 0x000fb82c01007387 */ /* 0x0001e80000100a00 */
[----:B------:R-:W2:Y:S04]  /*14610*/  LDL.LU.64 R20, [R1+0x190] ;  /* 0x0001900001147983 */ /* 0x000ea80000300a00 */
[----:B------:R-:W2:Y:S01]  /*14620*/  LDL.LU.64 R22, [R1+0x198] ;  /* 0x0001980001167983 */ /* 0x000ea20000300a00 */
[----:B0-----:R-:W-:Y:S01]  /*14630*/  IMAD.MOV.U32 R44, RZ, RZ, R6 ;  /* 0x000000ffff2c7224 */ /* 0x001fe200078e0006 */
[----:B------:R-:W-:-:S02]  /*14640*/  MOV R6, R37 ;  /* 0x0000002500067202 */ /* 0x000fc40000000f00 */
[----:B------:R-:W4:Y:S04]  /*14650*/  LDL.LU.64 R36, [R1+0x170] ;  /* 0x0001700001247983 */ /* 0x000f280000300a00 */
[----:B------:R-:W4:Y:S04]  /*14660*/  LDL.LU.64 R38, [R1+0x178] ;  /* 0x0001780001267983 */ /* 0x000f280000300a00 */
[----:B------:R-:W-:Y:S04]  /*14670*/  STL.64 [R1+0xfe0], R42 ;  /* 0x000fe02a01007387 */ /* 0x000fe80000100a00 */
[----:B------:R0:W-:Y:S04]  /*14680*/  STL.64 [R1+0xfd8], R40 ;  /* 0x000fd82801007387 */ /* 0x0001e80000100a00 */
[----:B0-----:R-:W2:Y:S04]  /*14690*/  LDL.LU.64 R40, [R1+0x1b0] ;  /* 0x0001b00001287983 */ /* 0x001ea80000300a00 */
[----:B------:R-:W2:Y:S01]  /*146a0*/  LDL.LU.64 R42, [R1+0x1b8] ;  /* 0x0001b800012a7983 */ /* 0x000ea20000300a00 */
[----:B---3--:R-:W-:Y:S01]  /*146b0*/  HMMA.16816.F32 R24, R28, R52, R24 ;  /* 0x000000341c18723c */ /* 0x008fe20000001818 */
[----:B------:R-:W-:-:S02]  /*146c0*/  IMAD.MOV.U32 R45, RZ, RZ, R3 ;  /* 0x000000ffff2d7224 */ /* 0x000fc400078e0003 */
[----:B------:R-:W-:Y:S02]  /*146d0*/  IMAD.MOV.U32 R46, RZ, RZ, R2 ;  /* 0x000000ffff2e7224 */ /* 0x000fe400078e0002 */
[----:B------:R-:W-:-:S15]  /*146e0*/  IMAD.MOV.U32 R47, RZ, RZ, R0 ;  /* 0x000000ffff2f7224 */ /* 0x000fde00078e0000 */
[----:B------:R-:W-:-:S04]  /*146f0*/  NOP ;  /* 0x0000000000007918 */ /* 0x000fc80000000000 */
[----:B------:R-:W-:Y:S02]  /*14700*/  IMAD.MOV.U32 R61, RZ, RZ, R24 ;  /* 0x000000ffff3d7224 */ /* 0x000fe400078e0018 */
[----:B------:R-:W-:Y:S02]  /*14710*/  IMAD.MOV.U32 R3, RZ, RZ, R25 ;  /* 0x000000ffff037224 */ /* 0x000fe400078e0019 */
[----:B------:R-:W-:Y:S02]  /*14720*/  IMAD.MOV.U32 R2, RZ, RZ, R26 ;  /* 0x000000ffff027224 */ /* 0x000fe400078e001a */
[----:B------:R-:W-:Y:S01]  /*14730*/  IMAD.MOV.U32 R0, RZ, RZ, R27 ;  /* 0x000000ffff007224 */ /* 0x000fe200078e001b */
[----:B--2---:R-:W-:-:S15]  /*14740*/  HMMA.16816.F32 R56, R28, R56, R40 ;  /* 0x000000381c38723c */ /* 0x004fde0000001828 */
[----:B------:R-:W-:-:S08]  /*14750*/  NOP ;  /* 0x0000000000007918 */ /* 0x000fd00000000000 */
[----:B------:R0:W-:Y:S04]  /*14760*/  STL.64 [R1+0x60], R56 ;  /* 0x0000603801007387 */ /* 0x0001e80000100a00 */
[----:B------:R-:W2:Y:S04]  /*14770*/  LDL.LU.64 R24, [R1+0x160] ;  /* 0x0001600001187983 */ /* 0x000ea80000300a00 */
[----:B------:R-:W2:Y:S01]  /*14780*/  LDL.LU.64 R26, [R1+0x168] ;  /* 0x00016800011a7983 */ /* 0x000ea20000300a00 */
[----:B------:R-:W-:Y:S02]  /*14790*/  IMAD.MOV.U32 R7, RZ, RZ, R58 ;  /* 0x000000ffff077224 */ /* 0x000fe400078e003a */
[----:B------:R-:W-:-:S02]  /*147a0*/  IMAD.MOV.U32 R14, RZ, RZ, R59 ;  /* 0x000000ffff0e7224 */ /* 0x000fc400078e003b */
[C---:B0-----:R-:W-:Y:S01]  /*147b0*/  HMMA.16816.F32 R56, R28.reuse, R4, R20 ;  /* 0x000000041c38723c */ /* 0x041fe20000001814 */
[----:B------:R-:W3:Y:S04]  /*147c0*/  LDL.LU.64 R20, [R1+0x150] ;  /* 0x0001500001147983 */ /* 0x000ee80000300a00 */
[----:B------:R-:W3:Y:S01]  /*147d0*/  LDL.LU.64 R22, [R1+0x158] ;  /* 0x0001580001167983 */ /* 0x000ee20000300a00 */
[----:B----4-:R-:W-:-:S15]  /*147e0*/  HMMA.16816.F32 R52, R28, R8, R36 ;  /* 0x000000081c34723c */ /* 0x010fde0000001824 */
[----:B------:R-:W-:-:S02]  /*147f0*/  NOP ;  /* 0x0000000000007918 */ /* 0x000fc40000000000 */
[----:B------:R-:W-:Y:S04]  /*14800*/  STL.64 [R1+0xf70], R58 ;  /* 0x000f703a01007387 */ /* 0x000fe80000100a00 */
[----:B------:R-:W-:Y:S04]  /*14810*/  STL.64 [R1+0xf68], R56 ;  /* 0x000f683801007387 */ /* 0x000fe80000100a00 */
[----:B------:R-:W4:Y:S04]  /*14820*/  LDL.LU.64 R40, [R1+0x140] ;  /* 0x0001400001287983 */ /* 0x000f280000300a00 */
[----:B------:R-:W4:Y:S04]  /*14830*/  LDL.LU.64 R42, [R1+0x148] ;  /* 0x00014800012a7983 */ /* 0x000f280000300a00 */
[----:B------:R-:W-:Y:S04]  /*14840*/  STL.64 [R1+0xf80], R54 ;  /* 0x000f803601007387 */ /* 0x000fe80000100a00 */
[----:B------:R0:W-:Y:S04]  /*14850*/  STL.64 [R1+0xf78], R52 ;  /* 0x000f783401007387 */ /* 0x0001e80000100a00 */
[----:B0-----:R-:W4:Y:S04]  /*14860*/  LDL.LU.64 R52, [R1] ;  /* 0x0000000001347983 */ /* 0x001f280000300a00 */
[----:B------:R-:W4:Y:S01]  /*14870*/  LDL.LU.64 R54, [R1+0x8] ;  /* 0x0000080001367983 */ /* 0x000f220000300a00 */
[----:B--2---:R-:W-:Y:S03]  /*14880*/  HMMA.16816.F32 R36, R28, R12, R24 ;  /* 0x0000000c1c24723c */ /* 0x004fe60000001818 */
[----:B------:R3:W0:Y:S03]  /*14890*/  LDSM.16.MT88.4 R28, [R33+UR4+0x800] ;  /* 0x00080004211c783b */ /* 0x0006260008004200 */
[----:B---3--:R-:W-:-:S15]  /*148a0*/  HMMA.16816.F32 R32, R16, R44, R20 ;  /* 0x0000002c1020723c */ /* 0x008fde0000001814 */
[----:B------:R-:W-:-:S02]  /*148b0*/  NOP ;  /* 0x0000000000007918 */ /* 0x000fc40000000000 */
[----:B------:R-:W-:Y:S04]  /*148c0*/  STL.64 [R1+0xf90], R38 ;  /* 0x000f902601007387 */ /* 0x000fe80000100a00 */
[----:B------:R1:W-:Y:S04]  /*148d0*/  STL.64 [R1+0xf88], R36 ;  /* 0x000f882401007387 */ /* 0x0003e80000100a00 */
[----:B-1----:R-:W2:Y:S04]  /*148e0*/  LDL.LU.64 R36, [R1+0x10] ;  /* 0x0000100001247983 */ /* 0x002ea80000300a00 */
[----:B------:R-:W3:Y:S04]  /*148f0*/  LDL.LU.64 R38, [R1+0x18] ;  /* 0x0000180001267983 */ /* 0x000ee80000300a00 */
[----:B------:R-:W2:Y:S04]  /*14900*/  LDL R27, [R1+0xbdc] ;  /* 0x000bdc00011b7983 */ /* 0x000ea80000100800 */
[----:B0-----:R-:W-:Y:S04]  /*14910*/  STL.64 [R1+0xff0], R30 ;  /* 0x000ff01e01007387 */ /* 0x001fe80000100a00 */
[----:B------:R4:W-:Y:S04]  /*14920*/  STL.64 [R1+0xfe8], R28 ;  /* 0x000fe81c01007387 */ /* 0x0009e80000100a00 */
[----:B------:R-:W3:Y:S04]  /*14930*/  LDL.LU.64 R20, [R1+0x130] ;  /* 0x0001300001147983 */ /* 0x000ee80000300a00 */
[----:B------:R-:W3:Y:S04]  /*14940*/  LDL.LU.64 R22, [R1+0x138] ;  /* 0x0001380001167983 */ /* 0x000ee80000300a00 */
[----:B------:R-:W-:Y:S04]  /*14950*/  STL.64 [R1+0x1000], R34 ;  /* 0x0010002201007387 */ /* 0x000fe80000100a00 */
[----:B------:R0:W-:Y:S01]  /*14960*/  STL.64 [R1+0xff8], R32 ;  /* 0x000ff82001007387 */ /* 0x0001e20000100a00 */
[----:B----4-:R-:W-:Y:S06]  /*14970*/  HMMA.16816.F32 R28, R16, R48, R40 ;  /* 0x00000030101c723c */ /* 0x010fec0000001828 */
[----:B------:R-:W-:Y:S01]  /*14980*/  IMAD.MOV.U32 R25, RZ, RZ, R48 ;  /* 0x000000ffff197224 */ /* 0x000fe200078e0030 */
[----:B------:R-:W4:Y:S01]  /*14990*/  LDL.LU.64 R56, [R1+0x110] ;  /* 0x0001100001387983 */ /* 0x000f220000300a00 */
[----:B------:R-:W-:-:S03]  /*149a0*/  IMAD.MOV.U32 R24, RZ, RZ, R49 ;  /* 0x000000ffff187224 */ /* 0x000fc600078e0031 */
[----:B------:R-:W4:Y:S01]  /*149b0*/  LDL.LU.64 R58, [R1+0x118] ;  /* 0x00011800013a7983 */ /* 0x000f220000300a00 */
[----:B0-----:R-:W-:-:S03]  /*149c0*/  IMAD.MOV.U32 R32, RZ, RZ, R10 ;  /* 0x000000ffff207224 */ /* 0x001fc600078e000a */
[----:B------:R-:W4:Y:S01]  /*149d0*/  LDL.LU.64 R48, [R1+0x100] ;  /* 0x0001000001307983 */ /* 0x000f220000300a00 */
[----:B------:R-:W-:-:S03]  /*149e0*/  IMAD.MOV.U32 R33, RZ, RZ, R6 ;  /* 0x000000ffff217224 */ /* 0x000fc600078e0006 */
[----:B------:R-:W4:Y:S04]  /*149f0*/  LDL.LU.64 R50, [R1+0x108] ;  /* 0x0001080001327983 */ /* 0x000f280000300a00 */
[----:B------:R-:W4:Y:S01]  /*14a00*/  LDL.LU.64 R40, [R1+0xf0] ;  /* 0x0000f00001287983 */ /* 0x000f220000300a00 */
[----:B------:R-:W-:-:S03]  /*14a10*/  IMAD.MOV.U32 R15, RZ, RZ, R28 ;  /* 0x000000ffff0f7224 */ /* 0x000fc600078e001c */
[----:B------:R-:W4:Y:S01]  /*14a20*/  LDL.LU.64 R42, [R1+0xf8] ;  /* 0x0000f800012a7983 */ /* 0x000f220000300a00 */
[----:B------:R-:W-:Y:S01]  /*14a30*/  IMAD.MOV.U32 R10, RZ, RZ, R29 ;  /* 0x000000ffff0a7224 */ /* 0x000fe200078e001d */
[----:B------:R-:W-:Y:S01]  /*14a40*/  MOV R11, R30 ;  /* 0x0000001e000b7202 */ /* 0x000fe20000000f00 */
[----:B------:R-:W-:Y:S01]  /*14a50*/  IMAD.MOV.U32 R6, RZ, RZ, R31 ;  /* 0x000000ffff067224 */ /* 0x000fe200078e001f */
[----:B------:R-:W4:Y:S04]  /*14a60*/  LDL.LU.64 R28, [R1+0xe0] ;  /* 0x0000e000011c7983 */ /* 0x000f280000300a00 */
[----:B------:R-:W4:Y:S01]  /*14a70*/  LDL.LU.64 R30, [R1+0xe8] ;  /* 0x0000e800011e7983 */ /* 0x000f220000300a00 */
[----:B---3--:R-:W-:-:S15]  /*14a80*/  HMMA.16816.F32 R20, R16, R32, R20 ;  /* 0x000000201014723c */ /* 0x008fde0000001814 */
[----:B------:R-:W-:-:S08]  /*14a90*/  NOP ;  /* 0x0000000000007918 */ /* 0x000fd00000000000 */
[----:B------:R-:W-:Y:S04]  /*14aa0*/  STL.64 [R1+0x170], R20 ;  /* 0x0001701401007387 */ /* 0x000fe80000100a00 */
[----:B------:R0:W-:Y:S04]  /*14ab0*/  STL.64 [R1+0x178], R22 ;  /* 0x0001781601007387 */ /* 0x0001e80000100a00 */
[----:B0-----:R-:W3:Y:S04]  /*14ac0*/  LDL.LU.64 R22, [R1+0x10c0] ;  /* 0x0010c00001167983 */ /* 0x001ee80000300a00 */
[----:B------:R-:W3:Y:S04]  /*14ad0*/  LDL.LU.64 R20, [R1+0x10b8] ;  /* 0x0010b80001147983 */ /* 0x000ee80000300a00 */
[----:B------:R0:W-:Y:S04]  /*14ae0*/  STL.64 [R1+0x10a8], R32 ;  /* 0x0010a82001007387 */ /* 0x0001e80000100a00 */
[----:B0-----:R-:W4:Y:S04]  /*14af0*/  LDL.LU.64 R32, [R1+0x120] ;  /* 0x0001200001207983 */ /* 0x001f280000300a00 */
[----:B------:R-:W4:Y:S04]  /*14b00*/  LDL.LU.64 R34, [R1+0x128] ;  /* 0x0001280001227983 */ /* 0x000f280000300a00 */
[----:B------:R-:W-:Y:S04]  /*14b10*/  STL.64 [R1+0x10a0], R38 ;  /* 0x0010a02601007387 */ /* 0x000fe80000100a00 */
[----:B--2---:R-:W-:Y:S01]  /*14b20*/  STL.64 [R1+0x1098], R36 ;  /* 0x0010982401007387 */ /* 0x004fe20000100a00 */
[----:B----4-:R-:W-:-:S15]  /*14b30*/  HMMA.16816.F32 R32, R16, R36, R32 ;  /* 0x000000241020723c */ /* 0x010fde0000001820 */
[----:B------:R-:W-:-:S08]  /*14b40*/  NOP ;  /* 0x0000000000007918 */ /* 0x000fd00000000000 */
[----:B------:R-:W-:Y:S04]  /*14b50*/  STL.64 [R1+0x1b0], R32 ;  /* 0x0001b02001007387 */ /* 0x000fe80000100a00 */
[----:B------:R0:W-:Y:S02]  /*14b60*/  STL.64 [R1+0x1b8], R34 ;  /* 0x0001b82201007387 */ /* 0x0001e40000100a00 */
[----:B0-----:R-:W-:Y:S02]  /*14b70*/  HMMA.16816.F32 R32, R16, R52, R56 ;  /* 0x000000341020723c */ /* 0x001fe40000001838 */
[----:B------:R-:W-:Y:S04]  /*14b80*/  STL.64 [R1+0x1090], R54 ;  /* 0x0010903601007387 */ /* 0x000fe80000100a00 */
[----:B------:R-:W-:-:S15]  /*14b90*/  STL.64 [R1+0x1088], R52 ;  /* 0x0010883401007387 */ /* 0x000fde0000100a00 */
[----:B------:R-:W-:-:S02]  /*14ba0*/  NOP ;  /* 0x0000000000007918 */ /* 0x000fc40000000000 */
[----:B------:R-:W-:Y:S04]  /*14bb0*/  STL.64 [R1+0x1a0], R32 ;  /* 0x0001a02001007387 */ /* 0x000fe80000100a00 */
[----:B------:R0:W-:Y:S04]  /*14bc0*/  STL.64 [R1+0x1a8], R34 ;  /* 0x0001a82201007387 */ /* 0x0001e80000100a00 */
[----:B------:R-:W-:Y:S04]  /*14bd0*/  STL.64 [R1+0x1080], R6 ;  /* 0x0010800601007387 */ /* 0x000fe80000100a00 */
[----:B------:R1:W-:Y:S01]  /*14be0*/  STL.64 [R1+0x1078], R4 ;  /* 0x0010780401007387 */ /* 0x0003e20000100a00 */
[C---:B0-----:R-:W-:Y:S06]  /*14bf0*/  HMMA.16816.F32 R32, R16.reuse, R4, R48 ;  /* 0x000000041020723c */ /* 0x041fec0000001830 */
[----:B-1----:R-:W-:-:S15]  /*14c00*/  HMMA.16816.F32 R4, R16, R8, R40 ;  /* 0x000000081004723c */ /* 0x002fde0000001828 */
[----:B------:R-:W-:-:S02]  /*14c10*/  NOP ;  /* 0x0000000000007918 */ /* 0x000fc40000000000 */
[----:B------:R-:W-:Y:S04]  /*14c20*/  STL.64 [R1+0x190], R32 ;  /* 0x0001902001007387 */ /* 0x000fe80000100a00 */
[----:B------:R-:W-:Y:S04]  /*14c30*/  STL.64 [R1+0x198], R34 ;  /* 0x0001982201007387 */ /* 0x000fe80000100a00 */
[----:B------:R-:W-:Y:S04]  /*14c40*/  STL.64 [R1+0x1070], R10 ;  /* 0x0010700a01007387 */ /* 0x000fe80000100a00 */
[----:B------:R-:W-:Y:S04]  /*14c50*/  STL.64 [R1+0x1068], R8 ;  /* 0x0010680801007387 */ /* 0x000fe80000100a00 */
[----:B------:R-:W-:Y:S04]  /*14c60*/  STL.64 [R1+0x180], R4 ;  /* 0x0001800401007387 */ /* 0x000fe80000100a00 */
[----:B------:R0:W-:Y:S02]  /*14c70*/  STL.64 [R1+0x188], R6 ;  /* 0x0001880601007387 */ /* 0x0001e40000100a00 */
[----:B0-----:R-:W-:Y:S02]  /*14c80*/  HMMA.16816.F32 R4, R16, R12, R28 ;  /* 0x0000000c1004723c */ /* 0x001fe4000000181c */
[----:B------:R-:W0:Y:S04]  /*14c90*/  LDSM.16.MT88.4 R16, [R27+UR4+0x800] ;  /* 0x000800041b10783b */ /* 0x000e280008004200 */
[----:B------:R-:W-:Y:S04]  /*14ca0*/  STL.64 [R1+0x1060], R14 ;  /* 0x0010600e01007387 */ /* 0x000fe80000100a00 */
[----:B------:R-:W-:-:S13]  /*14cb0*/  STL.64 [R1+0x1058], R12 ;  /* 0x0010580c01007387 */ /* 0x000fda0000100a00 */
[----:B------:R-:W-:Y:S04]  /*14cc0*/  STL.64 [R1+0x160], R4 ;  /* 0x0001600401007387 */ /* 0x000fe80000100a00 */
[----:B------:R-:W-:Y:S04]  /*14cd0*/  STL.64 [R1+0x168], R6 ;  /* 0x0001680601007387 */ /* 0x000fe80000100a00 */
[----:B0-----:R-:W-:Y:S04]  /*14ce0*/  STL.64 [R1+0x1010], R18 ;  /* 0x0010101201007387 */ /* 0x001fe80000100a00 */
[----:B------:R0:W-:Y:S04]  /*14cf0*/  STL.64 [R1+0x1008], R16 ;  /* 0x0010081001007387 */ /* 0x0001e80000100a00 */
[----:B0-----:R-:W2:Y:S04]  /*14d00*/  LDL.LU.64 R16, [R1+0x1f0] ;  /* 0x0001f00001107983 */ /* 0x001ea80000300a00 */
[----:B------:R-:W4:Y:S04]  /*14d10*/  LDL.LU.64 R18, [R1+0x1f8] ;  /* 0x0001f80001127983 */ /* 0x000f280000300a00 */
[----:B----4-:R-:W-:Y:S04]  /*14d20*/  STL.64 [R1+0x1020], R18 ;  /* 0x0010201201007387 */ /* 0x010fe80000100a00 */
[----:B--2---:R0:W-:Y:S02]  /*14d30*/  STL.64 [R1+0x1018], R16 ;  /* 0x0010181001007387 */ /* 0x0041e40000100a00 */
[----:B0-----:R-:W-:-:S02]  /*14d40*/  IMAD.MOV.U32 R16, RZ, RZ, R25 ;  /* 0x000000ffff107224 */ /* 0x001fc400078e0019 */
[----:B------:R-:W-:-:S05]  /*14d50*/  IMAD.MOV.U32 R17, RZ, RZ, R24 ;  /* 0x000000ffff117224 */ /* 0x000fca00078e0018 */
[----:B------:R0:W-:Y:S04]  /*14d60*/  STL.64 [R1+0x10b0], R16 ;  /* 0x0010b01001007387 */ /* 0x0001e80000100a00 */
[----:B0-----:R-:W3:Y:S04]  /*14d70*/  LDL.LU.64 R16, [R1+0x270] ;  /* 0x0002700001107983 */ /* 0x001ee80000300a00 */
[----:B------:R-:W3:Y:S04]  /*14d80*/  LDL.LU.64 R18, [R1+0x278] ;  /* 0x0002780001127983 */ /* 0x000ee80000300a00 */
[----:B------:R-:W2:Y:S04]  /*14d90*/  LDL.LU.64 R32, [R1+0x250] ;  /* 0x0002500001207983 */ /* 0x000ea80000300a00 */
[----:B------:R-:W2:Y:S04]  /*14da0*/  LDL.LU.64 R34, [R1+0x258] ;  /* 0x0002580001227983 */ /* 0x000ea80000300a00 */
[----:B------:R-:W4:Y:S04]  /*14db0*/  LDL.LU.64 R36, [R1+0x220] ;  /* 0x0002200001247983 */ /* 0x000f280000300a00 */
        /* <DEDUP_REMOVED lines=11> */
[----:B------:R-:W3:Y:S04]  /*14e70*/  LDL.LU.64 R28, [R1+0x1e0] ;  /* 0x0001e000011c7983 */ /* 0x000ee80000300a00 */
[----:B------:R-:W2:Y:S04]  /*14e80*/  LDL.LU.64 R30, [R1+0x1e8] ;  /* 0x0001e800011e7983 */ /* 0x000ea80000300a00 */
[----:B--2---:R-:W-:Y:S04]  /*14e90*/  STL.64 [R1+0x1030], R30 ;  /* 0x0010301e01007387 */ /* 0x004fe80000100a00 */
[----:B---3--:R0:W-:Y:S04]  /*14ea0*/  STL.64 [R1+0x1028], R28 ;  /* 0x0010281c01007387 */ /* 0x0081e80000100a00 */
[----:B0-----:R-:W2:Y:S04]  /*14eb0*/  LDL.LU.64 R28, [R1+0x200] ;  /* 0x00020000011c7983 */ /* 0x001ea80000300a00 */
[----:B------:R-:W3:Y:S01]  /*14ec0*/  LDL.LU.64 R30, [R1+0x208] ;  /* 0x00020800011e7983 */ /* 0x000ee20000300a00 */
[C---:B------:R-:W-:Y:S03]  /*14ed0*/  HMMA.16816.F32 R16, R20.reuse, R44, R16 ;  /* 0x0000002c1410723c */ /* 0x040fe60000001810 */
[----:B---3--:R-:W-:Y:S04]  /*14ee0*/  STL.64 [R1+0x1040], R30 ;  /* 0x0010401e01007387 */ /* 0x008fe80000100a00 */
[----:B--2---:R0:W-:Y:S04]  /*14ef0*/  STL.64 [R1+0x1038], R28 ;  /* 0x0010381c01007387 */ /* 0x0041e80000100a00 */
[----:B0-----:R-:W2:Y:S04]  /*14f00*/  LDL.LU.64 R28, [R1+0x240] ;  /* 0x00024000011c7983 */ /* 0x001ea80000300a00 */
[----:B------:R-:W2:Y:S04]  /*14f10*/  LDL.LU.64 R30, [R1+0x248] ;  /* 0x00024800011e7983 */ /* 0x000ea80000300a00 */
[----:B------:R-:W3:Y:S04]  /*14f20*/  LDL.LU.64 R40, [R1+0x90] ;  /* 0x0000900001287983 */ /* 0x000ee80000300a00 */
[----:B------:R-:W3:Y:S04]  /*14f30*/  LDL.LU.64 R42, [R1+0x98] ;  /* 0x00009800012a7983 */ /* 0x000ee80000300a00 */
[----:B------:R-:W3:Y:S04]  /*14f40*/  LDL.LU.64 R48, [R1+0x80] ;  /* 0x0000800001307983 */ /* 0x000ee80000300a00 */
[----:B------:R-:W3:Y:S04]  /*14f50*/  LDL.LU.64 R50, [R1+0x88] ;  /* 0x0000880001327983 */ /* 0x000ee80000300a00 */
[----:B------:R-:W3:Y:S04]  /*14f60*/  LDL.LU.64 R56, [R1+0x1d0] ;  /* 0x0001d00001387983 */ /* 0x000ee80000300a00 */
[----:B------:R-:W3:Y:S04]  /*14f70*/  LDL.LU.64 R58, [R1+0x1d8] ;  /* 0x0001d800013a7983 */ /* 0x000ee80000300a00 */
[----:B------:R0:W-:Y:S04]  /*14f80*/  STL.64 [R1+0x150], R16 ;  /* 0x0001501001007387 */ /* 0x0001e80000100a00 */
[----:B------:R-:W-:Y:S04]  /*14f90*/  STL.64 [R1+0x158], R18 ;  /* 0x0001581201007387 */ /* 0x000fe80000100a00 */
[----:B0-----:R-:W4:Y:S02]  /*14fa0*/  LDL.LU.64 R16, [R1+0x10b0] ;  /* 0x0010b00001107983 */ /* 0x001f240000300a00 */
[----:B----4-:R-:W-:-:S15]  /*14fb0*/  HMMA.16816.F32 R32, R20, R16, R32 ;  /* 0x000000101420723c */ /* 0x010fde0000001820 */
[----:B------:R-:W-:-:S08]  /*14fc0*/  NOP ;  /* 0x0000000000007918 */ /* 0x000fd00000000000 */
[----:B------:R0:W-:Y:S04]  /*14fd0*/  STL.64 [R1+0x140], R32 ;  /* 0x0001402001007387 */ /* 0x0001e80000100a00 */
[----:B------:R-:W-:Y:S04]  /*14fe0*/  STL.64 [R1+0x148], R34 ;  /* 0x0001482201007387 */ /* 0x000fe80000100a00 */
[----:B0-----:R-:W4:Y:S02]  /*14ff0*/  LDL.LU.64 R32, [R1+0x10a8] ;  /* 0x0010a80001207983 */ /* 0x001f240000300a00 */
[----:B----4-:R-:W-:-:S15]  /*15000*/  HMMA.16816.F32 R36, R20, R32, R36 ;  /* 0x000000201424723c */ /* 0x010fde0000001824 */
[----:B------:R-:W-:-:S08]  /*15010*/  NOP ;  /* 0x0000000000007918 */ /* 0x000fd00000000000 */
[----:B------:R-:W-:Y:S04]  /*15020*/  STL.64 [R1+0x130], R36 ;  /* 0x0001302401007387 */ /* 0x000fe80000100a00 */
[----:B------:R0:W-:Y:S04]  /*15030*/  STL.64 [R1+0x138], R38 ;  /* 0x0001382601007387 */ /* 0x0001e80000100a00 */
[----:B0-----:R-:W4:Y:S04]  /*15040*/  LDL.LU.64 R38, [R1+0x10a0] ;  /* 0x0010a00001267983 */ /* 0x001f280000300a00 */
[----:B------:R-:W2:Y:S02]  /*15050*/  LDL.LU.64 R36, [R1+0x1098] ;  /* 0x0010980001247983 */ /* 0x000ea40000300a00 */
[----:B--2---:R-:W-:-:S15]  /*15060*/  HMMA.16816.F32 R52, R20, R36, R52 ;  /* 0x000000241434723c */ /* 0x004fde0000001834 */
[----:B------:R-:W-:-:S08]  /*15070*/  NOP ;  /* 0x0000000000007918 */ /* 0x000fd00000000000 */
[----:B------:R-:W-:Y:S04]  /*15080*/  STL.64 [R1+0x120], R52 ;  /* 0x0001203401007387 */ /* 0x000fe80000100a00 */
[----:B------:R0:W-:Y:S04]  /*15090*/  STL.64 [R1+0x128], R54 ;  /* 0x0001283601007387 */ /* 0x0001e80000100a00 */
[----:B0-----:R-:W2:Y:S04]  /*150a0*/  LDL.LU.64 R54, [R1+0x1090] ;  /* 0x0010900001367983 */ /* 0x001ea80000300a00 */
[----:B------:R-:W3:Y:S02]  /*150b0*/  LDL.LU.64 R52, [R1+0x1088] ;  /* 0x0010880001347983 */ /* 0x000ee40000300a00 */
[----:B---3--:R-:W-:-:S15]  /*150c0*/  HMMA.16816.F32 R4, R20, R52, R4 ;  /* 0x000000341404723c */ /* 0x008fde0000001804 */
[----:B------:R-:W-:-:S08]  /*150d0*/  NOP ;  /* 0x0000000000007918 */ /* 0x000fd00000000000 */
[----:B------:R-:W-:Y:S04]  /*150e0*/  STL.64 [R1+0x110], R4 ;  /* 0x0001100401007387 */ /* 0x000fe80000100a00 */
[----:B------:R0:W-:Y:S04]  /*150f0*/  STL.64 [R1+0x118], R6 ;  /* 0x0001180601007387 */ /* 0x0001e80000100a00 */
[----:B0-----:R-:W3:Y:S04]  /*15100*/  LDL.LU.64 R6, [R1+0x1080] ;  /* 0x0010800001067983 */ /* 0x001ee80000300a00 */
[----:B------:R-:W4:Y:S02]  /*15110*/  LDL.LU.64 R4, [R1+0x1078] ;  /* 0x0010780001047983 */ /* 0x000f240000300a00 */
        /* <DEDUP_REMOVED lines=12> */
[----:B---3--:R-:W-:Y:S02]  /*151e0*/  HMMA.16816.F32 R20, R20, R12, R24 ;  /* 0x0000000c1414723c */ /* 0x008fe40000001818 */
[----:B------:R-:W3:Y:S04]  /*151f0*/  LDL.LU.64 R26, [R1+0x1050] ;  /* 0x00105000011a7983 */ /* 0x000ee80000300a00 */
[----:B------:R-:W3:-:S15]  /*15200*/  LDL.LU.64 R24, [R1+0x1048] ;  /* 0x0010480001187983 */ /* 0x000ede0000300a00 */
[----:B------:R-:W-:-:S02]  /*15210*/  NOP ;  /* 0x0000000000007918 */ /* 0x000fc40000000000 */
[----:B------:R0:W-:Y:S04]  /*15220*/  STL.64 [R1+0xe0], R20 ;  /* 0x0000e01401007387 */ /* 0x0001e80000100a00 */
[----:B------:R1:W-:Y:S04]  /*15230*/  STL.64 [R1+0xe8], R22 ;  /* 0x0000e81601007387 */ /* 0x0003e80000100a00 */
[----:B0-----:R-:W4:Y:S04]  /*15240*/  LDL.LU.64 R20, [R1+0x1c0] ;  /* 0x0001c00001147983 */ /* 0x001f280000300a00 */
[----:B-1----:R-:W4:Y:S01]  /*15250*/  LDL.LU.64 R22, [R1+0x1c8] ;  /* 0x0001c80001167983 */ /* 0x002f220000300a00 */
[----:B---3--:R-:W-:-:S15]  /*15260*/  HMMA.16816.F32 R28, R24, R44, R28 ;  /* 0x0000002c181c723c */ /* 0x008fde000000181c */
[----:B------:R-:W-:-:S08]  /*15270*/  NOP ;  /* 0x0000000000007918 */ /* 0x000fd00000000000 */
[----:B------:R-:W-:Y:S04]  /*15280*/  STL.64 [R1+0xd0], R28 ;  /* 0x0000d01c01007387 */ /* 0x000fe80000100a00 */
[----:B------:R0:W-:Y:S04]  /*15290*/  STL.64 [R1+0xd8], R30 ;  /* 0x0000d81e01007387 */ /* 0x0001e80000100a00 */
[----:B0-----:R-:W3:Y:S04]  /*152a0*/  LDL.LU.64 R30, [R1+0x1040] ;  /* 0x00104000011e7983 */ /* 0x001ee80000300a00 */
[----:B------:R-:W3:Y:S02]  /*152b0*/  LDL.LU.64 R28, [R1+0x1038] ;  /* 0x00103800011c7983 */ /* 0x000ee40000300a00 */
[----:B---3--:R-:W-:Y:S02]  /*152c0*/  HMMA.16816.F32 R16, R24, R16, R28 ;  /* 0x000000101810723c */ /* 0x008fe4000000181c */
[----:B------:R-:W3:Y:S04]  /*152d0*/  LDL.LU.64 R30, [R1+0x1030] ;  /* 0x00103000011e7983 */ /* 0x000ee80000300a00 */
[----:B------:R-:W3:-:S15]  /*152e0*/  LDL.LU.64 R28, [R1+0x1028] ;  /* 0x00102800011c7983 */ /* 0x000ede0000300a00 */
[----:B------:R-:W-:-:S02]  /*152f0*/  NOP ;  /* 0x0000000000007918 */ /* 0x000fc40000000000 */
[----:B------:R-:W-:Y:S04]  /*15300*/  STL.64 [R1+0xc0], R16 ;  /* 0x0000c01001007387 */ /* 0x000fe80000100a00 */
[----:B------:R0:W-:Y:S04]  /*15310*/  STL.64 [R1+0xc8], R18 ;  /* 0x0000c81201007387 */ /* 0x0001e80000100a00 */
[----:B0-----:R-:W2:Y:S04]  /*15320*/  LDL.LU.64 R18, [R1+0x1020] ;  /* 0x0010200001127983 */ /* 0x001ea80000300a00 */
[----:B------:R-:W2:Y:S01]  /*15330*/  LDL.LU.64 R16, [R1+0x1018] ;  /* 0x0010180001107983 */ /* 0x000ea20000300a00 */
[C---:B------:R-:W-:Y:S06]  /*15340*/  HMMA.16816.F32 R40, R24.reuse, R52, R40 ;  /* 0x000000341828723c */ /* 0x040fec0000001828 */
[C---:B------:R-:W-:Y:S06]  /*15350*/  HMMA.16816.F32 R48, R24.reuse, R4, R48 ;  /* 0x000000041830723c */ /* 0x040fec0000001830 */
[C---:B---3--:R-:W-:Y:S06]  /*15360*/  HMMA.16816.F32 R28, R24.reuse, R36, R28 ;  /* 0x00000024181c723c */ /* 0x048fec000000181c */
[----:B--2---:R-:W-:Y:S01]  /*15370*/  HMMA.16816.F32 R32, R24, R32, R16 ;  /* 0x000000201820723c */ /* 0x004fe20000001810 */
[----:B------:R-:W2:Y:S04]  /*15380*/  LDL.LU.64 R18, [R1+0x1010] ;  /* 0x0010100001127983 */ /* 0x000ea80000300a00 */
[----:B------:R-:W2:-:S15]  /*15390*/  LDL.LU.64 R16, [R1+0x1008] ;  /* 0x0010080001107983 */ /* 0x000e9e0000300a00 */
[----:B------:R-:W-:-:S03]  /*153a0*/  NOP ;  /* 0x0000000000007918 */ /* 0x000fc60000000000 */
[----:B------:R-:W-:Y:S04]  /*153b0*/  STL.64 [R1+0xb0], R32 ;  /* 0x0000b02001007387 */ /* 0x000fe80000100a00 */
[----:B------:R0:W-:Y:S04]  /*153c0*/  STL.64 [R1+0xb8], R34 ;  /* 0x0000b82201007387 */ /* 0x0001e80000100a00 */
[----:B0-----:R-:W2:Y:S04]  /*153d0*/  LDL.LU.64 R34, [R1+0x1000] ;  /* 0x0010000001227983 */ /* 0x001ea80000300a00 */
[----:B------:R-:W2:Y:S04]  /*153e0*/  LDL.LU.64 R32, [R1+0xff8] ;  /* 0x000ff80001207983 */ /* 0x000ea80000300a00 */
[----:B------:R-:W-:Y:S04]  /*153f0*/  STL.64 [R1+0xa0], R28 ;  /* 0x0000a01c01007387 */ /* 0x000fe80000100a00 */
[----:B------:R0:W-:Y:S04]  /*15400*/  STL.64 [R1+0xa8], R30 ;  /* 0x0000a81e01007387 */ /* 0x0001e80000100a00 */
[----:B0-----:R-:W3:Y:S04]  /*15410*/  LDL.LU.64 R30, [R1+0xff0] ;  /* 0x000ff000011e7983 */ /* 0x001ee80000300a00 */
[----:B------:R-:W3:Y:S04]  /*15420*/  LDL.LU.64 R28, [R1+0xfe8] ;  /* 0x000fe800011c7983 */ /* 0x000ee80000300a00 */
[----:B------:R-:W-:Y:S04]  /*15430*/  STL.64 [R1+0x90], R40 ;  /* 0x0000902801007387 */ /* 0x000fe80000100a00 */
[----:B------:R0:W-:Y:S04]  /*15440*/  STL.64 [R1+0x98], R42 ;  /* 0x0000982a01007387 */ /* 0x0001e80000100a00 */
[----:B0-----:R-:W2:Y:S04]  /*15450*/  LDL.LU.64 R42, [R1+0xfe0] ;  /* 0x000fe000012a7983 */ /* 0x001ea80000300a00 */
[----:B------:R-:W2:Y:S04]  /*15460*/  LDL.LU.64 R40, [R1+0xfd8] ;  /* 0x000fd80001287983 */ /* 0x000ea80000300a00 */
[----:B------:R-:W-:Y:S04]  /*15470*/  STL.64 [R1+0x80], R48 ;  /* 0x0000803001007387 */ /* 0x000fe80000100a00 */
[----:B------:R0:W-:Y:S04]  /*15480*/  STL.64 [R1+0x88], R50 ;  /* 0x0000883201007387 */ /* 0x0001e80000100a00 */
[----:B0-----:R-:W3:Y:S04]  /*15490*/  LDL.LU.64 R50, [R1+0xfd0] ;  /* 0x000fd00001327983 */ /* 0x001ee80000300a00 */
[----:B------:R-:W3:Y:S01]  /*154a0*/  LDL.LU.64 R48, [R1+0xfc8] ;  /* 0x000fc80001307983 */ /* 0x000ee20000300a00 */
[C---:B------:R-:W-:Y:S06]  /*154b0*/  HMMA.16816.F32 R56, R24.reuse, R8, R56 ;  /* 0x000000081838723c */ /* 0x040fec0000001838 */
[----:B----4-:R-:W-:-:S15]  /*154c0*/  HMMA.16816.F32 R20, R24, R12, R20 ;  /* 0x0000000c1814723c */ /* 0x010fde0000001814 */
[----:B------:R-:W-:-:S02]  /*154d0*/  NOP ;  /* 0x0000000000007918 */ /* 0x000fc40000000000 */
[----:B------:R0:W-:Y:S04]  /*154e0*/  STL.64 [R1+0x1f0], R56 ;  /* 0x0001f03801007387 */ /* 0x0001e80000100a00 */
[----:B------:R1:W-:Y:S04]  /*154f0*/  STL.64 [R1+0x1f8], R58 ;  /* 0x0001f83a01007387 */ /* 0x0003e80000100a00 */
[----:B------:R-:W4:Y:S01]  /*15500*/  LDL R9, [R1+0x3bc] ;  /* 0x0003bc0001097983 */ /* 0x000f220000100800 */
[----:B0-----:R-:W-:-:S03]  /*15510*/  IMAD.MOV.U32 R56, RZ, RZ, R61 ;  /* 0x000000ffff387224 */ /* 0x001fc600078e003d */
[----:B------:R-:W2:Y:S01]  /*15520*/  LDL.LU.64 R26, [R1+0x28] ;  /* 0x00002800011a7983 */ /* 0x000ea20000300a00 */
[----:B------:R-:W-:Y:S02]  /*15530*/  IMAD.MOV.U32 R57, RZ, RZ, R3 ;  /* 0x000000ffff397224 */ /* 0x000fe400078e0003 */
[----:B-1----:R-:W-:Y:S02]  /*15540*/  IMAD.MOV.U32 R58, RZ, RZ, R2 ;  /* 0x000000ffff3a7224 */ /* 0x002fe400078e0002 */
[----:B------:R-:W-:Y:S02]  /*15550*/  IMAD.MOV.U32 R59, RZ, RZ, R0 ;  /* 0x000000ffff3b7224 */ /* 0x000fe400078e0000 */
[----:B------:R-:W-:Y:S02]  /*15560*/  IMAD.MOV.U32 R61, RZ, RZ, R20 ;  /* 0x000000ffff3d7224 */ /* 0x000fe400078e0014 */
[----:B------:R-:W-:Y:S02]  /*15570*/  IMAD.MOV.U32 R3, RZ, RZ, R21 ;  /* 0x000000ffff037224 */ /* 0x000fe400078e0015 */
[----:B------:R-:W-:-:S02]  /*15580*/  IMAD.MOV.U32 R2, RZ, RZ, R22 ;  /* 0x000000ffff027224 */ /* 0x000fc400078e0016 */
[----:B------:R-:W-:Y:S02]  /*15590*/  IMAD.MOV.U32 R0, RZ, RZ, R23 ;  /* 0x000000ffff007224 */ /* 0x000fe400078e0017 */
[----:B------:R-:W0:Y:S04]  /*155a0*/  LDSM.16.MT88.4 R20, [R60+UR4+0x800] ;  /* 0x000800043c14783b */ /* 0x000e280008004200 */
[----:B------:R-:W-:Y:S04]  /*155b0*/  STL [R1+0xf50], R61 ;  /* 0x000f503d01007387 */ /* 0x000fe80000100800 */
[----:B0-----:R0:W-:Y:S04]  /*155c0*/  STL.64 [R1+0xf60], R22 ;  /* 0x000f601601007387 */ /* 0x0011e80000100a00 */
[----:B------:R-:W-:Y:S04]  /*155d0*/  STL.64 [R1+0xf58], R20 ;  /* 0x000f581401007387 */ /* 0x000fe80000100a00 */
[----:B0-----:R-:W4:Y:S01]  /*155e0*/  LDL.LU.64 R22, [R1+0x38] ;  /* 0x0000380001167983 */ /* 0x001f220000300a00 */
[C---:B---3--:R-:W-:Y:S03]  /*155f0*/  HMMA.16816.F32 R48, R28.reuse, R46, R48 ;  /* 0x0000002e1c30723c */ /* 0x048fe60000001830 */
[----:B------:R-:W4:Y:S04]  /*15600*/  LDL.LU.64 R46, [R1+0xfc0] ;  /* 0x000fc000012e7983 */ /* 0x000f280000300a00 */
[----:B------:R-:W4:Y:S02]  /*15610*/  LDL.LU.64 R44, [R1+0xfb8] ;  /* 0x000fb800012c7983 */ /* 0x000f240000300a00 */
[----:B----4-:R-:W-:-:S15]  /*15620*/  HMMA.16816.F32 R44, R28, R22, R44 ;  /* 0x000000161c2c723c */ /* 0x010fde000000182c */
[----:B------:R-:W-:-:S08]  /*15630*/  NOP ;  /* 0x0000000000007918 */ /* 0x000fd00000000000 */
[----:B------:R0:W-:Y:S04]  /*15640*/  STL.64 [R1+0x1d0], R44 ;  /* 0x0001d02c01007387 */ /* 0x0001e80000100a00 */
[----:B------:R-:W-:Y:S04]  /*15650*/  STL.64 [R1+0x1e0], R48 ;  /* 0x0001e03001007387 */ /* 0x000fe80000100a00 */
[----:B------:R-:W-:Y:S04]  /*15660*/  STL.64 [R1+0x1e8], R50 ;  /* 0x0001e83201007387 */ /* 0x000fe80000100a00 */
[----:B------:R1:W-:Y:S04]  /*15670*/  STL [R1+0x1d8], R46 ;  /* 0x0001d82e01007387 */ /* 0x0003e80000100800 */
[----:B0-----:R-:W3:Y:S04]  /*15680*/  LDL.LU R44, [R1+0x60] ;  /* 0x00006000012c7983 */ /* 0x001ee80000300800 */
[----:B------:R-:W3:Y:S01]  /*15690*/  LDL.LU R45, [R1+0x64] ;  /* 0x00006400012d7983 */ /* 0x000ee20000300800 */
[----:B-1----:R-:W-:-:S03]  /*156a0*/  MOV R46, R7 ;  /* 0x00000007002e7202 */ /* 0x002fc60000000f00 */
[----:B------:R-:W4:Y:S01]  /*156b0*/  LDL.LU R7, [R1+0xfb0] ;  /* 0x000fb00001077983 */ /* 0x000f220000300800 */
[----:B--2---:R-:W-:Y:S06]  /*156c0*/  HMMA.16816.F32 R40, R28, R26, R40 ;  /* 0x0000001a1c28723c */ /* 0x004fec0000001828 */
[----:B------:R-:W-:Y:S02]  /*156d0*/  IMAD.MOV.U32 R20, RZ, RZ, R26 ;  /* 0x000000ffff147224 */ /* 0x000fe400078e001a */
[----:B------:R-:W-:Y:S02]  /*156e0*/  IMAD.MOV.U32 R8, RZ, RZ, R27 ;  /* 0x000000ffff087224 */ /* 0x000fe400078e001b */
[----:B------:R-:W-:-:S02]  /*156f0*/  IMAD.MOV.U32 R60, RZ, RZ, R47 ;  /* 0x000000ffff3c7224 */ /* 0x000fc400078e002f */
[----:B------:R-:W-:Y:S01]  /*15700*/  IMAD.MOV.U32 R47, RZ, RZ, R14 ;  /* 0x000000ffff2f7224 */ /* 0x000fe200078e000e */
[----:B------:R-:W-:Y:S01]  /*15710*/  HMMA.16816.F32 R56, R28, R54, R56 ;  /* 0x000000361c38723c */ /* 0x000fe20000001838 */
[----:B------:R-:W2:Y:S01]  /*15720*/  LDL.LU R14, [R1+0xfac] ;  /* 0x000fac00010e7983 */ /* 0x000ea20000300800 */
[----:B------:R-:W-:-:S03]  /*15730*/  IMAD.MOV.U32 R48, RZ, RZ, R15 ;  /* 0x000000ffff307224 */ /* 0x000fc600078e000f */
[----:B------:R-:W-:Y:S01]  /*15740*/  STL [R1+0xea8], R60 ;  /* 0x000ea83c01007387 */ /* 0x000fe20000100800 */
[----:B------:R-:W-:Y:S02]  /*15750*/  IMAD.MOV.U32 R49, RZ, RZ, R10 ;  /* 0x000000ffff317224 */ /* 0x000fe400078e000a */
[----:B------:R-:W-:Y:S02]  /*15760*/  IMAD.MOV.U32 R50, RZ, RZ, R11 ;  /* 0x000000ffff327224 */ /* 0x000fe400078e000b */
[----:B------:R-:W-:Y:S01]  /*15770*/  IMAD.MOV.U32 R51, RZ, RZ, R6 ;  /* 0x000000ffff337224 */ /* 0x000fe200078e0006 */
[----:B------:R-:W-:Y:S04]  /*15780*/  STL.64 [R1+0x1c0], R40 ;  /* 0x0001c02801007387 */ /* 0x000fe80000100a00 */
[----:B------:R0:W-:Y:S04]  /*15790*/  STL.64 [R1+0x1c8], R42 ;  /* 0x0001c82a01007387 */ /* 0x0001e80000100a00 */
[----:B0-----:R-:W2:Y:S04]  /*157a0*/  LDL.LU.64 R42, [R1+0x48] ;  /* 0x00004800012a7983 */ /* 0x001ea80000300a00 */
[----:B------:R-:W2:Y:S04]  /*157b0*/  LDL.LU R15, [R1+0xfa8] ;  /* 0x000fa800010f7983 */ /* 0x000ea80000300800 */
[----:B------:R-:W2:Y:S04]  /*157c0*/  LDL.LU R10, [R1+0xfa4] ;  /* 0x000fa400010a7983 */ /* 0x000ea80000300800 */
[----:B------:R-:W2:Y:S04]  /*157d0*/  LDL.LU R11, [R1+0xfa0] ;  /* 0x000fa000010b7983 */ /* 0x000ea80000300800 */
[----:B------:R-:W2:Y:S01]  /*157e0*/  LDL.LU R6, [R1+0xf9c] ;  /* 0x000f9c0001067983 */ /* 0x000ea20000300800 */
[----:B------:R-:W-:Y:S01]  /*157f0*/  IMAD.MOV.U32 R5, RZ, RZ, R58 ;  /* 0x000000ffff057224 */ /* 0x000fe200078e003a */
[----:B------:R-:W-:-:S02]  /*15800*/  MOV R4, R59 ;  /* 0x0000003b00047202 */ /* 0x000fc40000000f00 */
[----:B----4-:R0:W1:Y:S01]  /*15810*/  LDSM.16.MT88.4 R24, [R7+UR4+0x800] ;  /* 0x000800040718783b */ /* 0x0100620008004200 */
[----:B---3--:R-:W-:Y:S03]  /*15820*/  HMMA.16816.F32 R44, R28, R38, R44 ;  /* 0x000000261c2c723c */ /* 0x008fe6000000182c */
[----:B0-----:R-:W3:Y:S04]  /*15830*/  LDL.LU R7, [R1+0xf98] ;  /* 0x000f980001077983 */ /* 0x001ee80000300800 */
[----:B-1----:R0:W-:Y:S04]  /*15840*/  STL.64 [R1+0xf10], R26 ;  /* 0x000f101a01007387 */ /* 0x0021e80000100a00 */
[----:B0-----:R-:W4:Y:S01]  /*15850*/  LDL R27, [R1+0xbd0] ;  /* 0x000bd000011b7983 */ /* 0x001f220000100800 */
[----:B------:R-:W-:-:S03]  /*15860*/  IMAD.MOV.U32 R26, RZ, RZ, R39 ;  /* 0x000000ffff1a7224 */ /* 0x000fc600078e0027 */
[----:B------:R0:W-:Y:S08]  /*15870*/  STL.64 [R1+0xf08], R24 ;  /* 0x000f081801007387 */ /* 0x0001f00000100a00 */
[----:B------:R1:W-:Y:S04]  /*15880*/  STL.64 [R1+0x2d0], R44 ;  /* 0x0002d02c01007387 */ /* 0x0003e80000100a00 */
[----:B------:R-:W-:Y:S01]  /*15890*/  STL.64 [R1+0x2d8], R46 ;  /* 0x0002d82e01007387 */ /* 0x000fe20000100a00 */
[----:B0-----:R-:W-:-:S02]  /*158a0*/  IMAD.MOV.U32 R25, RZ, RZ, R54 ;  /* 0x000000ffff197224 */ /* 0x001fc400078e0036 */
[----:B------:R-:W-:Y:S02]  /*158b0*/  IMAD.MOV.U32 R24, RZ, RZ, R55 ;  /* 0x000000ffff187224 */ /* 0x000fe400078e0037 */
[----:B-1----:R-:W-:Y:S02]  /*158c0*/  IMAD.MOV.U32 R44, RZ, RZ, R38 ;  /* 0x000000ffff2c7224 */ /* 0x002fe400078e0026 */
[----:B------:R-:W2:Y:S04]  /*158d0*/  LDL.LU.64 R38, [R1+0xf90] ;  /* 0x000f900001267983 */ /* 0x000ea80000300a00 */
[----:B------:R-:W2:Y:S04]  /*158e0*/  LDL.LU.64 R36, [R1+0xf88] ;  /* 0x000f880001247983 */ /* 0x000ea80000300a00 */
[----:B------:R-:W3:Y:S04]  /*158f0*/  LDL.LU.64 R54, [R1+0xf80] ;  /* 0x000f800001367983 */ /* 0x000ee80000300a00 */
[----:B------:R-:W3:Y:S04]  /*15900*/  LDL.LU.64 R52, [R1+0xf78] ;  /* 0x000f780001347983 */ /* 0x000ee80000300a00 */
[----:B------:R0:W-:Y:S04]  /*15910*/  STL.64 [R1+0x2c0], R56 ;  /* 0x0002c03801007387 */ /* 0x0001e80000100a00 */
[----:B------:R-:W4:Y:S04]  /*15920*/  LDL.LU.64 R58, [R1+0xf70] ;  /* 0x000f7000013a7983 */ /* 0x000f280000300a00 */
[----:B0-----:R-:W4:Y:S01]  /*15930*/  LDL.LU.64 R56, [R1+0xf68] ;  /* 0x000f680001387983 */ /* 0x001f220000300a00 */
[----:B------:R-:W-:Y:S01]  /*15940*/  IMAD.MOV.U32 R61, RZ, RZ, R22 ;  /* 0x000000ffff3d7224 */ /* 0x000fe200078e0016 */
[C---:B--2---:R-:W-:Y:S06]  /*15950*/  HMMA.16816.F32 R36, R28.reuse, R14, R36 ;  /* 0x0000000e1c24723c */ /* 0x044fec0000001824 */
[C---:B---3--:R-:W-:Y:S06]  /*15960*/  HMMA.16816.F32 R52, R28.reuse, R10, R52 ;  /* 0x0000000a1c34723c */ /* 0x048fec0000001834 */
[----:B----4-:R-:W-:Y:S06]  /*15970*/  HMMA.16816.F32 R56, R28, R6, R56 ;  /* 0x000000061c38723c */ /* 0x010fec0000001838 */
[----:B------:R-:W-:Y:S01]  /*15980*/  HMMA.16816.F32 R28, R16, R42, R32 ;  /* 0x0000002a101c723c */ /* 0x000fe20000001820 */
[----:B------:R-:W-:-:S15]  /*15990*/  LDSM.16.M88.4 R32, [R27+UR4+0x2400] ;  /* 0x002400041b20783b */ /* 0x000fde0008000200 */
[----:B------:R-:W-:-:S01]  /*159a0*/  NOP ;  /* 0x0000000000007918 */ /* 0x000fc20000000000 */
[----:B------:R-:W-:Y:S04]  /*159b0*/  STL.64 [R1+0x2b0], R56 ;  /* 0x0002b03801007387 */ /* 0x000fe80000100a00 */
[----:B------:R-:W-:Y:S04]  /*159c0*/  STL [R1+0x2b8], R58 ;  /* 0x0002b83a01007387 */ /* 0x000fe80000100800 */
[----:B------:R-:W-:Y:S04]  /*159d0*/  STL.64 [R1+0x2a0], R52 ;  /* 0x0002a03401007387 */ /* 0x000fe80000100a00 */
[----:B------:R-:W-:Y:S04]  /*159e0*/  STL.64 [R1+0x2a8], R54 ;  /* 0x0002a83601007387 */ /* 0x000fe80000100a00 */
[----:B------:R-:W-:Y:S04]  /*159f0*/  STL.64 [R1+0x250], R36 ;  /* 0x0002502401007387 */ /* 0x000fe80000100a00 */
[----:B------:R-:W-:Y:S04]  /*15a00*/  STL.64 [R1+0x258], R38 ;  /* 0x0002582601007387 */ /* 0x000fe80000100a00 */
[----:B------:R-:W-:Y:S04]  /*15a10*/  STL.64 [R1+0x240], R28 ;  /* 0x0002401c01007387 */ /* 0x000fe80000100a00 */
[----:B------:R-:W-:Y:S04]  /*15a20*/  STL.64 [R1+0x248], R30 ;  /* 0x0002481e01007387 */ /* 0x000fe80000100a00 */
[----:B------:R-:W0:Y:S04]  /*15a30*/  LDSM.16.MT88.4 R28, [R9+UR4+0x1000] ;  /* 0x00100004091c783b */ /* 0x000e280008004200 */
[----:B------:R-:W1:Y:S01]  /*15a40*/  LDSM.16.M88.4 R36, [R27+UR4+0x2000] ;  /* 0x002000041b24783b */ /* 0x000e620008000200 */
[----:B------:R-:W-:-:S02]  /*15a50*/  IMAD.MOV.U32 R13, RZ, RZ, R42 ;  /* 0x000000ffff0d7224 */ /* 0x000fc400078e002a */
[----:B------:R-:W-:Y:S01]  /*15a60*/  IMAD.MOV.U32 R12, RZ, RZ, R43 ;  /* 0x000000ffff0c7224 */ /* 0x000fe200078e002b */
[----:B------:R-:W-:Y:S04]  /*15a70*/  LDSM.16.M88.4 R52, [R27+UR4+0x3c00] ;  /* 0x003c00041b34783b */ /* 0x000fe80008000200 */
[----:B------:R-:W-:Y:S04]  /*15a80*/  LDSM.16.M88.4 R40, [R27+UR4+0x3000] ;  /* 0x003000041b28783b */ /* 0x000fe80008000200 */
[----:B0-----:R0:W-:Y:S04]  /*15a90*/  STL.64 [R1+0xea0], R30 ;  /* 0x000ea01e01007387 */ /* 0x0011e80000100a00 */
[----:B------:R-:W-:Y:S04]  /*15aa0*/  STL.64 [R1+0xe98], R28 ;  /* 0x000e981c01007387 */ /* 0x000fe80000100a00 */
[----:B-1----:R-:W-:Y:S04]  /*15ab0*/  STL.64 [R1+0x60], R36 ;  /* 0x0000602401007387 */ /* 0x002fe80000100a00 */
[----:B------:R-:W-:Y:S04]  /*15ac0*/  STL.64 [R1+0x68], R38 ;  /* 0x0000682601007387 */ /* 0x000fe80000100a00 */
[----:B------:R-:W-:Y:S04]  /*15ad0*/  STL.64 [R1+0x50], R32 ;  /* 0x0000502001007387 */ /* 0x000fe80000100a00 */
[----:B------:R-:W-:Y:S04]  /*15ae0*/  STL.64 [R1+0x58], R34 ;  /* 0x0000582201007387 */ /* 0x000fe80000100a00 */
[----:B------:R-:W1:Y:S01]  /*15af0*/  LDSM.16.M88.4 R32, [R27+UR4+0x2800] ;  /* 0x002800041b20783b */ /* 0x000e620008000200 */
[----:B0-----:R-:W-:-:S02]  /*15b00*/  IMAD.MOV.U32 R30, RZ, RZ, R20 ;  /* 0x000000ffff1e7224 */ /* 0x001fc400078e0014 */
[----:B------:R-:W-:Y:S01]  /*15b10*/  IMAD.MOV.U32 R31, RZ, RZ, R8 ;  /* 0x000000ffff1f7224 */ /* 0x000fe200078e0008 */
[----:B------:R-:W0:Y:S01]  /*15b20*/  LDSM.16.M88.4 R36, [R27+UR4+0x2c00] ;  /* 0x002c00041b24783b */ /* 0x000e220008000200 */
[----:B------:R-:W-:-:S03]  /*15b30*/  IMAD.MOV.U32 R8, RZ, RZ, R23 ;  /* 0x000000ffff087224 */ /* 0x000fc600078e0017 */
[----:B-1----:R-:W-:Y:S04]  /*15b40*/  STL [R1+0xe04], R34 ;  /* 0x000e042201007387 */ /* 0x002fe80000100800 */
[----:B------:R-:W-:Y:S04]  /*15b50*/  STL [R1+0xe00], R35 ;  /* 0x000e002301007387 */ /* 0x000fe80000100800 */
[----:B------:R1:W-:Y:S02]  /*15b60*/  STL.64 [R1+0xeb0], R32 ;  /* 0x000eb02001007387 */ /* 0x0003e40000100a00 */
[----:B-1----:R-:W-:Y:S02]  /*15b70*/  HMMA.16816.F32 R32, R16, R22, R48 ;  /* 0x000000161020723c */ /* 0x002fe40000001830 */
[----:B------:R-:W-:-:S15]  /*15b80*/  LDSM.16.M88.4 R48, [R27+UR4+0x3800] ;  /* 0x003800041b30783b */ /* 0x000fde0008000200 */
[----:B------:R-:W-:-:S06]  /*15b90*/  NOP ;  /* 0x0000000000007918 */ /* 0x000fcc0000000000 */
[----:B------:R-:W-:Y:S04]  /*15ba0*/  STL.64 [R1+0x70], R32 ;  /* 0x0000702001007387 */ /* 0x000fe80000100a00 */
[----:B------:R-:W-:Y:S04]  /*15bb0*/  STL.64 [R1+0x78], R34 ;  /* 0x0000782201007387 */ /* 0x000fe80000100a00 */
[----:B------:R-:W2:Y:S04]  /*15bc0*/  LDL.LU R20, [R1+0x170] ;  /* 0x0001700001147983 */ /* 0x000ea80000300800 */
[----:B------:R-:W2:Y:S04]  /*15bd0*/  LDL.LU R21, [R1+0x174] ;  /* 0x0001740001157983 */ /* 0x000ea80000300800 */
[----:B------:R-:W2:Y:S04]  /*15be0*/  LDL.LU R22, [R1+0x178] ;  /* 0x0001780001167983 */ /* 0x000ea80000300800 */
[----:B------:R-:W2:Y:S04]  /*15bf0*/  LDL.LU R23, [R1+0x17c] ;  /* 0x00017c0001177983 */ /* 0x000ea80000300800 */
[----:B0-----:R-:W-:Y:S04]  /*15c00*/  STL [R1+0xdc4], R38 ;  /* 0x000dc42601007387 */ /* 0x001fe80000100800 */
[----:B------:R-:W-:Y:S04]  /*15c10*/  STL [R1+0xdc0], R39 ;  /* 0x000dc02701007387 */ /* 0x000fe80000100800 */
[----:B------:R0:W-:Y:S02]  /*15c20*/  STL [R1+0xda0], R42 ;  /* 0x000da02a01007387 */ /* 0x0001e40000100800 */
[----:B0-----:R-:W-:-:S02]  /*15c30*/  IMAD.MOV.U32 R42, RZ, RZ, R44 ;  /* 0x000000ffff2a7224 */ /* 0x001fc400078e002c */
[----:B------:R-:W0:Y:S04]  /*15c40*/  LDSM.16.M88.4 R44, [R27+UR4+0x3400] ;  /* 0x003400041b2c783b */ /* 0x000e280008000200 */
[----:B------:R1:W-:Y:S04]  /*15c50*/  STL [R1+0xd9c], R43 ;  /* 0x000d9c2b01007387 */ /* 0x0003e80000100800 */
[----:B------:R-:W-:Y:S01]  /*15c60*/  STL.64 [R1+0xe90], R40 ;  /* 0x000e902801007387 */ /* 0x000fe20000100a00 */
[----:B------:R-:W-:Y:S02]  /*15c70*/  IMAD.MOV.U32 R60, RZ, RZ, R59 ;  /* 0x000000ffff3c7224 */ /* 0x000fe400078e003b */
[----:B-1----:R-:W-:Y:S01]  /*15c80*/  IMAD.MOV.U32 R43, RZ, RZ, R26 ;  /* 0x000000ffff2b7224 */ /* 0x002fe200078e001a */
[----:B0-----:R0:W-:Y:S04]  /*15c90*/  STL [R1+0xda4], R46 ;  /* 0x000da42e01007387 */ /* 0x0011e80000100800 */
[----:B------:R1:W-:Y:S04]  /*15ca0*/  STL [R1+0xd98], R47 ;  /* 0x000d982f01007387 */ /* 0x0003e80000100800 */
[----:B------:R-:W-:Y:S04]  /*15cb0*/  STL.64 [R1+0xeb8], R44 ;  /* 0x000eb82c01007387 */ /* 0x000fe80000100a00 */
[----:B------:R-:W-:Y:S01]  /*15cc0*/  STL [R1+0xe84], R48 ;  /* 0x000e843001007387 */ /* 0x000fe20000100800 */
[----:B0-----:R-:W-:-:S03]  /*15cd0*/  IMAD.MOV.U32 R46, RZ, RZ, R25 ;  /* 0x000000ffff2e7224 */ /* 0x001fc600078e0019 */
[----:B------:R-:W-:Y:S01]  /*15ce0*/  STL [R1+0xe80], R49 ;  /* 0x000e803101007387 */ /* 0x000fe20000100800 */
[----:B-1----:R-:W-:-:S03]  /*15cf0*/  IMAD.MOV.U32 R47, RZ, RZ, R24 ;  /* 0x000000ffff2f7224 */ /* 0x002fc600078e0018 */
[----:B------:R-:W-:Y:S04]  /*15d00*/  STL [R1+0xdcc], R50 ;  /* 0x000dcc3201007387 */ /* 0x000fe80000100800 */
[----:B------:R-:W-:Y:S04]  /*15d10*/  STL [R1+0xdc8], R51 ;  /* 0x000dc83301007387 */ /* 0x000fe80000100800 */
[----:B------:R-:W3:Y:S04]  /*15d20*/  LDL.LU R24, [R1+0x160] ;  /* 0x0001600001187983 */ /* 0x000ee80000300800 */
        /* <DEDUP_REMOVED lines=8> */
[----:B------:R0:W-:Y:S04]  /*15db0*/  STL [R1+0xe7c], R52 ;  /* 0x000e7c3401007387 */ /* 0x0001e80000100800 */
[----:B------:R1:W-:Y:S04]  /*15dc0*/  STL [R1+0xe78], R53 ;  /* 0x000e783501007387 */ /* 0x0003e80000100800 */
[----:B------:R1:W-:Y:S04]  /*15dd0*/  STL [R1+0xdd4], R54 ;  /* 0x000dd43601007387 */ /* 0x0003e80000100800 */
[----:B------:R1:W-:Y:S04]  /*15de0*/  STL [R1+0xdd0], R55 ;  /* 0x000dd03701007387 */ /* 0x0003e80000100800 */
[----:B0-----:R-:W3:Y:S04]  /*15df0*/  LDL.LU R52, [R1+0x1b0] ;  /* 0x0001b00001347983 */ /* 0x001ee80000300800 */
[----:B-1----:R-:W3:Y:S04]  /*15e00*/  LDL.LU R53, [R1+0x1b4] ;  /* 0x0001b40001357983 */ /* 0x002ee80000300800 */
[----:B------:R-:W3:Y:S04]  /*15e10*/  LDL.LU R54, [R1+0x1b8] ;  /* 0x0001b80001367983 */ /* 0x000ee80000300800 */
[----:B------:R-:W3:Y:S01]  /*15e20*/  LDL.LU R55, [R1+0x1bc] ;  /* 0x0001bc0001377983 */ /* 0x000ee20000300800 */
[----:B--2---:R-:W-:-:S15]  /*15e30*/  HMMA.16816.F32 R20, R16, R30, R20 ;  /* 0x0000001e1014723c */ /* 0x004fde0000001814 */
[----:B------:R-:W-:-:S09]  /*15e40*/  NOP ;  /* 0x0000000000007918 */ /* 0x000fd20000000000 */
[----:B------:R-:W-:Y:S01]  /*15e50*/  IMAD.MOV.U32 R39, RZ, RZ, R22 ;  /* 0x000000ffff277224 */ /* 0x000fe200078e0016 */
[----:B------:R-:W-:Y:S01]  /*15e60*/  MOV R50, R21 ;  /* 0x0000001500327202 */ /* 0x000fe20000000f00 */
[----:B------:R-:W-:Y:S02]  /*15e70*/  IMAD.MOV.U32 R38, RZ, RZ, R23 ;  /* 0x000000ffff267224 */ /* 0x000fe400078e0017 */
[----:B------:R-:W-:Y:S01]  /*15e80*/  IMAD.MOV.U32 R51, RZ, RZ, R20 ;  /* 0x000000ffff337224 */ /* 0x000fe200078e0014 */
[----:B------:R-:W2:Y:S04]  /*15e90*/  LDL.LU.64 R22, [R1+0xf60] ;  /* 0x000f600001167983 */ /* 0x000ea80000300a00 */
[----:B------:R-:W2:Y:S04]  /*15ea0*/  LDL.LU.64 R20, [R1+0xf58] ;  /* 0x000f580001147983 */ /* 0x000ea80000300a00 */
[----:B------:R0:W-:Y:S04]  /*15eb0*/  STL.64 [R1+0xf40], R30 ;  /* 0x000f401e01007387 */ /* 0x0001e80000100a00 */
[----:B------:R-:W2:Y:S04]  /*15ec0*/  LDL.LU R28, [R1+0x190] ;  /* 0x00019000011c7983 */ /* 0x000ea80000300800 */
[----:B------:R-:W2:Y:S04]  /*15ed0*/  LDL.LU R29, [R1+0x194] ;  /* 0x00019400011d7983 */ /* 0x000ea80000300800 */
[----:B0-----:R-:W2:Y:S04]  /*15ee0*/  LDL.LU R30, [R1+0x198] ;  /* 0x00019800011e7983 */ /* 0x001ea80000300800 */
[----:B------:R-:W2:Y:S04]  /*15ef0*/  LDL.LU R31, [R1+0x19c] ;  /* 0x00019c00011f7983 */ /* 0x000ea80000300800 */
[----:B------:R-:W-:Y:S04]  /*15f00*/  STL.64 [R1+0xec8], R38 ;  /* 0x000ec82601007387 */ /* 0x000fe80000100a00 */
[----:B------:R0:W-:Y:S04]  /*15f10*/  STL.64 [R1+0xec0], R36 ;  /* 0x000ec02401007387 */ /* 0x0001e80000100a00 */
[----:B0-----:R-:W2:Y:S04]  /*15f20*/  LDL.LU R36, [R1+0x1a0] ;  /* 0x0001a00001247983 */ /* 0x001ea80000300800 */
[----:B------:R-:W2:Y:S04]  /*15f30*/  LDL.LU R37, [R1+0x1a4] ;  /* 0x0001a40001257983 */ /* 0x000ea80000300800 */
[----:B------:R-:W2:Y:S04]  /*15f40*/  LDL.LU R38, [R1+0x1a8] ;  /* 0x0001a80001267983 */ /* 0x000ea80000300800 */
[----:B------:R-:W2:Y:S04]  /*15f50*/  LDL.LU R39, [R1+0x1ac] ;  /* 0x0001ac0001277983 */ /* 0x000ea80000300800 */
[----:B----4-:R-:W0:Y:S04]  /*15f60*/  LDSM.16.MT88.4 R56, [R59+UR4+0x1000] ;  /* 0x001000043b38783b */ /* 0x010e280008004200 */
[----:B------:R-:W-:Y:S04]  /*15f70*/  STL [R1+0xe8c], R50 ;  /* 0x000e8c3201007387 */ /* 0x000fe80000100800 */
[----:B------:R3:W-:Y:S02]  /*15f80*/  STL [R1+0xe88], R51 ;  /* 0x000e883301007387 */ /* 0x0007e40000100800 */
[----:B---3--:R-:W-:Y:S02]  /*15f90*/  HMMA.16816.F32 R48, R16, R42, R52 ;  /* 0x0000002a1030723c */ /* 0x008fe40000001834 */
[----:B0-----:R0:W-:Y:S04]  /*15fa0*/  STL.64 [R1+0xe70], R58 ;  /* 0x000e703a01007387 */ /* 0x0011e80000100a00 */
[----:B------:R-:W-:Y:S01]  /*15fb0*/  STL.64 [R1+0xe68], R56 ;  /* 0x000e683801007387 */ /* 0x000fe20000100a00 */
[----:B0-----:R-:W-:-:S02]  /*15fc0*/  IMAD.MOV.U32 R58, RZ, RZ, R61 ;  /* 0x000000ffff3a7224 */ /* 0x001fc400078e003d */
[----:B------:R-:W-:Y:S01]  /*15fd0*/  IMAD.MOV.U32 R59, RZ, RZ, R8 ;  /* 0x000000ffff3b7224 */ /* 0x000fe200078e0008 */
[----:B------:R-:W3:Y:S04]  /*15fe0*/  LDL.LU R61, [R1+0xf50] ;  /* 0x000f5000013d7983 */ /* 0x000ee80000300800 */
[----:B------:R-:W-:Y:S10]  /*15ff0*/  STL.64 [R1+0xf48], R58 ;  /* 0x000f483a01007387 */ /* 0x000ff40000100a00 */
[----:B------:R-:W-:Y:S01]  /*16000*/  IMAD.MOV.U32 R8, RZ, RZ, R48 ;  /* 0x000000ffff087224 */ /* 0x000fe200078e0030 */
[----:B------:R0:W-:Y:S01]  /*16010*/  STL [R1+0x284], R49 ;  /* 0x0002843101007387 */ /* 0x0001e20000100800 */
[----:B------:R-:W-:-:S02]  /*16020*/  IMAD.MOV.U32 R52, RZ, RZ, R50 ;  /* 0x000000ffff347224 */ /* 0x000fc400078e0032 */
[----:B------:R-:W-:Y:S01]  /*16030*/  IMAD.MOV.U32 R53, RZ, RZ, R51 ;  /* 0x000000ffff357224 */ /* 0x000fe200078e0033 */
[----:B------:R-:W-:Y:S04]  /*16040*/  STL.64 [R1+0xf38], R42 ;  /* 0x000f382a01007387 */ /* 0x000fe80000100a00 */
[----:B------:R-:W-:Y:S01]  /*16050*/  STL.64 [R1+0xed0], R52 ;  /* 0x000ed03401007387 */ /* 0x000fe20000100a00 */
[----:B--2---:R-:W-:-:S15]  /*16060*/  HMMA.16816.F32 R36, R16, R46, R36 ;  /* 0x0000002e1024723c */ /* 0x004fde0000001824 */
[----:B------:R-:W-:-:S09]  /*16070*/  NOP ;  /* 0x0000000000007918 */ /* 0x000fd20000000000 */
[----:B------:R-:W-:Y:S02]  /*16080*/  IMAD.MOV.U32 R50, RZ, RZ, R36 ;  /* 0x000000ffff327224 */ /* 0x000fe400078e0024 */
[----:B------:R-:W-:Y:S02]  /*16090*/  IMAD.MOV.U32 R51, RZ, RZ, R37 ;  /* 0x000000ffff337224 */ /* 0x000fe400078e0025 */
[----:B------:R-:W-:Y:S02]  /*160a0*/  IMAD.MOV.U32 R48, RZ, RZ, R38 ;  /* 0x000000ffff307224 */ /* 0x000fe400078e0026 */
[----:B0-----:R-:W-:Y:S02]  /*160b0*/  IMAD.MOV.U32 R49, RZ, RZ, R39 ;  /* 0x000000ffff317224 */ /* 0x001fe400078e0027 */
[C---:B------:R-:W-:Y:S06]  /*160c0*/  HMMA.16816.F32 R36, R16.reuse, R6, R28 ;  /* 0x000000061024723c */ /* 0x040fec000000181c */
[C---:B------:R-:W-:Y:S01]  /*160d0*/  HMMA.16816.F32 R28, R16.reuse, R10, R32 ;  /* 0x0000000a101c723c */ /* 0x040fe20000001820 */
[----:B------:R-:W-:Y:S04]  /*160e0*/  STL.64 [R1+0xee0], R50 ;  /* 0x000ee03201007387 */ /* 0x000fe80000100a00 */
[----:B------:R0:W-:Y:S04]  /*160f0*/  STL.64 [R1+0xed8], R48 ;  /* 0x000ed83001007387 */ /* 0x0001e80000100a00 */
[----:B------:R-:W-:Y:S08]  /*16100*/  STL.64 [R1+0xf30], R10 ;  /* 0x000f300a01007387 */ /* 0x000ff00000100a00 */
[----:B------:R1:W-:Y:S04]  /*16110*/  STL.64 [R1+0x330], R36 ;  /* 0x0003302401007387 */ /* 0x0003e80000100a00 */
[----:B------:R2:W-:Y:S04]  /*16120*/  STL.64 [R1+0x338], R38 ;  /* 0x0003382601007387 */ /* 0x0005e80000100a00 */
[----:B------:R-:W-:Y:S04]  /*16130*/  STL.64 [R1+0xf28], R8 ;  /* 0x000f280801007387 */ /* 0x000fe80000100a00 */
[----:B------:R4:W-:Y:S04]  /*16140*/  STL.64 [R1+0x320], R28 ;  /* 0x0003201c01007387 */ /* 0x0009e80000100a00 */
[----:B------:R3:W-:Y:S04]  /*16150*/  STL.64 [R1+0x328], R30 ;  /* 0x0003281e01007387 */ /* 0x0007e80000100a00 */
[----:B0-----:R-:W2:Y:S04]  /*16160*/  LDL.LU R48, [R1+0xc0] ;  /* 0x0000c00001307983 */ /* 0x001ea80000300800 */
[----:B------:R-:W2:Y:S04]  /*16170*/  LDL.LU R49, [R1+0xc4] ;  /* 0x0000c40001317983 */ /* 0x000ea80000300800 */
[----:B------:R-:W4:Y:S04]  /*16180*/  LDL.LU R50, [R1+0xc8] ;  /* 0x0000c80001327983 */ /* 0x000f280000300800 */
[----:B------:R-:W4:Y:S01]  /*16190*/  LDL.LU R51, [R1+0xcc] ;  /* 0x0000cc0001337983 */ /* 0x000f220000300800 */
[----:B------:R-:W-:Y:S03]  /*161a0*/  HMMA.16816.F32 R16, R16, R14, R24 ;  /* 0x0000000e1010723c */ /* 0x000fe60000001818 */
[----:B----4-:R-:W-:Y:S04]  /*161b0*/  STL.64 [R1+0xef0], R50 ;  /* 0x000ef03201007387 */ /* 0x010fe80000100a00 */
[----:B--2---:R-:W-:Y:S04]  /*161c0*/  STL.64 [R1+0xee8], R48 ;  /* 0x000ee83001007387 */ /* 0x004fe80000100a00 */
[----:B------:R-:W2:Y:S04]  /*161d0*/  LDL.LU R24, [R1+0xe0] ;  /* 0x0000e00001187983 */ /* 0x000ea80000300800 */
[----:B------:R-:W2:Y:S04]  /*161e0*/  LDL.LU R25, [R1+0xe4] ;  /* 0x0000e40001197983 */ /* 0x000ea80000300800 */
[----:B------:R-:W4:Y:S04]  /*161f0*/  LDL.LU R26, [R1+0xe8] ;  /* 0x0000e800011a7983 */ /* 0x000f280000300800 */
[----:B------:R-:W4:Y:S04]  /*16200*/  LDL.LU R27, [R1+0xec] ;  /* 0x0000ec00011b7983 */ /* 0x000f280000300800 */
[----:B------:R-:W2:Y:S04]  /*16210*/  LDL.LU R32, [R1+0x110] ;  /* 0x0001100001207983 */ /* 0x000ea80000300800 */
[----:B------:R-:W2:Y:S04]  /*16220*/  LDL.LU R33, [R1+0x114] ;  /* 0x0001140001217983 */ /* 0x000ea80000300800 */
[----:B------:R-:W2:Y:S04]  /*16230*/  LDL.LU R34, [R1+0x118] ;  /* 0x0001180001227983 */ /* 0x000ea80000300800 */
[----:B------:R-:W2:Y:S04]  /*16240*/  LDL.LU R35, [R1+0x11c] ;  /* 0x00011c0001237983 */ /* 0x000ea80000300800 */
[----:B-1----:R-:W2:Y:S04]  /*16250*/  LDL.LU R36, [R1+0x120] ;  /* 0x0001200001247983 */ /* 0x002ea80000300800 */
[----:B------:R-:W2:Y:S04]  /*16260*/  LDL.LU R37, [R1+0x124] ;  /* 0x0001240001257983 */ /* 0x000ea80000300800 */
[----:B------:R-:W2:Y:S04]  /*16270*/  LDL.LU R38, [R1+0x128] ;  /* 0x0001280001267983 */ /* 0x000ea80000300800 */
[----:B------:R-:W2:Y:S04]  /*16280*/  LDL.LU R39, [R1+0x12c] ;  /* 0x00012c0001277983 */ /* 0x000ea80000300800 */
[----:B------:R-:W2:Y:S04]  /*16290*/  LDL.LU R28, [R1+0x140] ;  /* 0x00014000011c7983 */ /* 0x000ea80000300800 */
[----:B------:R-:W2:Y:S04]  /*162a0*/  LDL.LU R29, [R1+0x144] ;  /* 0x00014400011d7983 */ /* 0x000ea80000300800 */
[----:B---3--:R-:W3:Y:S04]  /*162b0*/  LDL.LU R30, [R1+0x148] ;  /* 0x00014800011e7983 */ /* 0x008ee80000300800 */
        /* <DEDUP_REMOVED lines=9> */
[----:B----4-:R-:W-:Y:S04]  /*16350*/  STL.64 [R1+0xf20], R26 ;  /* 0x000f201a01007387 */ /* 0x010fe80000100a00 */
[----:B--2---:R0:W-:Y:S04]  /*16360*/  STL.64 [R1+0xf18], R24 ;  /* 0x000f181801007387 */ /* 0x0041e80000100a00 */
[----:B0-----:R-:W2:Y:S04]  /*16370*/  LDL.LU R24, [R1+0xf0] ;  /* 0x0000f00001187983 */ /* 0x001ea80000300800 */
[----:B------:R-:W2:Y:S04]  /*16380*/  LDL.LU R25, [R1+0xf4] ;  /* 0x0000f40001197983 */ /* 0x000ea80000300800 */
[----:B------:R-:W2:Y:S04]  /*16390*/  LDL.LU R26, [R1+0xf8] ;  /* 0x0000f800011a7983 */ /* 0x000ea80000300800 */
[----:B------:R-:W2:Y:S04]  /*163a0*/  LDL.LU R27, [R1+0xfc] ;  /* 0x0000fc00011b7983 */ /* 0x000ea80000300800 */
[----:B------:R-:W4:Y:S04]  /*163b0*/  LDL.LU R8, [R1+0x100] ;  /* 0x0001000001087983 */ /* 0x000f280000300800 */
[----:B------:R-:W4:Y:S04]  /*163c0*/  LDL.LU R9, [R1+0x104] ;  /* 0x0001040001097983 */ /* 0x000f280000300800 */
[----:B------:R-:W4:Y:S04]  /*163d0*/  LDL.LU R10, [R1+0x108] ;  /* 0x00010800010a7983 */ /* 0x000f280000300800 */
[----:B------:R-:W4:Y:S04]  /*163e0*/  LDL.LU R11, [R1+0x10c] ;  /* 0x00010c00010b7983 */ /* 0x000f280000300800 */
[----:B------:R-:W2:Y:S04]  /*163f0*/  LDL.LU R52, [R1+0xb0] ;  /* 0x0000b00001347983 */ /* 0x000ea80000300800 */
[----:B------:R-:W2:Y:S04]  /*16400*/  LDL.LU R53, [R1+0xb4] ;  /* 0x0000b40001357983 */ /* 0x000ea80000300800 */
[----:B------:R-:W4:Y:S04]  /*16410*/  LDL.LU R54, [R1+0xb8] ;  /* 0x0000b80001367983 */ /* 0x000f280000300800 */
[----:B------:R-:W4:Y:S01]  /*16420*/  LDL.LU R55, [R1+0xbc] ;  /* 0x0000bc0001377983 */ /* 0x000f220000300800 */
[----:B------:R-:W-:Y:S01]  /*16430*/  IMAD.MOV.U32 R50, RZ, RZ, R13 ;  /* 0x000000ffff327224 */ /* 0x000fe200078e000d */
[----:B------:R-:W-:-:S07]  /*16440*/  MOV R51, R12 ;  /* 0x0000000c00337202 */ /* 0x000fce0000000f00 */
[----:B---3--:R-:W-:-:S15]  /*16450*/  HMMA.16816.F32 R56, R20, R50, R56 ;  /* 0x000000321438723c */ /* 0x008fde0000001838 */
[----:B------:R-:W-:-:S09]  /*16460*/  NOP ;  /* 0x0000000000007918 */ /* 0x000fd20000000000 */
[----:B------:R-:W-:Y:S02]  /*16470*/  IMAD.MOV.U32 R13, RZ, RZ, R58 ;  /* 0x000000ffff0d7224 */ /* 0x000fe400078e003a */
[----:B------:R-:W-:Y:S01]  /*16480*/  IMAD.MOV.U32 R12, RZ, RZ, R59 ;  /* 0x000000ffff0c7224 */ /* 0x000fe200078e003b */
[----:B----4-:R-:W-:Y:S04]  /*16490*/  STL.64 [R1+0xf00], R54 ;  /* 0x000f003601007387 */ /* 0x010fe80000100a00 */
[----:B--2---:R0:W-:Y:S04]  /*164a0*/  STL.64 [R1+0xef8], R52 ;  /* 0x000ef83401007387 */ /* 0x0041e80000100a00 */
[----:B0-----:R-:W2:Y:S04]  /*164b0*/  LDL.LU R52, [R1+0xd0] ;  /* 0x0000d00001347983 */ /* 0x001ea80000300800 */
[----:B------:R-:W2:Y:S04]  /*164c0*/  LDL.LU R53, [R1+0xd4] ;  /* 0x0000d40001357983 */ /* 0x000ea80000300800 */
[----:B------:R-:W2:Y:S04]  /*164d0*/  LDL.LU R54, [R1+0xd8] ;  /* 0x0000d80001367983 */ /* 0x000ea80000300800 */
[----:B------:R-:W2:Y:S04]  /*164e0*/  LDL.LU R55, [R1+0xdc] ;  /* 0x0000dc0001377983 */ /* 0x000ea80000300800 */
[----:B------:R-:W-:Y:S04]  /*164f0*/  STL.64 [R1+0xe28], R18 ;  /* 0x000e281201007387 */ /* 0x000fe80000100a00 */
[----:B------:R0:W-:Y:S04]  /*16500*/  STL.64 [R1+0xe20], R16 ;  /* 0x000e201001007387 */ /* 0x0001e80000100a00 */
[----:B0-----:R-:W3:Y:S04]  /*16510*/  LDL.LU R16, [R1+0xa0] ;  /* 0x0000a00001107983 */ /* 0x001ee80000300800 */
[----:B------:R-:W3:Y:S04]  /*16520*/  LDL.LU R17, [R1+0xa4] ;  /* 0x0000a40001117983 */ /* 0x000ee80000300800 */
[----:B------:R-:W3:Y:S04]  /*16530*/  LDL.LU R18, [R1+0xa8] ;  /* 0x0000a80001127983 */ /* 0x000ee80000300800 */
[----:B------:R-:W3:Y:S04]  /*16540*/  LDL.LU R19, [R1+0xac] ;  /* 0x0000ac0001137983 */ /* 0x000ee80000300800 */
[----:B------:R-:W-:Y:S04]  /*16550*/  STL.64 [R1+0x310], R56 ;  /* 0x0003103801007387 */ /* 0x000fe80000100a00 */
[----:B------:R-:W4:Y:S02]  /*16560*/  LDL.LU.64 R58, [R1+0xf48] ;  /* 0x000f4800013a7983 */ /* 0x000f240000300a00 */
[----:B----4-:R-:W-:-:S15]  /*16570*/  HMMA.16816.F32 R28, R20, R58, R28 ;  /* 0x0000003a141c723c */ /* 0x010fde000000181c */
[----:B------:R-:W-:-:S08]  /*16580*/  NOP ;  /* 0x0000000000007918 */ /* 0x000fd00000000000 */
[----:B------:R-:W-:Y:S04]  /*16590*/  STL.64 [R1+0x300], R28 ;  /* 0x0003001c01007387 */ /* 0x000fe80000100a00 */
[----:B------:R0:W-:Y:S04]  /*165a0*/  STL.64 [R1+0x308], R30 ;  /* 0x0003081e01007387 */ /* 0x0001e80000100a00 */
[----:B0-----:R-:W4:Y:S02]  /*165b0*/  LDL.LU.64 R30, [R1+0xf40] ;  /* 0x000f4000011e7983 */ /* 0x001f240000300a00 */
[----:B----4-:R-:W-:-:S15]  /*165c0*/  HMMA.16816.F32 R40, R20, R30, R40 ;  /* 0x0000001e1428723c */ /* 0x010fde0000001828 */
[----:B------:R-:W-:-:S08]  /*165d0*/  NOP ;  /* 0x0000000000007918 */ /* 0x000fd00000000000 */
[----:B------:R-:W-:Y:S04]  /*165e0*/  STL.64 [R1+0x370], R40 ;  /* 0x0003702801007387 */ /* 0x000fe80000100a00 */
[----:B------:R0:W-:Y:S04]  /*165f0*/  STL.64 [R1+0x378], R42 ;  /* 0x0003782a01007387 */ /* 0x0001e80000100a00 */
[----:B0-----:R-:W4:Y:S01]  /*16600*/  LDL.LU.64 R42, [R1+0xf38] ;  /* 0x000f3800012a7983 */ /* 0x001f220000300a00 */
[C---:B------:R-:W-:Y:S06]  /*16610*/  HMMA.16816.F32 R32, R20.reuse, R46, R32 ;  /* 0x0000002e1420723c */ /* 0x040fec0000001820 */
[C---:B------:R-:W-:Y:S06]  /*16620*/  HMMA.16816.F32 R8, R20.reuse, R6, R8 ;  /* 0x000000061408723c */ /* 0x040fec0000001808 */
[----:B----4-:R-:W-:-:S15]  /*16630*/  HMMA.16816.F32 R36, R20, R42, R36 ;  /* 0x0000002a1424723c */ /* 0x010fde0000001824 */
[----:B------:R-:W-:-:S08]  /*16640*/  NOP ;  /* 0x0000000000007918 */ /* 0x000fd00000000000 */
[----:B------:R0:W-:Y:S04]  /*16650*/  STL.64 [R1+0x360], R36 ;  /* 0x0003602401007387 */ /* 0x0001e80000100a00 */
[----:B------:R1:W-:Y:S04]  /*16660*/  STL.64 [R1+0x368], R38 ;  /* 0x0003682601007387 */ /* 0x0003e80000100a00 */
[----:B0-----:R-:W4:Y:S04]  /*16670*/  LDL.LU R36, [R1+0x90] ;  /* 0x0000900001247983 */ /* 0x001f280000300800 */
[----:B------:R0:W-:Y:S04]  /*16680*/  STL.64 [R1+0x350], R32 ;  /* 0x0003502001007387 */ /* 0x0001e80000100a00 */
[----:B------:R2:W-:Y:S04]  /*16690*/  STL.64 [R1+0x358], R34 ;  /* 0x0003582201007387 */ /* 0x0005e80000100a00 */
[----:B------:R-:W4:Y:S04]  /*166a0*/  LDL.LU R37, [R1+0x94] ;  /* 0x0000940001257983 */ /* 0x000f280000300800 */
[----:B-1----:R-:W4:Y:S04]  /*166b0*/  LDL.LU R38, [R1+0x98] ;  /* 0x0000980001267983 */ /* 0x002f280000300800 */
[----:B------:R-:W4:Y:S04]  /*166c0*/  LDL.LU R39, [R1+0x9c] ;  /* 0x00009c0001277983 */ /* 0x000f280000300800 */
[----:B0-----:R-:W4:Y:S04]  /*166d0*/  LDL.LU R32, [R1+0x80] ;  /* 0x0000800001207983 */ /* 0x001f280000300800 */
[----:B------:R-:W4:Y:S04]  /*166e0*/  LDL.LU R33, [R1+0x84] ;  /* 0x0000840001217983 */ /* 0x000f280000300800 */
[----:B--2---:R-:W2:Y:S04]  /*166f0*/  LDL.LU R34, [R1+0x88] ;  /* 0x0000880001227983 */ /* 0x004ea80000300800 */
[----:B------:R-:W2:Y:S04]  /*16700*/  LDL.LU R35, [R1+0x8c] ;  /* 0x00008c0001237983 */ /* 0x000ea80000300800 */
[----:B------:R-:W-:Y:S04]  /*16710*/  STL.64 [R1+0x390], R8 ;  /* 0x0003900801007387 */ /* 0x000fe80000100a00 */
[----:B------:R0:W-:Y:S04]  /*16720*/  STL.64 [R1+0x398], R10 ;  /* 0x0003980a01007387 */ /* 0x0001e80000100a00 */
[----:B0-----:R-:W3:Y:S04]  /*16730*/  LDL.LU.64 R10, [R1+0xf30] ;  /* 0x000f3000010a7983 */ /* 0x001ee80000300a00 */
[----:B------:R-:W2:Y:S01]  /*16740*/  LDL.LU.64 R8, [R1+0xf28] ;  /* 0x000f280001087983 */ /* 0x000ea20000300a00 */
        /* <DEDUP_REMOVED lines=12> */
[----:B0-----:R-:W2:Y:S01]  /*16810*/  LDL R23, [R1+0xbd8] ;  /* 0x000bd80001177983 */ /* 0x001ea20000100800 */
[----:B---3--:R-:W-:Y:S03]  /*16820*/  HMMA.16816.F32 R48, R24, R50, R52 ;  /* 0x000000321830723c */ /* 0x008fe60000001834 */
[----:B------:R-:W3:Y:S04]  /*16830*/  LDL.LU.64 R54, [R1+0xf00] ;  /* 0x000f000001367983 */ /* 0x000ee80000300a00 */
[----:B------:R-:W3:-:S15]  /*16840*/  LDL.LU.64 R52, [R1+0xef8] ;  /* 0x000ef80001347983 */ /* 0x000ede0000300a00 */
[----:B------:R-:W-:-:S01]  /*16850*/  NOP ;  /* 0x0000000000007918 */ /* 0x000fc20000000000 */
[----:B------:R-:W-:Y:S04]  /*16860*/  STL.64 [R1+0x2f0], R48 ;  /* 0x0002f03001007387 */ /* 0x000fe80000100a00 */
[----:B------:R0:W-:Y:S04]  /*16870*/  STL.64 [R1+0x2f8], R50 ;  /* 0x0002f83201007387 */ /* 0x0001e80000100a00 */
[----:B0-----:R-:W2:Y:S04]  /*16880*/  LDL.LU.64 R50, [R1+0xef0] ;  /* 0x000ef00001327983 */ /* 0x001ea80000300a00 */
[----:B------:R-:W2:Y:S01]  /*16890*/  LDL.LU.64 R48, [R1+0xee8] ;  /* 0x000ee80001307983 */ /* 0x000ea20000300a00 */
[C---:B------:R-:W-:Y:S06]  /*168a0*/  HMMA.16816.F32 R16, R24.reuse, R42, R16 ;  /* 0x0000002a1810723c */ /* 0x040fec0000001810 */
[C---:B----4-:R-:W-:Y:S06]  /*168b0*/  HMMA.16816.F32 R44, R24.reuse, R46, R36 ;  /* 0x0000002e182c723c */ /* 0x050fec0000001824 */
[----:B--2---:R-:W-:Y:S01]  /*168c0*/  HMMA.16816.F32 R56, R24, R58, R48 ;  /* 0x0000003a1838723c */ /* 0x004fe20000001830 */
[----:B------:R-:W2:Y:S04]  /*168d0*/  LDL.LU.64 R50, [R1+0xee0] ;  /* 0x000ee00001327983 */ /* 0x000ea80000300a00 */
[----:B------:R-:W4:-:S15]  /*168e0*/  LDL.LU.64 R48, [R1+0xed8] ;  /* 0x000ed80001307983 */ /* 0x000f1e0000300a00 */
[----:B------:R-:W-:-:S03]  /*168f0*/  NOP ;  /* 0x0000000000007918 */ /* 0x000fc60000000000 */
[----:B------:R0:W-:Y:S04]  /*16900*/  STL.64 [R1+0x260], R56 ;  /* 0x0002603801007387 */ /* 0x0001e80000100a00 */
[----:B------:R1:W-:Y:S04]  /*16910*/  STL.64 [R1+0x268], R58 ;  /* 0x0002683a01007387 */ /* 0x0003e80000100a00 */
[----:B0-----:R-:W2:Y:S04]  /*16920*/  LDL.LU R56, [R1+0x1f0] ;  /* 0x0001f00001387983 */ /* 0x001ea80000300800 */
[----:B------:R-:W2:Y:S04]  /*16930*/  LDL.LU R57, [R1+0x1f4] ;  /* 0x0001f40001397983 */ /* 0x000ea80000300800 */
[----:B-1----:R-:W2:Y:S04]  /*16940*/  LDL.LU R58, [R1+0x1f8] ;  /* 0x0001f800013a7983 */ /* 0x002ea80000300800 */
[----:B------:R-:W2:Y:S01]  /*16950*/  LDL.LU R59, [R1+0x1fc] ;  /* 0x0001fc00013b7983 */ /* 0x000ea20000300800 */
[----:B---3--:R-:W-:Y:S03]  /*16960*/  HMMA.16816.F32 R28, R24, R30, R52 ;  /* 0x0000001e181c723c */ /* 0x008fe60000001834 */
[----:B------:R-:W3:-:S15]  /*16970*/  LDL.LU.64 R52, [R1+0xed0] ;  /* 0x000ed00001347983 */ /* 0x000ede0000300a00 */
[----:B------:R-:W-:-:S05]  /*16980*/  NOP ;  /* 0x0000000000007918 */ /* 0x000fca0000000000 */
[----:B------:R-:W-:Y:S04]  /*16990*/  STL.64 [R1+0x230], R28 ;  /* 0x0002301c01007387 */ /* 0x000fe80000100a00 */
[----:B------:R0:W-:Y:S02]  /*169a0*/  STL.64 [R1+0x238], R30 ;  /* 0x0002381e01007387 */ /* 0x0001e40000100a00 */
[----:B0-----:R-:W-:Y:S02]  /*169b0*/  IMAD.MOV.U32 R30, RZ, RZ, R2 ;  /* 0x000000ffff1e7224 */ /* 0x001fe400078e0002 */
[----:B------:R-:W-:Y:S02]  /*169c0*/  IMAD.MOV.U32 R31, RZ, RZ, R0 ;  /* 0x000000ffff1f7224 */ /* 0x000fe400078e0000 */
[----:B------:R-:W-:-:S02]  /*169d0*/  IMAD.MOV.U32 R2, RZ, RZ, R18 ;  /* 0x000000ffff027224 */ /* 0x000fc400078e0012 */
[----:B------:R-:W-:Y:S02]  /*169e0*/  IMAD.MOV.U32 R0, RZ, RZ, R19 ;  /* 0x000000ffff007224 */ /* 0x000fe400078e0013 */
[----:B------:R-:W-:Y:S02]  /*169f0*/  IMAD.MOV.U32 R18, RZ, RZ, R5 ;  /* 0x000000ffff127224 */ /* 0x000fe400078e0005 */
[----:B------:R-:W-:Y:S02]  /*16a00*/  IMAD.MOV.U32 R19, RZ, RZ, R4 ;  /* 0x000000ffff137224 */ /* 0x000fe400078e0004 */
[----:B------:R-:W-:Y:S01]  /*16a10*/  HMMA.16816.F32 R4, R24, R6, R32 ;  /* 0x000000061804723c */ /* 0x000fe20000001820 */
[----:B------:R-:W-:Y:S02]  /*16a20*/  IMAD.MOV.U32 R28, RZ, RZ, R61 ;  /* 0x000000ffff1c7224 */ /* 0x000fe400078e003d */
[----:B------:R-:W-:Y:S02]  /*16a30*/  IMAD.MOV.U32 R29, RZ, RZ, R3 ;  /* 0x000000ffff1d7224 */ /* 0x000fe400078e0003 */
[----:B------:R-:W-:-:S02]  /*16a40*/  IMAD.MOV.U32 R61, RZ, RZ, R16 ;  /* 0x000000ffff3d7224 */ /* 0x000fc400078e0010 */
[----:B------:R-:W-:Y:S01]  /*16a50*/  IMAD.MOV.U32 R3, RZ, RZ, R17 ;  /* 0x000000ffff037224 */ /* 0x000fe200078e0011 */
[----:B------:R-:W4:Y:S04]  /*16a60*/  LDL.LU R16, [R1+0x2c0] ;  /* 0x0002c00001107983 */ /* 0x000f280000300800 */
[----:B------:R-:W4:Y:S04]  /*16a70*/  LDL.LU R17, [R1+0x2c4] ;  /* 0x0002c40001117983 */ /* 0x000f280000300800 */
[----:B------:R-:W3:Y:S04]  /*16a80*/  LDL.LU.64 R40, [R1+0x60] ;  /* 0x0000600001287983 */ /* 0x000ee80000300a00 */
[----:B------:R-:W-:Y:S04]  /*16a90*/  STL [R1+0xe0c], R0 ;  /* 0x000e0c0001007387 */ /* 0x000fe80000100800 */
[----:B------:R-:W-:Y:S04]  /*16aa0*/  STL [R1+0xe08], R3 ;  /* 0x000e080301007387 */ /* 0x000fe80000100800 */
[----:B------:R-:W-:Y:S04]  /*16ab0*/  STL [R1+0xdfc], R61 ;  /* 0x000dfc3d01007387 */ /* 0x000fe80000100800 */
[----:B------:R-:W-:Y:S04]  /*16ac0*/  STL [R1+0xdf8], R2 ;  /* 0x000df80201007387 */ /* 0x000fe80000100800 */
[----:B------:R-:W4:Y:S04]  /*16ad0*/  LDL.LU.64 R38, [R1+0xec8] ;  /* 0x000ec80001267983 */ /* 0x000f280000300a00 */
[----:B------:R-:W4:Y:S04]  /*16ae0*/  LDL.LU.64 R36, [R1+0xec0] ;  /* 0x000ec00001247983 */ /* 0x000f280000300a00 */
[----:B------:R0:W-:Y:S04]  /*16af0*/  STL.64 [R1+0x210], R44 ;  /* 0x0002102c01007387 */ /* 0x0001e80000100a00 */
[----:B------:R-:W-:Y:S04]  /*16b00*/  STL.64 [R1+0x218], R46 ;  /* 0x0002182e01007387 */ /* 0x000fe80000100a00 */
[----:B0-----:R-:W4:Y:S04]  /*16b10*/  LDL.LU.64 R44, [R1+0xeb8] ;  /* 0x000eb800012c7983 */ /* 0x001f280000300a00 */
[----:B------:R-:W4:Y:S04]  /*16b20*/  LDL.LU.64 R32, [R1+0xeb0] ;  /* 0x000eb00001207983 */ /* 0x000f280000300a00 */
[----:B------:R-:W-:Y:S04]  /*16b30*/  STL.64 [R1+0x200], R4 ;  /* 0x0002000401007387 */ /* 0x000fe80000100a00 */
[----:B------:R-:W-:Y:S04]  /*16b40*/  STL.64 [R1+0x208], R6 ;  /* 0x0002080601007387 */ /* 0x000fe80000100a00 */
[----:B------:R-:W0:Y:S04]  /*16b50*/  LDSM.16.MT88.4 R4, [R23+UR4+0x1000] ;  /* 0x001000041704783b */ /* 0x000e280008004200 */
[----:B0-----:R-:W-:Y:S04]  /*16b60*/  STL.64 [R1+0xe38], R6 ;  /* 0x000e380601007387 */ /* 0x001fe80000100a00 */
[----:B------:R0:W-:Y:S04]  /*16b70*/  STL.64 [R1+0xe30], R4 ;  /* 0x000e300401007387 */ /* 0x0001e80000100a00 */
[----:B0-----:R-:W4:Y:S04]  /*16b80*/  LDL.LU R4, [R1+0x2d0] ;  /* 0x0002d00001047983 */ /* 0x001f280000300800 */
[----:B------:R-:W4:Y:S04]  /*16b90*/  LDL.LU R5, [R1+0x2d4] ;  /* 0x0002d40001057983 */ /* 0x000f280000300800 */
[----:B------:R-:W4:Y:S04]  /*16ba0*/  LDL.LU R6, [R1+0x2d8] ;  /* 0x0002d80001067983 */ /* 0x000f280000300800 */
[----:B------:R-:W4:Y:S04]  /*16bb0*/  LDL.LU R7, [R1+0x2dc] ;  /* 0x0002dc0001077983 */ /* 0x000f280000300800 */
[----:B------:R-:W-:Y:S04]  /*16bc0*/  STL [R1+0xe14], R23 ;  /* 0x000e141701007387 */ /* 0x000fe80000100800 */
[----:B------:R-:W4:Y:S01]  /*16bd0*/  LDL.LU.64 R20, [R1+0x50] ;  /* 0x0000500001147983 */ /* 0x000f220000300a00 */
[C---:B--2---:R-:W-:Y:S06]  /*16be0*/  HMMA.16816.F32 R56, R24.reuse, R10, R56 ;  /* 0x0000000a1838723c */ /* 0x044fec0000001838 */
[----:B------:R-:W-:-:S15]  /*16bf0*/  HMMA.16816.F32 R24, R24, R14, R28 ;  /* 0x0000000e1818723c */ /* 0x000fde000000181c */
[----:B------:R-:W-:-:S02]  /*16c00*/  NOP ;  /* 0x0000000000007918 */ /* 0x000fc40000000000 */
[----:B------:R0:W-:Y:S04]  /*16c10*/  STL.64 [R1+0x1f0], R56 ;  /* 0x0001f03801007387 */ /* 0x0001e80000100a00 */
[----:B------:R1:W-:Y:S03]  /*16c20*/  STL.64 [R1+0x1f8], R58 ;  /* 0x0001f83a01007387 */ /* 0x0003e60000100a00 */
[----:B------:R-:W-:Y:S02]  /*16c30*/  IMAD.MOV.U32 R34, RZ, RZ, R24 ;  /* 0x000000ffff227224 */ /* 0x000fe400078e0018 */
[----:B------:R-:W-:Y:S02]  /*16c40*/  IMAD.MOV.U32 R35, RZ, RZ, R25 ;  /* 0x000000ffff237224 */ /* 0x000fe400078e0019 */
[----:B------:R-:W-:Y:S01]  /*16c50*/  IMAD.MOV.U32 R61, RZ, RZ, R26 ;  /* 0x000000ffff3d7224 */ /* 0x000fe200078e001a */
[----:B0-----:R-:W2:Y:S04]  /*16c60*/  LDL.LU R56, [R1+0x2b0] ;  /* 0x0002b00001387983 */ /* 0x001ea80000300800 */
[----:B------:R-:W2:Y:S04]  /*16c70*/  LDL.LU R57, [R1+0x2b4] ;  /* 0x0002b40001397983 */ /* 0x000ea80000300800 */
[----:B-1----:R-:W2:Y:S01]  /*16c80*/  LDL.LU R58, [R1+0x2b8] ;  /* 0x0002b800013a7983 */ /* 0x002ea20000300800 */
[----:B------:R-:W-:-:S03]  /*16c90*/  MOV R59, R60 ;  /* 0x0000003c003b7202 */ /* 0x000fc60000000f00 */
[----:B------:R-:W2:Y:S04]  /*16ca0*/  LDL.LU R60, [R1+0xea8] ;  /* 0x000ea800013c7983 */ /* 0x000ea80000300800 */
[----:B------:R-:W-:Y:S04]  /*16cb0*/  STL [R1+0xe40], R9 ;  /* 0x000e400901007387 */ /* 0x000fe80000100800 */
[----:B------:R-:W4:Y:S04]  /*16cc0*/  LDL.LU.64 R30, [R1+0xea0] ;  /* 0x000ea000011e7983 */ /* 0x000f280000300a00 */
[----:B------:R-:W4:Y:S04]  /*16cd0*/  LDL.LU.64 R28, [R1+0xe98] ;  /* 0x000e9800011c7983 */ /* 0x000f280000300a00 */
[----:B------:R-:W4:Y:S04]  /*16ce0*/  LDL.LU R24, [R1+0x1e0] ;  /* 0x0001e00001187983 */ /* 0x000f280000300800 */
[----:B------:R-:W4:Y:S01]  /*16cf0*/  LDL.LU R25, [R1+0x1e4] ;  /* 0x0001e40001197983 */ /* 0x000f220000300800 */
[----:B------:R-:W-:-:S03]  /*16d00*/  IMAD.MOV.U32 R2, RZ, RZ, R27 ;  /* 0x000000ffff027224 */ /* 0x000fc600078e001b */
[----:B------:R-:W4:Y:S04]  /*16d10*/  LDL.LU R26, [R1+0x1e8] ;  /* 0x0001e800011a7983 */ /* 0x000f280000300800 */
[----:B------:R-:W4:Y:S04]  /*16d20*/  LDL.LU R27, [R1+0x1ec] ;  /* 0x0001ec00011b7983 */ /* 0x000f280000300800 */
[----:B------:R0:W-:Y:S01]  /*16d30*/  STL.64 [R1+0xe58], R12 ;  /* 0x000e580c01007387 */ /* 0x0001e20000100a00 */
[----:B---3--:R-:W-:Y:S02]  /*16d40*/  IMAD.MOV.U32 R23, RZ, RZ, R40 ;  /* 0x000000ffff177224 */ /* 0x008fe400078e0028 */
[----:B------:R-:W-:Y:S01]  /*16d50*/  IMAD.MOV.U32 R22, RZ, RZ, R41 ;  /* 0x000000ffff167224 */ /* 0x000fe200078e0029 */
[----:B0-----:R-:W3:Y:S04]  /*16d60*/  LDL.LU R12, [R1+0x1c0] ;  /* 0x0001c000010c7983 */ /* 0x001ee80000300800 */
[----:B------:R-:W3:Y:S04]  /*16d70*/  LDL.LU R13, [R1+0x1c4] ;  /* 0x0001c400010d7983 */ /* 0x000ee80000300800 */
[----:B------:R-:W3:Y:S04]  /*16d80*/  LDL.LU R14, [R1+0x1c8] ;  /* 0x0001c800010e7983 */ /* 0x000ee80000300800 */
[----:B------:R-:W3:Y:S01]  /*16d90*/  LDL.LU R15, [R1+0x1cc] ;  /* 0x0001cc00010f7983 */ /* 0x000ee20000300800 */
[----:B----4-:R-:W-:Y:S03]  /*16da0*/  HMMA.16816.F32 R24, R28, R40, R24 ;  /* 0x000000281c18723c */ /* 0x010fe60000001818 */
[----:B------:R-:W4:-:S15]  /*16db0*/  LDL.LU.64 R40, [R1+0xe90] ;  /* 0x000e900001287983 */ /* 0x000f1e0000300a00 */
[----:B------:R-:W-:-:S05]  /*16dc0*/  NOP ;  /* 0x0000000000007918 */ /* 0x000fca0000000000 */
[----:B------:R0:W-:Y:S01]  /*16dd0*/  STL.64 [R1+0x1e0], R24 ;  /* 0x0001e01801007387 */ /* 0x0001e20000100a00 */
[----:B------:R-:W-:-:S03]  /*16de0*/  IMAD.MOV.U32 R3, RZ, RZ, R27 ;  /* 0x000000ffff037224 */ /* 0x000fc600078e001b */
[----:B------:R-:W2:Y:S01]  /*16df0*/  LDL R27, [R1+0xbd4] ;  /* 0x000bd400011b7983 */ /* 0x000ea20000100800 */
[----:B------:R-:W-:-:S03]  /*16e00*/  IMAD.MOV.U32 R0, RZ, RZ, R26 ;  /* 0x000000ffff007224 */ /* 0x000fc600078e001a */
[----:B--2---:R1:W-:Y:S04]  /*16e10*/  STL [R1+0xe60], R27 ;  /* 0x000e601b01007387 */ /* 0x0043e80000100800 */
[----:B0-----:R-:W2:Y:S04]  /*16e20*/  LDL.LU R24, [R1+0x1d0] ;  /* 0x0001d00001187983 */ /* 0x001ea80000300800 */
[----:B------:R-:W2:Y:S04]  /*16e30*/  LDL.LU R25, [R1+0x1d4] ;  /* 0x0001d40001197983 */ /* 0x000ea80000300800 */
[----:B------:R-:W2:Y:S01]  /*16e40*/  LDL.LU R26, [R1+0x1d8] ;  /* 0x0001d800011a7983 */ /* 0x000ea20000300800 */
[----:B---3--:R-:W-:Y:S01]  /*16e50*/  HMMA.16816.F32 R12, R28, R32, R12 ;  /* 0x000000201c0c723c */ /* 0x008fe2000000180c */
[----:B-1----:R-:W-:-:S15]  /*16e60*/  IMAD.MOV.U32 R27, RZ, RZ, R60 ;  /* 0x000000ffff1b7224 */ /* 0x002fde00078e003c */
[----:B------:R-:W-:-:S07]  /*16e70*/  NOP ;  /* 0x0000000000007918 */ /* 0x000fce0000000000 */
[----:B------:R-:W-:Y:S01]  /*16e80*/  STL.64 [R1+0x1c0], R12 ;  /* 0x0001c00c01007387 */ /* 0x000fe20000100a00 */
[----:B------:R-:W-:Y:S02]  /*16e90*/  IMAD.MOV.U32 R60, RZ, RZ, R15 ;  /* 0x000000ffff3c7224 */ /* 0x000fe400078e000f */
[----:B------:R-:W-:Y:S02]  /*16ea0*/  IMAD.MOV.U32 R10, RZ, RZ, R52 ;  /* 0x000000ffff0a7224 */ /* 0x000fe400078e0034 */
[----:B------:R-:W-:Y:S01]  /*16eb0*/  IMAD.MOV.U32 R11, RZ, RZ, R53 ;  /* 0x000000ffff0b7224 */ /* 0x000fe200078e0035 */
[----:B--2---:R-:W-:-:S15]  /*16ec0*/  HMMA.16816.F32 R24, R28, R20, R24 ;  /* 0x000000141c18723c */ /* 0x004fde0000001818 */
[----:B------:R-:W-:-:S08]  /*16ed0*/  NOP ;  /* 0x0000000000007918 */ /* 0x000fd00000000000 */
[----:B------:R-:W-:Y:S04]  /*16ee0*/  STL.64 [R1+0x1d0], R24 ;  /* 0x0001d01801007387 */ /* 0x000fe80000100a00 */
[----:B------:R-:W-:Y:S04]  /*16ef0*/  STL.64 [R1+0x1d8], R26 ;  /* 0x0001d81a01007387 */ /* 0x000fe80000100a00 */
[----:B------:R0:W-:Y:S02]  /*16f00*/  STL [R1+0x1c8], R14 ;  /* 0x0001c80e01007387 */ /* 0x0001e40000100800 */
[C---:B0-----:R-:W-:Y:S06]  /*16f10*/  HMMA.16816.F32 R12, R28.reuse, R36, R4 ;  /* 0x000000241c0c723c */ /* 0x041fec0000001804 */
[----:B----4-:R-:W-:-:S15]  /*16f20*/  HMMA.16816.F32 R4, R28, R40, R16 ;  /* 0x000000281c04723c */ /* 0x010fde0000001810 */
[----:B------:R-:W-:-:S09]  /*16f30*/  NOP ;  /* 0x0000000000007918 */ /* 0x000fd20000000000 */
[----:B------:R-:W-:Y:S02]  /*16f40*/  IMAD.MOV.U32 R46, RZ, RZ, R4 ;  /* 0x000000ffff2e7224 */ /* 0x000fe400078e0004 */
[----:B------:R-:W-:Y:S01]  /*16f50*/  IMAD.MOV.U32 R42, RZ, RZ, R5 ;  /* 0x000000ffff2a7224 */ /* 0x000fe200078e0005 */
[----:B------:R-:W-:Y:S01]  /*16f60*/  MOV R43, R6 ;  /* 0x00000006002b7202 */ /* 0x000fe20000000f00 */
[----:B------:R-:W-:Y:S02]  /*16f70*/  IMAD.MOV.U32 R47, RZ, RZ, R7 ;  /* 0x000000ffff2f7224 */ /* 0x000fe400078e0007 */
[----:B------:R-:W-:Y:S01]  /*16f80*/  HMMA.16816.F32 R4, R28, R44, R56 ;  /* 0x0000002c1c04723c */ /* 0x000fe20000001838 */
[----:B------:R0:W-:Y:S04]  /*16f90*/  STL.64 [R1+0x1b0], R12 ;  /* 0x0001b00c01007387 */ /* 0x0001e80000100a00 */
[----:B------:R1:W-:Y:S04]  /*16fa0*/  STL.64 [R1+0x1b8], R14 ;  /* 0x0001b80e01007387 */ /* 0x0003e80000100a00 */
[----:B------:R-:W2:Y:S04]  /*16fb0*/  LDL.LU R16, [R1+0x2a0] ;  /* 0x0002a00001107983 */ /* 0x000ea80000300800 */
[----:B------:R-:W2:Y:S04]  /*16fc0*/  LDL.LU R17, [R1+0x2a4] ;  /* 0x0002a40001117983 */ /* 0x000ea80000300800 */
[----:B------:R-:W2:Y:S04]  /*16fd0*/  LDL.LU R18, [R1+0x2a8] ;  /* 0x0002a80001127983 */ /* 0x000ea80000300800 */
[----:B------:R-:W2:Y:S04]  /*16fe0*/  LDL.LU R19, [R1+0x2ac] ;  /* 0x0002ac0001137983 */ /* 0x000ea80000300800 */
[----:B------:R-:W-:Y:S04]  /*16ff0*/  STL [R1+0xde4], R47 ;  /* 0x000de42f01007387 */ /* 0x000fe80000100800 */
[----:B------:R-:W-:Y:S04]  /*17000*/  STL [R1+0xde0], R43 ;  /* 0x000de02b01007387 */ /* 0x000fe80000100800 */
[----:B------:R-:W-:Y:S04]  /*17010*/  STL [R1+0xddc], R42 ;  /* 0x000ddc2a01007387 */ /* 0x000fe80000100800 */
[----:B------:R-:W-:Y:S04]  /*17020*/  STL [R1+0xdd8], R46 ;  /* 0x000dd82e01007387 */ /* 0x000fe80000100800 */
[----:B------:R3:W-:Y:S04]  /*17030*/  STL.64 [R1+0x190], R4 ;  /* 0x0001900401007387 */ /* 0x0007e80000100a00 */
[----:B------:R-:W4:Y:S04]  /*17040*/  LDL.LU R56, [R1+0x250] ;  /* 0x0002500001387983 */ /* 0x000f280000300800 */
[----:B------:R-:W4:Y:S04]  /*17050*/  LDL.LU R57, [R1+0x254] ;  /* 0x0002540001397983 */ /* 0x000f280000300800 */
[----:B------:R-:W4:Y:S04]  /*17060*/  LDL.LU R58, [R1+0x258] ;  /* 0x00025800013a7983 */ /* 0x000f280000300800 */
[----:B------:R-:W4:Y:S04]  /*17070*/  LDL.LU R59, [R1+0x25c] ;  /* 0x00025c00013b7983 */ /* 0x000f280000300800 */
[----:B0-----:R-:W4:Y:S04]  /*17080*/  LDL.LU R12, [R1+0x70] ;  /* 0x00007000010c7983 */ /* 0x001f280000300800 */
[----:B------:R-:W4:Y:S04]  /*17090*/  LDL.LU R13, [R1+0x74] ;  /* 0x00007400010d7983 */ /* 0x000f280000300800 */
[----:B-1----:R-:W4:Y:S04]  /*170a0*/  LDL.LU R14, [R1+0x78] ;  /* 0x00007800010e7983 */ /* 0x002f280000300800 */
[----:B------:R-:W4:Y:S04]  /*170b0*/  LDL.LU R15, [R1+0x7c] ;  /* 0x00007c00010f7983 */ /* 0x000f280000300800 */
[----:B------:R-:W4:Y:S04]  /*170c0*/  LDL.LU R24, [R1+0x240] ;  /* 0x0002400001187983 */ /* 0x000f280000300800 */
[----:B------:R-:W4:Y:S04]  /*170d0*/  LDL.LU R25, [R1+0x244] ;  /* 0x0002440001197983 */ /* 0x000f280000300800 */
[----:B------:R-:W4:Y:S04]  /*170e0*/  LDL.LU R26, [R1+0x248] ;  /* 0x00024800011a7983 */ /* 0x000f280000300800 */
[----:B------:R-:W4:Y:S01]  /*170f0*/  LDL.LU R27, [R1+0x24c] ;  /* 0x00024c00011b7983 */ /* 0x000f220000300800 */
[----:B---3--:R-:W-:-:S02]  /*17100*/  IMAD.MOV.U32 R4, RZ, RZ, R50 ;  /* 0x000000ffff047224 */ /* 0x008fc400078e0032 */
[----:B------:R-:W-:Y:S01]  /*17110*/  IMAD.MOV.U32 R54, RZ, RZ, R6 ;  /* 0x000000ffff367224 */ /* 0x000fe200078e0006 */
[----:B------:R-:W3:Y:S01]  /*17120*/  LDL.LU R50, [R1+0xe8c] ;  /* 0x000e8c0001327983 */ /* 0x000ee20000300800 */
[----:B------:R-:W-:Y:S02]  /*17130*/  IMAD.MOV.U32 R5, RZ, RZ, R51 ;  /* 0x000000ffff057224 */ /* 0x000fe400078e0033 */
[----:B------:R-:W-:Y:S01]  /*17140*/  IMAD.MOV.U32 R55, RZ, RZ, R7 ;  /* 0x000000ffff377224 */ /* 0x000fe200078e0007 */
[----:B------:R-:W4:Y:S01]  /*17150*/  LDL.LU R51, [R1+0xe88] ;  /* 0x000e880001337983 */ /* 0x000f220000300800 */
[----:B------:R-:W-:-:S03]  /*17160*/  IMAD.MOV.U32 R6, RZ, RZ, R48 ;  /* 0x000000ffff067224 */ /* 0x000fc600078e0030 */
[----:B------:R-:W2:Y:S01]  /*17170*/  LDL.LU R48, [R1+0xe84] ;  /* 0x000e840001307983 */ /* 0x000ea20000300800 */
[----:B------:R-:W-:-:S03]  /*17180*/  IMAD.MOV.U32 R7, RZ, RZ, R49 ;  /* 0x000000ffff077224 */ /* 0x000fc600078e0031 */
[----:B------:R-:W2:Y:S04]  /*17190*/  LDL.LU R49, [R1+0xe80] ;  /* 0x000e800001317983 */ /* 0x000ea80000300800 */
[----:B------:R0:W-:Y:S04]  /*171a0*/  STL.64 [R1+0xe50], R6 ;  /* 0x000e500601007387 */ /* 0x0001e80000100a00 */
[----:B------:R3:W-:Y:S04]  /*171b0*/  STL.64 [R1+0xe48], R4 ;  /* 0x000e480401007387 */ /* 0x0007e80000100a00 */
[----:B------:R-:W4:Y:S04]  /*171c0*/  LDL.LU R9, [R1+0x284] ;  /* 0x0002840001097983 */ /* 0x000f280000300800 */
[----:B------:R-:W4:Y:S04]  /*171d0*/  LDL.LU R52, [R1+0xe7c] ;  /* 0x000e7c0001347983 */ /* 0x000f280000300800 */
[----:B------:R-:W4:Y:S01]  /*171e0*/  LDL.LU R53, [R1+0xe78] ;  /* 0x000e780001357983 */ /* 0x000f220000300800 */
[----:B0-----:R-:W-:Y:S01]  /*171f0*/  MOV R7, R38 ;  /* 0x0000002600077202 */ /* 0x001fe20000000f00 */
[----:B------:R-:W-:Y:S01]  /*17200*/  IMAD.MOV.U32 R6, RZ, RZ, R39 ;  /* 0x000000ffff067224 */ /* 0x000fe200078e0027 */
[----:B--2---:R-:W-:Y:S01]  /*17210*/  HMMA.16816.F32 R16, R28, R48, R16 ;  /* 0x000000301c10723c */ /* 0x004fe20000001810 */
[----:B---3--:R-:W-:-:S02]  /*17220*/  IMAD.MOV.U32 R5, RZ, RZ, R50 ;  /* 0x000000ffff057224 */ /* 0x008fc400078e0032 */
[----:B----4-:R-:W-:-:S03]  /*17230*/  IMAD.MOV.U32 R4, RZ, RZ, R51 ;  /* 0x000000ffff047224 */ /* 0x010fc600078e0033 */
[----:B------:R-:W-:-:S15]  /*17240*/  HMMA.16816.F32 R28, R28, R52, R56 ;  /* 0x000000341c1c723c */ /* 0x000fde0000001838 */
[----:B------:R-:W-:-:S03]  /*17250*/  NOP ;  /* 0x0000000000007918 */ /* 0x000fc60000000000 */
[----:B------:R-:W-:Y:S02]  /*17260*/  IMAD.MOV.U32 R50, RZ, RZ, R16 ;  /* 0x000000ffff327224 */ /* 0x000fe400078e0010 */
[----:B------:R-:W-:Y:S01]  /*17270*/  IMAD.MOV.U32 R51, RZ, RZ, R17 ;  /* 0x000000ffff337224 */ /* 0x000fe200078e0011 */
[----:B------:R-:W2:Y:S01]  /*17280*/  LDL.LU R16, [R1+0x330] ;  /* 0x0003300001107983 */ /* 0x000ea20000300800 */
[----:B------:R-:W-:-:S03]  /*17290*/  IMAD.MOV.U32 R38, RZ, RZ, R18 ;  /* 0x000000ffff267224 */ /* 0x000fc600078e0012 */
[----:B------:R-:W2:Y:S01]  /*172a0*/  LDL.LU R17, [R1+0x334] ;  /* 0x0003340001117983 */ /* 0x000ea20000300800 */
[----:B------:R-:W-:-:S03]  /*172b0*/  IMAD.MOV.U32 R39, RZ, RZ, R19 ;  /* 0x000000ffff277224 */ /* 0x000fc600078e0013 */
[----:B------:R-:W2:Y:S04]  /*172c0*/  LDL.LU R18, [R1+0x338] ;  /* 0x0003380001127983 */ /* 0x000ea80000300800 */
[----:B------:R-:W2:Y:S04]  /*172d0*/  LDL.LU R19, [R1+0x33c] ;  /* 0x00033c0001137983 */ /* 0x000ea80000300800 */
[----:B------:R-:W3:Y:S04]  /*172e0*/  LDL.LU.64 R58, [R1+0xe70] ;  /* 0x000e7000013a7983 */ /* 0x000ee80000300a00 */
[----:B------:R-:W3:Y:S01]  /*172f0*/  LDL.LU.64 R56, [R1+0xe68] ;  /* 0x000e680001387983 */ /* 0x000ee20000300a00 */
[----:B------:R-:W-:-:S02]  /*17300*/  IMAD.MOV.U32 R47, RZ, RZ, R28 ;  /* 0x000000ffff2f7224 */ /* 0x000fc400078e001c */
[----:B------:R-:W-:Y:S02]  /*17310*/  IMAD.MOV.U32 R43, RZ, RZ, R29 ;  /* 0x000000ffff2b7224 */ /* 0x000fe400078e001d */
[----:B------:R-:W-:Y:S02]  /*17320*/  IMAD.MOV.U32 R28, RZ, RZ, R23 ;  /* 0x000000ffff1c7224 */ /* 0x000fe400078e0017 */
[----:B------:R-:W-:Y:S02]  /*17330*/  IMAD.MOV.U32 R29, RZ, RZ, R22 ;  /* 0x000000ffff1d7224 */ /* 0x000fe400078e0016 */
[----:B------:R-:W-:Y:S02]  /*17340*/  IMAD.MOV.U32 R46, RZ, RZ, R31 ;  /* 0x000000ffff2e7224 */ /* 0x000fe400078e001f */
[----:B------:R-:W4:Y:S03]  /*17350*/  LDL R31, [R1+0xbdc] ;  /* 0x000bdc00011f7983 */ /* 0x000f260000100800 */
[C---:B---3--:R-:W-:Y:S06]  /*17360*/  HMMA.16816.F32 R24, R56.reuse, R28, R24 ;  /* 0x0000001c3818723c */ /* 0x048fec0000001818 */
[----:B------:R-:W-:-:S15]  /*17370*/  HMMA.16816.F32 R12, R56, R20, R12 ;  /* 0x00000014380c723c */ /* 0x000fde000000180c */
[----:B------:R-:W-:-:S02]  /*17380*/  NOP ;  /* 0x0000000000007918 */ /* 0x000fc40000000000 */
[----:B------:R-:W-:Y:S04]  /*17390*/  STL.64 [R1+0x150], R24 ;  /* 0x0001501801007387 */ /* 0x000fe80000100a00 */
[----:B------:R0:W-:Y:S04]  /*173a0*/  STL.64 [R1+0x158], R26 ;  /* 0x0001581a01007387 */ /* 0x0001e80000100a00 */
[----:B0-----:R-:W3:Y:S04]  /*173b0*/  LDL.LU R27, [R1+0xe60] ;  /* 0x000e6000011b7983 */ /* 0x001ee80000300800 */
[----:B------:R0:W-:Y:S04]  /*173c0*/  STL.64 [R1+0x140], R12 ;  /* 0x0001400c01007387 */ /* 0x0001e80000100a00 */
[----:B------:R-:W-:Y:S04]  /*173d0*/  STL.64 [R1+0x148], R14 ;  /* 0x0001480e01007387 */ /* 0x000fe80000100a00 */
[----:B0-----:R-:W2:Y:S01]  /*173e0*/  LDL.LU.64 R12, [R1+0xe58] ;  /* 0x000e5800010c7983 */ /* 0x001ea20000300a00 */
[C---:B------:R-:W-:Y:S06]  /*173f0*/  HMMA.16816.F32 R4, R56.reuse, R32, R4 ;  /* 0x000000203804723c */ /* 0x040fec0000001804 */
[----:B------:R-:W-:Y:S01]  /*17400*/  HMMA.16816.F32 R8, R56, R36, R8 ;  /* 0x000000243808723c */ /* 0x000fe20000001808 */
[----:B------:R0:W-:Y:S04]  /*17410*/  STL.64 [R1+0xe18], R20 ;  /* 0x000e181401007387 */ /* 0x0001e80000100a00 */
[----:B0-----:R-:W4:Y:S04]  /*17420*/  LDL.LU R20, [R1+0x310] ;  /* 0x0003100001147983 */ /* 0x001f280000300800 */
[----:B------:R-:W4:Y:S04]  /*17430*/  LDL.LU R21, [R1+0x314] ;  /* 0x0003140001157983 */ /* 0x000f280000300800 */
[----:B---3--:R-:W-:Y:S04]  /*17440*/  STL [R1+0xe10], R27 ;  /* 0x000e101b01007387 */ /* 0x008fe80000100800 */
[----:B------:R-:W3:Y:S04]  /*17450*/  LDL.LU R24, [R1+0x320] ;  /* 0x0003200001187983 */ /* 0x000ee80000300800 */
[----:B------:R-:W3:Y:S04]  /*17460*/  LDL.LU R25, [R1+0x324] ;  /* 0x0003240001197983 */ /* 0x000ee80000300800 */
[----:B------:R-:W3:Y:S01]  /*17470*/  LDL.LU R26, [R1+0x328] ;  /* 0x00032800011a7983 */ /* 0x000ee20000300800 */
[----:B--2---:R-:W-:-:S02]  /*17480*/  IMAD.MOV.U32 R22, RZ, RZ, R13 ;  /* 0x000000ffff167224 */ /* 0x004fc400078e000d */
[----:B------:R-:W-:Y:S02]  /*17490*/  IMAD.MOV.U32 R23, RZ, RZ, R12 ;  /* 0x000000ffff177224 */ /* 0x000fe400078e000c */
[----:B------:R0:W-:Y:S04]  /*174a0*/  LDSM.16.MT88.4 R12, [R27+UR4+0x1000] ;  /* 0x001000041b0c783b */ /* 0x0001e80008004200 */
[----:B0-----:R-:W3:Y:S04]  /*174b0*/  LDL.LU R27, [R1+0x32c] ;  /* 0x00032c00011b7983 */ /* 0x001ee80000300800 */
[----:B------:R-:W-:Y:S04]  /*174c0*/  STL.64 [R1+0x130], R4 ;  /* 0x0001300401007387 */ /* 0x000fe80000100a00 */
[----:B------:R0:W-:Y:S04]  /*174d0*/  STL.64 [R1+0x138], R6 ;  /* 0x0001380601007387 */ /* 0x0001e80000100a00 */
[----:B0-----:R-:W2:Y:S04]  /*174e0*/  LDL.LU.64 R6, [R1+0xe50] ;  /* 0x000e500001067983 */ /* 0x001ea80000300a00 */
[----:B------:R-:W2:Y:S04]  /*174f0*/  LDL.LU.64 R4, [R1+0xe48] ;  /* 0x000e480001047983 */ /* 0x000ea80000300a00 */
[----:B------:R0:W-:Y:S04]  /*17500*/  STL.64 [R1+0x120], R8 ;  /* 0x0001200801007387 */ /* 0x0001e80000100a00 */
[----:B------:R-:W-:Y:S04]  /*17510*/  STL.64 [R1+0x128], R10 ;  /* 0x0001280a01007387 */ /* 0x000fe80000100a00 */
[----:B0-----:R-:W4:Y:S01]  /*17520*/  LDL.LU R9, [R1+0xe40] ;  /* 0x000e400001097983 */ /* 0x001f220000300800 */
[C---:B------:R-:W-:Y:S06]  /*17530*/  HMMA.16816.F32 R16, R56.reuse, R44, R16 ;  /* 0x0000002c3810723c */ /* 0x040fec0000001810 */
[----:B--2---:R-:W-:Y:S01]  /*17540*/  HMMA.16816.F32 R4, R56, R40, R4 ;  /* 0x000000283804723c */ /* 0x004fe20000001804 */
[----:B----4-:R-:W0:-:S15]  /*17550*/  LDSM.16.MT88.4 R8, [R9+UR4+0x1800] ;  /* 0x001800040908783b */ /* 0x010e1e0008004200 */
[----:B------:R-:W-:-:S07]  /*17560*/  NOP ;  /* 0x0000000000007918 */ /* 0x000fce0000000000 */
[----:B------:R-:W-:Y:S04]  /*17570*/  STL.64 [R1+0x110], R4 ;  /* 0x0001100401007387 */ /* 0x000fe80000100a00 */
[----:B------:R1:W-:Y:S04]  /*17580*/  STL.64 [R1+0x118], R6 ;  /* 0x0001180601007387 */ /* 0x0003e80000100a00 */
[----:B-1----:R-:W2:Y:S04]  /*17590*/  LDL.LU.64 R6, [R1+0xe38] ;  /* 0x000e380001067983 */ /* 0x002ea80000300a00 */
[----:B------:R-:W2:Y:S04]  /*175a0*/  LDL.LU.64 R4, [R1+0xe30] ;  /* 0x000e300001047983 */ /* 0x000ea80000300a00 */
[----:B0-----:R-:W-:Y:S04]  /*175b0*/  STL.64 [R1+0xdf0], R10 ;  /* 0x000df00a01007387 */ /* 0x001fe80000100a00 */
[----:B------:R0:W-:Y:S04]  /*175c0*/  STL.64 [R1+0xde8], R8 ;  /* 0x000de80801007387 */ /* 0x0001e80000100a00 */
[----:B0-----:R-:W4:Y:S04]  /*175d0*/  LDL.LU R8, [R1+0x370] ;  /* 0x0003700001087983 */ /* 0x001f280000300800 */
[----:B------:R-:W4:Y:S04]  /*175e0*/  LDL.LU R9, [R1+0x374] ;  /* 0x0003740001097983 */ /* 0x000f280000300800 */
[----:B------:R-:W4:Y:S04]  /*175f0*/  LDL.LU R10, [R1+0x378] ;  /* 0x00037800010a7983 */ /* 0x000f280000300800 */
[----:B------:R-:W4:Y:S04]  /*17600*/  LDL.LU R11, [R1+0x37c] ;  /* 0x00037c00010b7983 */ /* 0x000f280000300800 */
[----:B------:R-:W-:Y:S04]  /*17610*/  STL.64 [R1+0x100], R16 ;  /* 0x0001001001007387 */ /* 0x000fe80000100a00 */
[----:B------:R0:W-:Y:S04]  /*17620*/  STL.64 [R1+0x108], R18 ;  /* 0x0001081201007387 */ /* 0x0001e80000100a00 */
[----:B0-----:R-:W2:Y:S04]  /*17630*/  LDL.LU.64 R18, [R1+0xe28] ;  /* 0x000e280001127983 */ /* 0x001ea80000300a00 */
[----:B------:R-:W2:Y:S01]  /*17640*/  LDL.LU.64 R16, [R1+0xe20] ;  /* 0x000e200001107983 */ /* 0x000ea20000300a00 */
[C---:B---3--:R-:W-:Y:S06]  /*17650*/  HMMA.16816.F32 R24, R56.reuse, R48, R24 ;  /* 0x000000303818723c */ /* 0x048fec0000001818 */
[----:B--2---:R-:W-:Y:S01]  /*17660*/  HMMA.16816.F32 R16, R56, R52, R16 ;  /* 0x000000343810723c */ /* 0x004fe20000001810 */
[----:B------:R-:W2:-:S15]  /*17670*/  LDL.LU R56, [R1+0x360] ;  /* 0x0003600001387983 */ /* 0x000e9e0000300800 */
[----:B------:R-:W-:-:S01]  /*17680*/  NOP ;  /* 0x0000000000007918 */ /* 0x000fc20000000000 */
[----:B------:R0:W-:Y:S04]  /*17690*/  STL.64 [R1+0xf0], R24 ;  /* 0x0000f01801007387 */ /* 0x0001e80000100a00 */
[----:B------:R1:W-:Y:S04]  /*176a0*/  STL.64 [R1+0xf8], R26 ;  /* 0x0000f81a01007387 */ /* 0x0003e80000100a00 */
[----:B------:R-:W-:Y:S04]  /*176b0*/  STL.64 [R1+0xe0], R16 ;  /* 0x0000e01001007387 */ /* 0x000fe80000100a00 */
[----:B------:R-:W-:Y:S04]  /*176c0*/  STL.64 [R1+0xe8], R18 ;  /* 0x0000e81201007387 */ /* 0x000fe80000100a00 */
[----:B------:R-:W3:Y:S01]  /*176d0*/  LDSM.16.MT88.4 R16, [R31+UR4+0x1800] ;  /* 0x001800041f10783b */ /* 0x000ee20008004200 */
[C---:B------:R-:W-:Y:S03]  /*176e0*/  HMMA.16816.F32 R20, R4.reuse, R28, R20 ;  /* 0x0000001c0414723c */ /* 0x040fe60000001814 */
[----:B------:R-:W2:Y:S04]  /*176f0*/  LDL.LU R57, [R1+0x364] ;  /* 0x0003640001397983 */ /* 0x000ea80000300800 */
[----:B------:R-:W2:Y:S04]  /*17700*/  LDL.LU R58, [R1+0x368] ;  /* 0x00036800013a7983 */ /* 0x000ea80000300800 */
[----:B------:R-:W2:Y:S04]  /*17710*/  LDL.LU R59, [R1+0x36c] ;  /* 0x00036c00013b7983 */ /* 0x000ea80000300800 */
[----:B0-----:R-:W2:Y:S04]  /*17720*/  LDL.LU R24, [R1+0x350] ;  /* 0x0003500001187983 */ /* 0x001ea80000300800 */
[----:B------:R-:W2:Y:S04]  /*17730*/  LDL.LU R25, [R1+0x354] ;  /* 0x0003540001197983 */ /* 0x000ea80000300800 */
[----:B-1----:R-:W2:Y:S04]  /*17740*/  LDL.LU R26, [R1+0x358] ;  /* 0x00035800011a7983 */ /* 0x002ea80000300800 */
[----:B------:R-:W2:Y:S04]  /*17750*/  LDL.LU R27, [R1+0x35c] ;  /* 0x00035c00011b7983 */ /* 0x000ea80000300800 */
[----:B---3--:R0:W-:Y:S04]  /*17760*/  STL [R1+0xd64], R16 ;  /* 0x000d641001007387 */ /* 0x0081e80000100800 */
[----:B------:R1:W-:Y:S04]  /*17770*/  STL [R1+0xd60], R17 ;  /* 0x000d601101007387 */ /* 0x0003e80000100800 */
[----:B------:R3:W-:Y:S04]  /*17780*/  STL [R1+0xd5c], R18 ;  /* 0x000d5c1201007387 */ /* 0x0007e80000100800 */
[----:B------:R4:W-:Y:S04]  /*17790*/  STL [R1+0xd58], R19 ;  /* 0x000d581301007387 */ /* 0x0009e80000100800 */
[----:B0-----:R-:W2:Y:S04]  /*177a0*/  LDL.LU R16, [R1+0x300] ;  /* 0x0003000001107983 */ /* 0x001ea80000300800 */
[----:B-1----:R-:W2:Y:S04]  /*177b0*/  LDL.LU R17, [R1+0x304] ;  /* 0x0003040001117983 */ /* 0x002ea80000300800 */
[----:B---3--:R-:W2:Y:S04]  /*177c0*/  LDL.LU R18, [R1+0x308] ;  /* 0x0003080001127983 */ /* 0x008ea80000300800 */
[----:B----4-:R-:W2:Y:S04]  /*177d0*/  LDL.LU R19, [R1+0x30c] ;  /* 0x00030c0001137983 */ /* 0x010ea80000300800 */
[----:B------:R0:W-:Y:S04]  /*177e0*/  STL.64 [R1+0xd0], R20 ;  /* 0x0000d01401007387 */ /* 0x0001e80000100a00 */
[----:B------:R1:W-:Y:S04]  /*177f0*/  STL.64 [R1+0xd8], R22 ;  /* 0x0000d81601007387 */ /* 0x0003e80000100a00 */
[----:B0-----:R-:W2:Y:S02]  /*17800*/  LDL.LU.64 R20, [R1+0xe18] ;  /* 0x000e180001147983 */ /* 0x001ea40000300a00 */
[----:B--2---:R-:W-:-:S15]  /*17810*/  HMMA.16816.F32 R16, R4, R20, R16 ;  /* 0x000000140410723c */ /* 0x004fde0000001810 */
[----:B------:R-:W-:-:S08]  /*17820*/  NOP ;  /* 0x0000000000007918 */ /* 0x000fd00000000000 */
[----:B------:R0:W-:Y:S04]  /*17830*/  STL.64 [R1+0xc0], R16 ;  /* 0x0000c01001007387 */ /* 0x0001e80000100a00 */
[----:B------:R-:W-:Y:S04]  /*17840*/  STL.64 [R1+0xc8], R18 ;  /* 0x0000c81201007387 */ /* 0x000fe80000100a00 */
[----:B-1----:R-:W2:Y:S01]  /*17850*/  LDL.LU R23, [R1+0xe14] ;  /* 0x000e140001177983 */ /* 0x002ea20000300800 */
[----:B0-----:R-:W-:Y:S01]  /*17860*/  MOV R17, R20 ;  /* 0x0000001400117202 */ /* 0x001fe20000000f00 */
[----:B------:R-:W-:Y:S01]  /*17870*/  IMAD.MOV.U32 R16, RZ, RZ, R21 ;  /* 0x000000ffff107224 */ /* 0x000fe200078e0015 */
[C---:B------:R-:W-:Y:S06]  /*17880*/  HMMA.16816.F32 R8, R4.reuse, R32, R8 ;  /* 0x000000200408723c */ /* 0x040fec0000001808 */
[----:B------:R-:W-:Y:S01]  /*17890*/  HMMA.16816.F32 R24, R4, R40, R24 ;  /* 0x000000280418723c */ /* 0x000fe20000001818 */
[----:B--2---:R-:W0:Y:S04]  /*178a0*/  LDSM.16.MT88.4 R20, [R23+UR4+0x1800] ;  /* 0x001800041714783b */ /* 0x004e280008004200 */
[----:B0-----:R0:W-:Y:S04]  /*178b0*/  STL.64 [R1+0xcf8], R22 ;  /* 0x000cf81601007387 */ /* 0x0011e80000100a00 */
[----:B------:R1:W-:Y:S09]  /*178c0*/  STL.64 [R1+0xcf0], R20 ;  /* 0x000cf01401007387 */ /* 0x0003f20000100a00 */
[----:B0-----:R-:W-:-:S02]  /*178d0*/  IMAD.MOV.U32 R23, RZ, RZ, R8 ;  /* 0x000000ffff177224 */ /* 0x001fc400078e0008 */
[----:B-1----:R-:W-:Y:S02]  /*178e0*/  IMAD.MOV.U32 R20, RZ, RZ, R11 ;  /* 0x000000ffff147224 */ /* 0x002fe400078e000b */
[----:B------:R-:W-:Y:S02]  /*178f0*/  IMAD.MOV.U32 R22, RZ, RZ, R9 ;  /* 0x000000ffff167224 */ /* 0x000fe400078e0009 */
[----:B------:R-:W-:Y:S01]  /*17900*/  IMAD.MOV.U32 R21, RZ, RZ, R10 ;  /* 0x000000ffff157224 */ /* 0x000fe200078e000a */
[----:B------:R-:W2:Y:S04]  /*17910*/  LDL.LU R8, [R1+0x340] ;  /* 0x0003400001087983 */ /* 0x000ea80000300800 */
[----:B------:R-:W2:Y:S04]  /*17920*/  LDL.LU R9, [R1+0x344] ;  /* 0x0003440001097983 */ /* 0x000ea80000300800 */
[----:B------:R-:W2:Y:S04]  /*17930*/  LDL.LU R10, [R1+0x348] ;  /* 0x00034800010a7983 */ /* 0x000ea80000300800 */
[----:B------:R-:W2:Y:S04]  /*17940*/  LDL.LU R11, [R1+0x34c] ;  /* 0x00034c00010b7983 */ /* 0x000ea80000300800 */
[----:B------:R-:W-:Y:S04]  /*17950*/  STL [R1+0xd74], R20 ;  /* 0x000d741401007387 */ /* 0x000fe80000100800 */
[----:B------:R-:W-:Y:S04]  /*17960*/  STL [R1+0xd70], R21 ;  /* 0x000d701501007387 */ /* 0x000fe80000100800 */
[----:B------:R-:W-:Y:S04]  /*17970*/  STL [R1+0xd6c], R22 ;  /* 0x000d6c1601007387 */ /* 0x000fe80000100800 */
[----:B------:R0:W-:Y:S02]  /*17980*/  STL [R1+0xd68], R23 ;  /* 0x000d681701007387 */ /* 0x0001e40000100800 */
[----:B0-----:R-:W-:Y:S02]  /*17990*/  HMMA.16816.F32 R20, R4, R36, R56 ;  /* 0x000000240414723c */ /* 0x001fe40000001838 */
[----:B------:R-:W3:-:S15]  /*179a0*/  LDL.LU R56, [R1+0x2f0] ;  /* 0x0002f00001387983 */ /* 0x000ede0000300800 */
[----:B------:R-:W-:-:S06]  /*179b0*/  NOP ;  /* 0x0000000000007918 */ /* 0x000fcc0000000000 */
[----:B------:R-:W-:Y:S04]  /*179c0*/  STL.64 [R1+0xa0], R20 ;  /* 0x0000a01401007387 */ /* 0x000fe80000100a00 */
[----:B------:R0:W-:Y:S04]  /*179d0*/  STL.64 [R1+0xa8], R22 ;  /* 0x0000a81601007387 */ /* 0x0001e80000100a00 */
[----:B------:R-:W3:Y:S04]  /*179e0*/  LDL.LU R57, [R1+0x2f4] ;  /* 0x0002f40001397983 */ /* 0x000ee80000300800 */
[----:B------:R-:W3:Y:S04]  /*179f0*/  LDL.LU R58, [R1+0x2f8] ;  /* 0x0002f800013a7983 */ /* 0x000ee80000300800 */
[----:B------:R-:W3:Y:S01]  /*17a00*/  LDL.LU R59, [R1+0x2fc] ;  /* 0x0002fc00013b7983 */ /* 0x000ee20000300800 */
[----:B0-----:R-:W-:-:S03]  /*17a10*/  IMAD.MOV.U32 R23, RZ, RZ, R27 ;  /* 0x000000ffff177224 */ /* 0x001fc600078e001b */
[----:B------:R-:W4:Y:S01]  /*17a20*/  LDL.LU R27, [R1+0xe10] ;  /* 0x000e1000011b7983 */ /* 0x000f220000300800 */
[----:B------:R-:W-:Y:S02]  /*17a30*/  IMAD.MOV.U32 R20, RZ, RZ, R24 ;  /* 0x000000ffff147224 */ /* 0x000fe400078e0018 */
[----:B------:R-:W-:Y:S02]  /*17a40*/  IMAD.MOV.U32 R21, RZ, RZ, R25 ;  /* 0x000000ffff157224 */ /* 0x000fe400078e0019 */
[----:B------:R-:W-:Y:S01]  /*17a50*/  IMAD.MOV.U32 R22, RZ, RZ, R26 ;  /* 0x000000ffff167224 */ /* 0x000fe200078e001a */
[----:B------:R-:W-:Y:S04]  /*17a60*/  STL [R1+0xd84], R23 ;  /* 0x000d841701007387 */ /* 0x000fe80000100800 */
[----:B------:R-:W-:Y:S04]  /*17a70*/  STL [R1+0xd80], R22 ;  /* 0x000d801601007387 */ /* 0x000fe80000100800 */
[----:B------:R-:W-:Y:S04]  /*17a80*/  STL [R1+0xd7c], R21 ;  /* 0x000d7c1501007387 */ /* 0x000fe80000100800 */
[----:B------:R0:W-:Y:S04]  /*17a90*/  STL [R1+0xd78], R20 ;  /* 0x000d781401007387 */ /* 0x0001e80000100800 */
[----:B0-----:R-:W2:Y:S04]  /*17aa0*/  LDL.LU R20, [R1+0x380] ;  /* 0x0003800001147983 */ /* 0x001ea80000300800 */
[----:B------:R-:W2:Y:S04]  /*17ab0*/  LDL.LU R21, [R1+0x384] ;  /* 0x0003840001157983 */ /* 0x000ea80000300800 */
[----:B------:R-:W2:Y:S04]  /*17ac0*/  LDL.LU R22, [R1+0x388] ;  /* 0x0003880001167983 */ /* 0x000ea80000300800 */
[----:B------:R-:W2:Y:S04]  /*17ad0*/  LDL.LU R23, [R1+0x38c] ;  /* 0x00038c0001177983 */ /* 0x000ea80000300800 */
[----:B----4-:R-:W0:Y:S04]  /*17ae0*/  LDSM.16.MT88.4 R24, [R27+UR4+0x1800] ;  /* 0x001800041b18783b */ /* 0x010e280008004200 */
[----:B0-----:R-:W-:Y:S04]  /*17af0*/  STL.64 [R1+0xc78], R26 ;  /* 0x000c781a01007387 */ /* 0x001fe80000100a00 */
[----:B------:R0:W-:Y:S04]  /*17b00*/  STL.64 [R1+0xc70], R24 ;  /* 0x000c701801007387 */ /* 0x0001e80000100a00 */
[----:B0-----:R-:W4:Y:S04]  /*17b10*/  LDL.LU R24, [R1+0x390] ;  /* 0x0003900001187983 */ /* 0x001f280000300800 */
[----:B------:R-:W4:Y:S04]  /*17b20*/  LDL.LU R25, [R1+0x394] ;  /* 0x0003940001197983 */ /* 0x000f280000300800 */
[----:B------:R-:W4:Y:S04]  /*17b30*/  LDL.LU R26, [R1+0x398] ;  /* 0x00039800011a7983 */ /* 0x000f280000300800 */
[----:B------:R-:W4:Y:S02]  /*17b40*/  LDL.LU R27, [R1+0x39c] ;  /* 0x00039c00011b7983 */ /* 0x000f240000300800 */
[----:B----4-:R-:W-:-:S15]  /*17b50*/  HMMA.16816.F32 R24, R4, R44, R24 ;  /* 0x0000002c0418723c */ /* 0x010fde0000001818 */
[----:B------:R-:W-:-:S08]  /*17b60*/  NOP ;  /* 0x0000000000007918 */ /* 0x000fd00000000000 */
[----:B------:R-:W-:Y:S04]  /*17b70*/  STL.64 [R1+0x80], R24 ;  /* 0x0000801801007387 */ /* 0x000fe80000100a00 */
[----:B------:R2:W-:Y:S02]  /*17b80*/  STL.64 [R1+0x88], R26 ;  /* 0x0000881a01007387 */ /* 0x0005e40000100a00 */
[----:B--2---:R-:W-:-:S15]  /*17b90*/  HMMA.16816.F32 R24, R4, R48, R20 ;  /* 0x000000300418723c */ /* 0x004fde0000001814 */
[----:B------:R-:W-:-:S09]  /*17ba0*/  NOP ;  /* 0x0000000000007918 */ /* 0x000fd20000000000 */
[----:B------:R-:W-:Y:S02]  /*17bb0*/  IMAD.MOV.U32 R23, RZ, RZ, R24 ;  /* 0x000000ffff177224 */ /* 0x000fe400078e0018 */
[----:B------:R-:W-:Y:S02]  /*17bc0*/  IMAD.MOV.U32 R22, RZ, RZ, R25 ;  /* 0x000000ffff167224 */ /* 0x000fe400078e0019 */
[----:B------:R-:W-:Y:S01]  /*17bd0*/  IMAD.MOV.U32 R21, RZ, RZ, R26 ;  /* 0x000000ffff157224 */ /* 0x000fe200078e001a */
[----:B------:R-:W-:Y:S02]  /*17be0*/  MOV R20, R27 ;  /* 0x0000001b00147202 */ /* 0x000fe40000000f00 */
[----:B------:R-:W-:Y:S01]  /*17bf0*/  HMMA.16816.F32 R24, R4, R52, R8 ;  /* 0x000000340418723c */ /* 0x000fe20000001808 */
[----:B------:R-:W-:Y:S04]  /*17c00*/  STL.64 [R1+0xd90], R22 ;  /* 0x000d901601007387 */ /* 0x000fe80000100a00 */
[----:B------:R-:W-:Y:S04]  /*17c10*/  STL.64 [R1+0xd88], R20 ;  /* 0x000d881401007387 */ /* 0x000fe80000100a00 */
[----:B------:R-:W2:Y:S04]  /*17c20*/  LDL.LU R8, [R1+0x230] ;  /* 0x0002300001087983 */ /* 0x000ea80000300800 */
[----:B------:R-:W2:Y:S04]  /*17c30*/  LDL.LU R9, [R1+0x234] ;  /* 0x0002340001097983 */ /* 0x000ea80000300800 */
[----:B------:R-:W2:Y:S04]  /*17c40*/  LDL.LU R10, [R1+0x238] ;  /* 0x00023800010a7983 */ /* 0x000ea80000300800 */
[----:B------:R-:W2:Y:S04]  /*17c50*/  LDL.LU R11, [R1+0x23c] ;  /* 0x00023c00010b7983 */ /* 0x000ea80000300800 */
[----:B------:R-:W-:Y:S04]  /*17c60*/  STL.64 [R1+0xc88], R26 ;  /* 0x000c881a01007387 */ /* 0x000fe80000100a00 */
[----:B------:R0:W-:Y:S04]  /*17c70*/  STL.64 [R1+0xc80], R24 ;  /* 0x000c801801007387 */ /* 0x0001e80000100a00 */
[----:B0-----:R-:W4:Y:S04]  /*17c80*/  LDL.LU R24, [R1+0x260] ;  /* 0x0002600001187983 */ /* 0x001f280000300800 */
[----:B------:R-:W4:Y:S04]  /*17c90*/  LDL.LU R25, [R1+0x264] ;  /* 0x0002640001197983 */ /* 0x000f280000300800 */
[----:B------:R-:W4:Y:S04]  /*17ca0*/  LDL.LU R26, [R1+0x268] ;  /* 0x00026800011a7983 */ /* 0x000f280000300800 */
[----:B------:R-:W4:Y:S01]  /*17cb0*/  LDL.LU R27, [R1+0x26c] ;  /* 0x00026c00011b7983 */ /* 0x000f220000300800 */
[----:B---3--:R-:W-:Y:S01]  /*17cc0*/  HMMA.16816.F32 R4, R12, R28, R56 ;  /* 0x0000001c0c04723c */ /* 0x008fe20000001838 */
[----:B------:R-:W-:-:S02]  /*17cd0*/  IMAD.MOV.U32 R20, RZ, RZ, R17 ;  /* 0x000000ffff147224 */ /* 0x000fc400078e0011 */
[----:B------:R-:W-:Y:S02]  /*17ce0*/  IMAD.MOV.U32 R21, RZ, RZ, R16 ;  /* 0x000000ffff157224 */ /* 0x000fe400078e0010 */
[----:B------:R-:W-:-:S15]  /*17cf0*/  IMAD.MOV.U32 R42, RZ, RZ, R30 ;  /* 0x000000ffff2a7224 */ /* 0x000fde00078e001e */
[----:B------:R-:W-:-:S03]  /*17d00*/  NOP ;  /* 0x0000000000007918 */ /* 0x000fc60000000000 */
[----:B------:R0:W-:Y:S04]  /*17d10*/  STL.64 [R1+0x38], R6 ;  /* 0x0000380601007387 */ /* 0x0001e80000100a00 */
[----:B------:R-:W3:Y:S04]  /*17d20*/  LDL.LU R56, [R1+0x210] ;  /* 0x0002100001387983 */ /* 0x000ee80000300800 */
[----:B------:R-:W3:Y:S04]  /*17d30*/  LDL.LU R57, [R1+0x214] ;  /* 0x0002140001397983 */ /* 0x000ee80000300800 */
[----:B------:R-:W3:Y:S04]  /*17d40*/  LDL.LU R58, [R1+0x218] ;  /* 0x00021800013a7983 */ /* 0x000ee80000300800 */
[----:B------:R-:W3:Y:S04]  /*17d50*/  LDL.LU R59, [R1+0x21c] ;  /* 0x00021c00013b7983 */ /* 0x000ee80000300800 */
[----:B------:R-:W3:Y:S04]  /*17d60*/  LDL.LU R28, [R1+0x200] ;  /* 0x00020000011c7983 */ /* 0x000ee80000300800 */
[----:B------:R-:W3:Y:S04]  /*17d70*/  LDL.LU R29, [R1+0x204] ;  /* 0x00020400011d7983 */ /* 0x000ee80000300800 */
[----:B------:R-:W3:Y:S01]  /*17d80*/  LDL.LU R30, [R1+0x208] ;  /* 0x00020800011e7983 */ /* 0x000ee20000300800 */
[----:B------:R-:W-:-:S03]  /*17d90*/  IMAD.MOV.U32 R18, RZ, RZ, R4 ;  /* 0x000000ffff127224 */ /* 0x000fc600078e0004 */
[----:B------:R-:W3:Y:S01]  /*17da0*/  LDL.LU R31, [R1+0x20c] ;  /* 0x00020c00011f7983 */ /* 0x000ee20000300800 */
[----:B------:R-:W-:-:S03]  /*17db0*/  IMAD.MOV.U32 R19, RZ, RZ, R5 ;  /* 0x000000ffff137224 */ /* 0x000fc600078e0005 */
[----:B------:R-:W3:Y:S04]  /*17dc0*/  LDL.LU R4, [R1+0x1f0] ;  /* 0x0001f00001047983 */ /* 0x000ee80000300800 */
[----:B------:R-:W3:Y:S04]  /*17dd0*/  LDL.LU R5, [R1+0x1f4] ;  /* 0x0001f40001057983 */ /* 0x000ee80000300800 */
[----:B0-----:R-:W3:Y:S04]  /*17de0*/  LDL.LU R6, [R1+0x1f8] ;  /* 0x0001f80001067983 */ /* 0x001ee80000300800 */
[----:B------:R-:W3:Y:S01]  /*17df0*/  LDL.LU R7, [R1+0x1fc] ;  /* 0x0001fc0001077983 */ /* 0x000ee20000300800 */
[----:B----4-:R-:W-:-:S15]  /*17e00*/  HMMA.16816.F32 R20, R12, R20, R24 ;  /* 0x000000140c14723c */ /* 0x010fde0000001818 */
[----:B------:R-:W-:-:S08]  /*17e10*/  NOP ;  /* 0x0000000000007918 */ /* 0x000fd00000000000 */
[----:B------:R0:W-:Y:S01]  /*17e20*/  STL.64 [R1+0x20], R20 ;  /* 0x0000201401007387 */ /* 0x0001e20000100a00 */
[----:B------:R-:W-:Y:S02]  /*17e30*/  IMAD.MOV.U32 R16, RZ, RZ, R22 ;  /* 0x000000ffff107224 */ /* 0x000fe400078e0016 */
[----:B------:R-:W-:Y:S02]  /*17e40*/  IMAD.MOV.U32 R17, RZ, RZ, R23 ;  /* 0x000000ffff117224 */ /* 0x000fe400078e0017 */
[----:B------:R-:W-:Y:S02]  /*17e50*/  IMAD.MOV.U32 R22, RZ, RZ, R0 ;  /* 0x000000ffff167224 */ /* 0x000fe400078e0000 */
[----:B------:R-:W-:Y:S01]  /*17e60*/  IMAD.MOV.U32 R23, RZ, RZ, R3 ;  /* 0x000000ffff177224 */ /* 0x000fe200078e0003 */
[----:B0-----:R-:W4:Y:S04]  /*17e70*/  LDL.LU R20, [R1+0x1e0] ;  /* 0x0001e00001147983 */ /* 0x001f280000300800 */
[----:B------:R-:W4:Y:S04]  /*17e80*/  LDL.LU R21, [R1+0x1e4] ;  /* 0x0001e40001157983 */ /* 0x000f280000300800 */
[----:B------:R-:W4:Y:S04]  /*17e90*/  LDL.LU R0, [R1+0xe0c] ;  /* 0x000e0c0001007983 */ /* 0x000f280000300800 */
[----:B------:R-:W4:Y:S04]  /*17ea0*/  LDL.LU R3, [R1+0xe08] ;  /* 0x000e080001037983 */ /* 0x000f280000300800 */
[----:B------:R-:W-:Y:S04]  /*17eb0*/  STL.64 [R1+0xdb0], R18 ;  /* 0x000db01201007387 */ /* 0x000fe80000100a00 */
[----:B------:R0:W-:Y:S02]  /*17ec0*/  STL.64 [R1+0xda8], R16 ;  /* 0x000da81001007387 */ /* 0x0001e40000100a00 */
[----:B0-----:R-:W-:-:S02]  /*17ed0*/  IMAD.MOV.U32 R16, RZ, RZ, R34 ;  /* 0x000000ffff107224 */ /* 0x001fc400078e0022 */
[----:B------:R-:W-:Y:S01]  /*17ee0*/  IMAD.MOV.U32 R17, RZ, RZ, R35 ;  /* 0x000000ffff117224 */ /* 0x000fe200078e0023 */
[----:B------:R-:W4:Y:S04]  /*17ef0*/  LDL.LU R34, [R1+0xe04] ;  /* 0x000e040001227983 */ /* 0x000f280000300800 */
[----:B------:R-:W4:Y:S01]  /*17f00*/  LDL.LU R35, [R1+0xe00] ;  /* 0x000e000001237983 */ /* 0x000f220000300800 */
[----:B------:R-:W-:Y:S02]  /*17f10*/  IMAD.MOV.U32 R18, RZ, RZ, R61 ;  /* 0x000000ffff127224 */ /* 0x000fe400078e003d */
[----:B------:R-:W-:Y:S01]  /*17f20*/  IMAD.MOV.U32 R19, RZ, RZ, R2 ;  /* 0x000000ffff137224 */ /* 0x000fe200078e0002 */
[----:B------:R-:W4:Y:S04]  /*17f30*/  LDL.LU R61, [R1+0xdfc] ;  /* 0x000dfc00013d7983 */ /* 0x000f280000300800 */
[----:B------:R-:W4:Y:S01]  /*17f40*/  LDL.LU R2, [R1+0xdf8] ;  /* 0x000df80001027983 */ /* 0x000f220000300800 */
[C---:B--2---:R-:W-:Y:S06]  /*17f50*/  HMMA.16816.F32 R8, R12.reuse, R32, R8 ;  /* 0x000000200c08723c */ /* 0x044fec0000001808 */
[C---:B---3--:R-:W-:Y:S06]  /*17f60*/  HMMA.16816.F32 R56, R12.reuse, R40, R56 ;  /* 0x000000280c38723c */ /* 0x048fec0000001838 */
[C---:B------:R-:W-:Y:S06]  /*17f70*/  HMMA.16816.F32 R28, R12.reuse, R44, R28 ;  /* 0x0000002c0c1c723c */ /* 0x040fec000000181c */
[----:B------:R-:W-:Y:S06]  /*17f80*/  HMMA.16816.F32 R4, R12, R48, R4 ;  /* 0x000000300c04723c */ /* 0x000fec0000001804 */
[----:B------:R-:W-:-:S02]  /*17f90*/  IMAD.MOV.U32 R25, RZ, RZ, R10 ;  /* 0x000000ffff197224 */ /* 0x000fc400078e000a */
[----:B------:R-:W-:Y:S01]  /*17fa0*/  IMAD.MOV.U32 R24, RZ, RZ, R11 ;  /* 0x000000ffff187224 */ /* 0x000fe200078e000b */
[----:B------:R-:W-:Y:S01]  /*17fb0*/  MOV R27, R8 ;  /* 0x00000008001b7202 */ /* 0x000fe20000000f00 */
[----:B------:R-:W-:Y:S01]  /*17fc0*/  IMAD.MOV.U32 R26, RZ, RZ, R9 ;  /* 0x000000ffff1a7224 */ /* 0x000fe200078e0009 */
[----:B------:R-:W2:Y:S04]  /*17fd0*/  LDL.LU.64 R10, [R1+0xdf0] ;  /* 0x000df000010a7983 */ /* 0x000ea80000300a00 */
[----:B------:R-:W2:Y:S01]  /*17fe0*/  LDL.LU.64 R8, [R1+0xde8] ;  /* 0x000de80001087983 */ /* 0x000ea20000300a00 */
[----:B----4-:R-:W-:-:S03]  /*17ff0*/  IMAD.MOV.U32 R33, RZ, RZ, R3 ;  /* 0x000000ffff217224 */ /* 0x010fc600078e0003 */
[----:B------:R0:W-:Y:S01]  /*18000*/  STL.64 [R1+0xdb8], R34 ;  /* 0x000db82201007387 */ /* 0x0001e20000100a00 */
[----:B------:R-:W-:Y:S02]  /*18010*/  IMAD.MOV.U32 R32, RZ, RZ, R61 ;  /* 0x000000ffff207224 */ /* 0x000fe400078e003d */
[----:B0-----:R-:W-:Y:S02]  /*18020*/  IMAD.MOV.U32 R34, RZ, RZ, R2 ;  /* 0x000000ffff227224 */ /* 0x001fe400078e0002 */
[----:B------:R-:W-:Y:S01]  /*18030*/  IMAD.MOV.U32 R35, RZ, RZ, R0 ;  /* 0x000000ffff237224 */ /* 0x000fe200078e0000 */
[----:B------:R0:W-:Y:S06]  /*18040*/  STL.64 [R1+0xc18], R58 ;  /* 0x000c183a01007387 */ /* 0x0001ec0000100a00 */
[----:B------:R-:W-:Y:S01]  /*18050*/  HMMA.16816.F32 R32, R12, R36, R32 ;  /* 0x000000240c20723c */ /* 0x000fe20000001820 */
[----:B------:R-:W-:Y:S04]  /*18060*/  STL.64 [R1+0xc10], R56 ;  /* 0x000c103801007387 */ /* 0x000fe80000100a00 */
[----:B0-----:R-:W2:Y:S04]  /*18070*/  LDL.LU.64 R58, [R1+0x68] ;  /* 0x00006800013a7983 */ /* 0x001ea80000300a00 */
[----:B------:R-:W-:Y:S04]  /*18080*/  STL.64 [R1+0xc28], R30 ;  /* 0x000c281e01007387 */ /* 0x000fe80000100a00 */
[----:B------:R-:W-:Y:S04]  /*18090*/  STL.64 [R1+0xc20], R28 ;  /* 0x000c201c01007387 */ /* 0x000fe80000100a00 */
[----:B------:R0:W-:Y:S04]  /*180a0*/  STL.64 [R1+0xc38], R6 ;  /* 0x000c380601007387 */ /* 0x0001e80000100a00 */
[----:B------:R-:W-:Y:S04]  /*180b0*/  STL.64 [R1+0xc30], R4 ;  /* 0x000c300401007387 */ /* 0x000fe80000100a00 */
[----:B0-----:R-:W3:Y:S04]  /*180c0*/  LDL.LU R6, [R1+0x58] ;  /* 0x0000580001067983 */ /* 0x001ee80000300800 */
[----:B------:R-:W3:Y:S01]  /*180d0*/  LDL.LU R7, [R1+0x5c] ;  /* 0x00005c0001077983 */ /* 0x000ee20000300800 */
[----:B------:R-:W-:-:S02]  /*180e0*/  IMAD.MOV.U32 R0, RZ, RZ, R32 ;  /* 0x000000ffff007224 */ /* 0x000fc400078e0020 */
[----:B------:R-:W-:Y:S01]  /*180f0*/  IMAD.MOV.U32 R2, RZ, RZ, R33 ;  /* 0x000000ffff027224 */ /* 0x000fe200078e0021 */
[----:B------:R-:W3:Y:S01]  /*18100*/  LDL.LU R32, [R1+0x1d0] ;  /* 0x0001d00001207983 */ /* 0x000ee20000300800 */
[----:B------:R-:W-:-:S03]  /*18110*/  IMAD.MOV.U32 R61, RZ, RZ, R34 ;  /* 0x000000ffff3d7224 */ /* 0x000fc600078e0022 */
[----:B------:R-:W3:Y:S01]  /*18120*/  LDL.LU R33, [R1+0x1d4] ;  /* 0x0001d40001217983 */ /* 0x000ee20000300800 */
[----:B------:R-:W-:-:S03]  /*18130*/  IMAD.MOV.U32 R3, RZ, RZ, R35 ;  /* 0x000000ffff037224 */ /* 0x000fc600078e0023 */
[----:B------:R-:W3:Y:S04]  /*18140*/  LDL.LU R34, [R1+0x1d8] ;  /* 0x0001d80001227983 */ /* 0x000ee80000300800 */
[----:B------:R-:W3:Y:S01]  /*18150*/  LDL.LU R35, [R1+0x1dc] ;  /* 0x0001dc0001237983 */ /* 0x000ee20000300800 */
[----:B------:R-:W-:Y:S03]  /*18160*/  HMMA.16816.F32 R12, R12, R52, R16 ;  /* 0x000000340c0c723c */ /* 0x000fe60000001810 */
[----:B------:R-:W4:Y:S04]  /*18170*/  LDL.LU R16, [R1+0x1c0] ;  /* 0x0001c00001107983 */ /* 0x000f280000300800 */
[----:B------:R-:W4:Y:S04]  /*18180*/  LDL.LU R17, [R1+0x1c4] ;  /* 0x0001c40001117983 */ /* 0x000f280000300800 */
[----:B------:R-:W4:Y:S01]  /*18190*/  LDL.LU R18, [R1+0x1c8] ;  /* 0x0001c80001127983 */ /* 0x000f220000300800 */
[----:B------:R-:W-:-:S02]  /*181a0*/  IMAD.MOV.U32 R56, RZ, RZ, R47 ;  /* 0x000000ffff387224 */ /* 0x000fc400078e002f */
[----:B------:R-:W-:Y:S02]  /*181b0*/  IMAD.MOV.U32 R57, RZ, RZ, R43 ;  /* 0x000000ffff397224 */ /* 0x000fe400078e002b */
[----:B------:R-:W-:Y:S02]  /*181c0*/  IMAD.MOV.U32 R19, RZ, RZ, R60 ;  /* 0x000000ffff137224 */ /* 0x000fe400078e003c */
[----:B------:R-:W-:-:S05]  /*181d0*/  IMAD.MOV.U32 R28, RZ, RZ, R50 ;  /* 0x000000ffff1c7224 */ /* 0x000fca00078e0032 */
[----:B------:R0:W-:Y:S04]  /*181e0*/  STL.64 [R1+0xc48], R14 ;  /* 0x000c480e01007387 */ /* 0x0001e80000100a00 */
[----:B------:R-:W-:Y:S01]  /*181f0*/  STL.64 [R1+0xc40], R12 ;  /* 0x000c400c01007387 */ /* 0x000fe20000100a00 */
[----:B------:R-:W-:Y:S01]  /*18200*/  IMAD.MOV.U32 R29, RZ, RZ, R51 ;  /* 0x000000ffff1d7224 */ /* 0x000fe200078e0033 */
[----:B------:R-:W-:Y:S01]  /*18210*/  MOV R30, R38 ;  /* 0x00000026001e7202 */ /* 0x000fe20000000f00 */
[----:B------:R-:W-:Y:S02]  /*18220*/  IMAD.MOV.U32 R31, RZ, RZ, R39 ;  /* 0x000000ffff1f7224 */ /* 0x000fe400078e0027 */
[----:B0-----:R-:W-:Y:S02]  /*18230*/  IMAD.MOV.U32 R14, RZ, RZ, R54 ;  /* 0x000000ffff0e7224 */ /* 0x001fe400078e0036 */
[----:B------:R-:W-:Y:S01]  /*18240*/  IMAD.MOV.U32 R15, RZ, RZ, R55 ;  /* 0x000000ffff0f7224 */ /* 0x000fe200078e0037 */
[----:B--2---:R-:W-:Y:S06]  /*18250*/  HMMA.16816.F32 R20, R8, R58, R20 ;  /* 0x0000003a0814723c */ /* 0x004fec0000001814 */
[----:B------:R-:W-:Y:S01]  /*18260*/  MOV R5, R58 ;  /* 0x0000003a00057202 */ /* 0x000fe20000000f00 */
[----:B------:R-:W-:-:S02]  /*18270*/  IMAD.MOV.U32 R4, RZ, RZ, R59 ;  /* 0x000000ffff047224 */ /* 0x000fc400078e003b */
[----:B------:R-:W-:Y:S02]  /*18280*/  IMAD.MOV.U32 R58, RZ, RZ, R42 ;  /* 0x000000ffff3a7224 */ /* 0x000fe400078e002a */
[----:B------:R-:W-:Y:S01]  /*18290*/  IMAD.MOV.U32 R59, RZ, RZ, R46 ;  /* 0x000000ffff3b7224 */ /* 0x000fe200078e002e */
[----:B---3--:R-:W-:Y:S11]  /*182a0*/  HMMA.16816.F32 R32, R8, R6, R32 ;  /* 0x000000060820723c */ /* 0x008ff60000001820 */
[----:B------:R0:W-:Y:S04]  /*182b0*/  STL.64 [R1+0x280], R20 ;  /* 0x0002801401007387 */ /* 0x0001e80000100a00 */
[----:B------:R1:W-:Y:S04]  /*182c0*/  STL.64 [R1+0x288], R22 ;  /* 0x0002881601007387 */ /* 0x0003e80000100a00 */
[----:B------:R-:W2:Y:S04]  /*182d0*/  LDL.LU R47, [R1+0xde4] ;  /* 0x000de400012f7983 */ /* 0x000ea80000300800 */
[----:B------:R-:W3:Y:S04]  /*182e0*/  LDL.LU R43, [R1+0xde0] ;  /* 0x000de000012b7983 */ /* 0x000ee80000300800 */
[----:B------:R-:W2:Y:S01]  /*182f0*/  LDL.LU R42, [R1+0xddc] ;  /* 0x000ddc00012a7983 */ /* 0x000ea20000300800 */
[----:B------:R-:W-:-:S03]  /*18300*/  IMAD.MOV.U32 R60, RZ, RZ, R20 ;  /* 0x000000ffff3c7224 */ /* 0x000fc600078e0014 */
[----:B------:R-:W3:Y:S01]  /*18310*/  LDL.LU R46, [R1+0xdd8] ;  /* 0x000dd800012e7983 */ /* 0x000ee20000300800 */
[----:B------:R-:W-:Y:S02]  /*18320*/  IMAD.MOV.U32 R52, RZ, RZ, R21 ;  /* 0x000000ffff347224 */ /* 0x000fe400078e0015 */
[----:B------:R-:W-:Y:S01]  /*18330*/  IMAD.MOV.U32 R53, RZ, RZ, R23 ;  /* 0x000000ffff357224 */ /* 0x000fe200078e0017 */
[----:B0-----:R-:W3:Y:S04]  /*18340*/  LDL.LU R20, [R1+0x1b0] ;  /* 0x0001b00001147983 */ /* 0x001ee80000300800 */
[----:B------:R-:W3:Y:S04]  /*18350*/  LDL.LU R21, [R1+0x1b4] ;  /* 0x0001b40001157983 */ /* 0x000ee80000300800 */
[----:B-1----:R-:W3:Y:S04]  /*18360*/  LDL.LU R22, [R1+0x1b8] ;  /* 0x0001b80001167983 */ /* 0x002ee80000300800 */
        /* <DEDUP_REMOVED lines=9> */
[----:B------:R-:W-:Y:S04]  /*18400*/  STL [R1+0xbec], R60 ;  /* 0x000bec3c01007387 */ /* 0x000fe80000100800 */
[----:B------:R-:W-:Y:S04]  /*18410*/  STL [R1+0xbe8], R52 ;  /* 0x000be83401007387 */ /* 0x000fe80000100800 */
[----:B------:R-:W-:Y:S04]  /*18420*/  STL [R1+0xbe4], R53 ;  /* 0x000be43501007387 */ /* 0x000fe80000100800 */
[----:B------:R-:W-:Y:S01]  /*18430*/  STL.64 [R1+0x260], R32 ;  /* 0x0002602001007387 */ /* 0x000fe20000100a00 */
[----:B------:R-:W-:-:S02]  /*18440*/  IMAD.MOV.U32 R45, RZ, RZ, R35 ;  /* 0x000000ffff2d7224 */ /* 0x000fc400078e0023 */
[----:B------:R-:W-:Y:S01]  /*18450*/  IMAD.MOV.U32 R49, RZ, RZ, R34 ;  /* 0x000000ffff317224 */ /* 0x000fe200078e0022 */
[----:B------:R0:W-:Y:S04]  /*18460*/  STL.64 [R1+0x268], R34 ;  /* 0x0002682201007387 */ /* 0x0001e80000100a00 */
[----:B0-----:R-:W4:Y:S01]  /*18470*/  LDL.LU.64 R34, [R1+0xdb8] ;  /* 0x000db80001227983 */ /* 0x001f220000300a00 */
[----:B------:R-:W-:Y:S02]  /*18480*/  IMAD.MOV.U32 R48, RZ, RZ, R32 ;  /* 0x000000ffff307224 */ /* 0x000fe400078e0020 */
[----:B------:R-:W-:Y:S01]  /*18490*/  IMAD.MOV.U32 R44, RZ, RZ, R33 ;  /* 0x000000ffff2c7224 */ /* 0x000fe200078e0021 */
[----:B------:R-:W-:Y:S04]  /*184a0*/  STL.64 [R1+0xd48], R6 ;  /* 0x000d480601007387 */ /* 0x000fe80000100a00 */
[----:B------:R-:W-:Y:S04]  /*184b0*/  STL [R1+0xbfc], R48 ;  /* 0x000bfc3001007387 */ /* 0x000fe80000100800 */
[----:B------:R-:W-:Y:S04]  /*184c0*/  STL [R1+0xbf8], R49 ;  /* 0x000bf83101007387 */ /* 0x000fe80000100800 */
[----:B------:R-:W-:Y:S04]  /*184d0*/  STL [R1+0xbf4], R44 ;  /* 0x000bf42c01007387 */ /* 0x000fe80000100800 */
[----:B------:R-:W-:Y:S01]  /*184e0*/  STL [R1+0xbf0], R45 ;  /* 0x000bf02d01007387 */ /* 0x000fe20000100800 */
[----:B----4-:R-:W-:-:S15]  /*184f0*/  HMMA.16816.F32 R16, R8, R34, R16 ;  /* 0x000000220810723c */ /* 0x010fde0000001810 */
[----:B------:R-:W-:-:S08]  /*18500*/  NOP ;  /* 0x0000000000007918 */ /* 0x000fd00000000000 */
[----:B------:R-:W-:Y:S01]  /*18510*/  STL.64 [R1+0x230], R16 ;  /* 0x0002301001007387 */ /* 0x000fe20000100a00 */
[----:B------:R-:W-:Y:S02]  /*18520*/  IMAD.MOV.U32 R33, RZ, RZ, R19 ;  /* 0x000000ffff217224 */ /* 0x000fe400078e0013 */
[----:B------:R-:W-:Y:S02]  /*18530*/  IMAD.MOV.U32 R32, RZ, RZ, R17 ;  /* 0x000000ffff207224 */ /* 0x000fe400078e0011 */
[----:B------:R-:W-:Y:S01]  /*18540*/  IMAD.MOV.U32 R41, RZ, RZ, R18 ;  /* 0x000000ffff297224 */ /* 0x000fe200078e0012 */
[----:B------:R0:W-:Y:S01]  /*18550*/  STL.64 [R1+0x238], R18 ;  /* 0x0002381201007387 */ /* 0x0001e20000100a00 */
[----:B------:R-:W-:-:S03]  /*18560*/  IMAD.MOV.U32 R40, RZ, RZ, R16 ;  /* 0x000000ffff287224 */ /* 0x000fc600078e0010 */
[----:B0-----:R-:W4:Y:S04]  /*18570*/  LDL.LU.64 R18, [R1+0xdb0] ;  /* 0x000db00001127983 */ /* 0x001f280000300a00 */
[----:B------:R-:W4:Y:S04]  /*18580*/  LDL.LU.64 R16, [R1+0xda8] ;  /* 0x000da80001107983 */ /* 0x000f280000300a00 */
[----:B------:R2:W-:Y:S04]  /*18590*/  STL [R1+0xc00], R33 ;  /* 0x000c002101007387 */ /* 0x0005e80000100800 */
[----:B------:R-:W-:Y:S04]  /*185a0*/  STL.64 [R1+0xd40], R34 ;  /* 0x000d402201007387 */ /* 0x000fe80000100a00 */
[----:B------:R3:W-:Y:S01]  /*185b0*/  STL [R1+0xd38], R32 ;  /* 0x000d382001007387 */ /* 0x0007e20000100800 */
[----:B--2---:R-:W-:-:S02]  /*185c0*/  IMAD.MOV.U32 R33, RZ, RZ, R42 ;  /* 0x000000ffff217224 */ /* 0x004fc400078e002a */
[----:B---3--:R-:W-:Y:S02]  /*185d0*/  IMAD.MOV.U32 R32, RZ, RZ, R46 ;  /* 0x000000ffff207224 */ /* 0x008fe400078e002e */
[----:B------:R-:W-:Y:S01]  /*185e0*/  IMAD.MOV.U32 R34, RZ, RZ, R43 ;  /* 0x000000ffff227224 */ /* 0x000fe200078e002b */
[----:B------:R-:W2:Y:S04]  /*185f0*/  LDL.LU R46, [R1+0xda4] ;  /* 0x000da400012e7983 */ /* 0x000ea80000300800 */
[----:B------:R-:W3:Y:S04]  /*18600*/  LDL.LU R42, [R1+0xda0] ;  /* 0x000da000012a7983 */ /* 0x000ee80000300800 */
[----:B------:R-:W3:Y:S01]  /*18610*/  LDL.LU R43, [R1+0xd9c] ;  /* 0x000d9c00012b7983 */ /* 0x000ee20000300800 */
[----:B------:R-:W-:-:S03]  /*18620*/  MOV R35, R47 ;  /* 0x0000002f00237202 */ /* 0x000fc60000000f00 */
[----:B------:R-:W2:Y:S01]  /*18630*/  LDL.LU R47, [R1+0xd98] ;  /* 0x000d9800012f7983 */ /* 0x000ea20000300800 */
[----:B------:R-:W-:-:S15]  /*18640*/  HMMA.16816.F32 R20, R8, R38, R20 ;  /* 0x000000260814723c */ /* 0x000fde0000001814 */
[----:B------:R-:W-:-:S08]  /*18650*/  NOP ;  /* 0x0000000000007918 */ /* 0x000fd00000000000 */
[----:B------:R-:W-:Y:S01]  /*18660*/  STL.64 [R1+0x1b0], R20 ;  /* 0x0001b01401007387 */ /* 0x000fe20000100a00 */
[----:B------:R-:W-:-:S03]  /*18670*/  IMAD.MOV.U32 R37, RZ, RZ, R22 ;  /* 0x000000ffff257224 */ /* 0x000fc600078e0016 */
[----:B------:R0:W-:Y:S01]  /*18680*/  STL.64 [R1+0x1b8], R22 ;  /* 0x0001b81601007387 */ /* 0x0001e20000100a00 */
[----:B------:R-:W-:-:S03]  /*18690*/  IMAD.MOV.U32 R36, RZ, RZ, R20 ;  /* 0x000000ffff247224 */ /* 0x000fc600078e0014 */
[----:B0-----:R-:W4:Y:S04]  /*186a0*/  LDL.LU.64 R22, [R1+0xd90] ;  /* 0x000d900001167983 */ /* 0x001f280000300a00 */
[----:B------:R-:W4:Y:S04]  /*186b0*/  LDL.LU.64 R20, [R1+0xd88] ;  /* 0x000d880001147983 */ /* 0x000f280000300a00 */
[----:B------:R-:W-:Y:S04]  /*186c0*/  STL.64 [R1+0xd30], R38 ;  /* 0x000d302601007387 */ /* 0x000fe80000100a00 */
[----:B------:R-:W-:Y:S01]  /*186d0*/  STL.64 [R1+0xd28], R36 ;  /* 0x000d282401007387 */ /* 0x000fe20000100a00 */
[C---:B------:R-:W-:Y:S06]  /*186e0*/  HMMA.16816.F32 R28, R8.reuse, R50, R28 ;  /* 0x00000032081c723c */ /* 0x040fec000000181c */
[C---:B---3--:R-:W-:Y:S06]  /*186f0*/  HMMA.16816.F32 R32, R8.reuse, R42, R32 ;  /* 0x0000002a0820723c */ /* 0x048fec0000001820 */
[----:B--2---:R-:W-:Y:S01]  /*18700*/  HMMA.16816.F32 R12, R8, R46, R12 ;  /* 0x0000002e080c723c */ /* 0x004fe2000000180c */
[----:B------:R-:W-:Y:S04]  /*18710*/  STL.64 [R1+0xd20], R42 ;  /* 0x000d202a01007387 */ /* 0x000fe80000100a00 */
[----:B------:R-:W-:-:S12]  /*18720*/  STL.64 [R1+0xd18], R40 ;  /* 0x000d182801007387 */ /* 0x000fd80000100a00 */
[----:B------:R-:W-:Y:S04]  /*18730*/  STL.64 [R1+0x1a0], R32 ;  /* 0x0001a02001007387 */ /* 0x000fe80000100a00 */
[----:B------:R-:W-:Y:S04]  /*18740*/  STL.64 [R1+0x1a8], R34 ;  /* 0x0001a82201007387 */ /* 0x000fe80000100a00 */
[----:B------:R-:W-:Y:S04]  /*18750*/  STL.64 [R1+0xd10], R46 ;  /* 0x000d102e01007387 */ /* 0x000fe80000100a00 */
[----:B------:R-:W-:Y:S04]  /*18760*/  STL.64 [R1+0x190], R12 ;  /* 0x0001900c01007387 */ /* 0x000fe80000100a00 */
[----:B------:R0:W-:Y:S02]  /*18770*/  STL.64 [R1+0x198], R14 ;  /* 0x0001980e01007387 */ /* 0x0001e40000100a00 */
[----:B0-----:R-:W-:Y:S02]  /*18780*/  HMMA.16816.F32 R12, R8, R54, R56 ;  /* 0x00000036080c723c */ /* 0x001fe40000001838 */
[----:B------:R-:W-:Y:S04]  /*18790*/  STL.64 [R1+0xd08], R50 ;  /* 0x000d083201007387 */ /* 0x000fe80000100a00 */
[----:B------:R0:W-:Y:S04]  /*187a0*/  STL.64 [R1+0x170], R28 ;  /* 0x0001701c01007387 */ /* 0x0001e80000100a00 */
[----:B------:R1:W-:Y:S01]  /*187b0*/  STL.64 [R1+0x178], R30 ;  /* 0x0001781e01007387 */ /* 0x0003e20000100a00 */
[----:B0-----:R-:W-:-:S02]  /*187c0*/  IMAD.MOV.U32 R28, RZ, RZ, R27 ;  /* 0x000000ffff1c7224 */ /* 0x001fc400078e001b */
[----:B-1----:R-:W-:Y:S02]  /*187d0*/  IMAD.MOV.U32 R30, RZ, RZ, R25 ;  /* 0x000000ffff1e7224 */ /* 0x002fe400078e0019 */
[----:B------:R-:W-:Y:S02]  /*187e0*/  IMAD.MOV.U32 R31, RZ, RZ, R24 ;  /* 0x000000ffff1f7224 */ /* 0x000fe400078e0018 */
[----:B------:R-:W-:Y:S02]  /*187f0*/  IMAD.MOV.U32 R29, RZ, RZ, R26 ;  /* 0x000000ffff1d7224 */ /* 0x000fe400078e001a */
[----:B----4-:R-:W-:Y:S02]  /*18800*/  IMAD.MOV.U32 R24, RZ, RZ, R23 ;  /* 0x000000ffff187224 */ /* 0x010fe400078e0017 */
[----:B------:R-:W-:Y:S02]  /*18810*/  IMAD.MOV.U32 R26, RZ, RZ, R21 ;  /* 0x000000ffff1a7224 */ /* 0x000fe400078e0015 */
[----:B------:R-:W-:Y:S04]  /*18820*/  STL.64 [R1+0x160], R12 ;  /* 0x0001600c01007387 */ /* 0x000fe80000100a00 */
[----:B------:R-:W-:Y:S04]  /*18830*/  STL.64 [R1+0x168], R14 ;  /* 0x0001680e01007387 */ /* 0x000fe80000100a00 */
[----:B------:R-:W-:Y:S04]  /*18840*/  STL.64 [R1+0xd00], R54 ;  /* 0x000d003601007387 */ /* 0x000fe80000100a00 */
[----:B------:R-:W-:Y:S04]  /*18850*/  STL.64 [R1+0xc58], R30 ;  /* 0x000c581e01007387 */ /* 0x000fe80000100a00 */
[----:B------:R-:W-:Y:S01]  /*18860*/  STL.64 [R1+0xc50], R28 ;  /* 0x000c501c01007387 */ /* 0x000fe20000100a00 */
[----:B------:R-:W-:-:S03]  /*18870*/  MOV R27, R20 ;  /* 0x00000014001b7202 */ /* 0x000fc60000000f00 */
[----:B------:R-:W2:Y:S01]  /*18880*/  LDL.LU R23, [R1+0xd84] ;  /* 0x000d840001177983 */ /* 0x000ea20000300800 */
[----:B------:R-:W-:-:S03]  /*18890*/  IMAD.MOV.U32 R25, RZ, RZ, R22 ;  /* 0x000000ffff197224 */ /* 0x000fc600078e0016 */
[----:B------:R-:W3:Y:S04]  /*188a0*/  LDL.LU R22, [R1+0xd80] ;  /* 0x000d800001167983 */ /* 0x000ee80000300800 */
[----:B------:R-:W4:Y:S04]  /*188b0*/  LDL.LU R21, [R1+0xd7c] ;  /* 0x000d7c0001157983 */ /* 0x000f280000300800 */
[----:B------:R-:W2:Y:S04]  /*188c0*/  LDL.LU R20, [R1+0xd78] ;  /* 0x000d780001147983 */ /* 0x000ea80000300800 */
[----:B------:R-:W-:Y:S04]  /*188d0*/  STL.64 [R1+0xc98], R26 ;  /* 0x000c981a01007387 */ /* 0x000fe80000100a00 */
[----:B------:R0:W-:Y:S04]  /*188e0*/  STL.64 [R1+0xc90], R24 ;  /* 0x000c901801007387 */ /* 0x0001e80000100a00 */
[----:B0-----:R-:W3:Y:S04]  /*188f0*/  LDL.LU R24, [R1+0x80] ;  /* 0x0000800001187983 */ /* 0x001ee80000300800 */
[----:B------:R-:W3:Y:S04]  /*18900*/  LDL.LU R25, [R1+0x84] ;  /* 0x0000840001197983 */ /* 0x000ee80000300800 */
[----:B------:R-:W4:Y:S04]  /*18910*/  LDL.LU R26, [R1+0x88] ;  /* 0x00008800011a7983 */ /* 0x000f280000300800 */
[----:B------:R-:W4:Y:S04]  /*18920*/  LDL.LU R27, [R1+0x8c] ;  /* 0x00008c00011b7983 */ /* 0x000f280000300800 */
[----:B----4-:R0:W-:Y:S04]  /*18930*/  STL.64 [R1+0xca8], R26 ;  /* 0x000ca81a01007387 */ /* 0x0101e80000100a00 */
[----:B---3--:R2:W-:Y:S01]  /*18940*/  STL.64 [R1+0xca0], R24 ;  /* 0x000ca01801007387 */ /* 0x0085e20000100a00 */
[----:B0-----:R-:W-:-:S02]  /*18950*/  IMAD.MOV.U32 R26, RZ, RZ, R22 ;  /* 0x000000ffff1a7224 */ /* 0x001fc400078e0016 */
[----:B--2---:R-:W-:Y:S02]  /*18960*/  IMAD.MOV.U32 R24, RZ, RZ, R20 ;  /* 0x000000ffff187224 */ /* 0x004fe400078e0014 */
[----:B------:R-:W-:Y:S01]  /*18970*/  IMAD.MOV.U32 R27, RZ, RZ, R23 ;  /* 0x000000ffff1b7224 */ /* 0x000fe200078e0017 */
[----:B------:R-:W2:Y:S01]  /*18980*/  LDL.LU R20, [R1+0xd74] ;  /* 0x000d740001147983 */ /* 0x000ea20000300800 */
[----:B------:R-:W-:-:S03]  /*18990*/  IMAD.MOV.U32 R25, RZ, RZ, R21 ;  /* 0x000000ffff197224 */ /* 0x000fc600078e0015 */
[----:B------:R-:W3:Y:S04]  /*189a0*/  LDL.LU R21, [R1+0xd70] ;  /* 0x000d700001157983 */ /* 0x000ee80000300800 */
[----:B------:R-:W4:Y:S04]  /*189b0*/  LDL.LU R22, [R1+0xd6c] ;  /* 0x000d6c0001167983 */ /* 0x000f280000300800 */
[----:B------:R-:W4:Y:S04]  /*189c0*/  LDL.LU R23, [R1+0xd68] ;  /* 0x000d680001177983 */ /* 0x000f280000300800 */
[----:B------:R-:W-:Y:S04]  /*189d0*/  STL.64 [R1+0xcb8], R26 ;  /* 0x000cb81a01007387 */ /* 0x000fe80000100a00 */
[----:B------:R0:W-:Y:S04]  /*189e0*/  STL.64 [R1+0xcb0], R24 ;  /* 0x000cb01801007387 */ /* 0x0001e80000100a00 */
[----:B0-----:R-:W2:Y:S04]  /*189f0*/  LDL.LU R24, [R1+0xa0] ;  /* 0x0000a00001187983 */ /* 0x001ea80000300800 */
[----:B------:R-:W2:Y:S04]  /*18a00*/  LDL.LU R25, [R1+0xa4] ;  /* 0x0000a40001197983 */ /* 0x000ea80000300800 */
[----:B------:R-:W3:Y:S04]  /*18a10*/  LDL.LU R26, [R1+0xa8] ;  /* 0x0000a800011a7983 */ /* 0x000ee80000300800 */
[----:B------:R-:W3:Y:S01]  /*18a20*/  LDL.LU R27, [R1+0xac] ;  /* 0x0000ac00011b7983 */ /* 0x000ee20000300800 */
[----:B------:R-:W-:-:S02]  /*18a30*/  IMAD.MOV.U32 R31, RZ, RZ, R4 ;  /* 0x000000ffff1f7224 */ /* 0x000fc400078e0004 */
[----:B------:R-:W-:Y:S01]  /*18a40*/  IMAD.MOV.U32 R30, RZ, RZ, R5 ;  /* 0x000000ffff1e7224 */ /* 0x000fe200078e0005 */
[----:B---3--:R0:W-:Y:S04]  /*18a50*/  STL.64 [R1+0xcc8], R26 ;  /* 0x000cc81a01007387 */ /* 0x0081e80000100a00 */
[----:B--2---:R4:W-:Y:S01]  /*18a60*/  STL.64 [R1+0xcc0], R24 ;  /* 0x000cc01801007387 */ /* 0x0049e20000100a00 */
[----:B0-----:R-:W-:Y:S02]  /*18a70*/  IMAD.MOV.U32 R27, RZ, RZ, R20 ;  /* 0x000000ffff1b7224 */ /* 0x001fe400078e0014 */
[----:B------:R-:W-:Y:S01]  /*18a80*/  IMAD.MOV.U32 R26, RZ, RZ, R21 ;  /* 0x000000ffff1a7224 */ /* 0x000fe200078e0015 */
[----:B------:R-:W2:Y:S01]  /*18a90*/  LDL.LU R20, [R1+0xe0] ;  /* 0x0000e00001147983 */ /* 0x000ea20000300800 */
[----:B----4-:R-:W-:-:S03]  /*18aa0*/  IMAD.MOV.U32 R25, RZ, RZ, R22 ;  /* 0x000000ffff197224 */ /* 0x010fc600078e0016 */
[----:B------:R-:W2:Y:S01]  /*18ab0*/  LDL.LU R21, [R1+0xe4] ;  /* 0x0000e40001157983 */ /* 0x000ea20000300800 */
[----:B------:R-:W-:-:S03]  /*18ac0*/  IMAD.MOV.U32 R24, RZ, RZ, R23 ;  /* 0x000000ffff187224 */ /* 0x000fc600078e0017 */
[----:B------:R-:W2:Y:S04]  /*18ad0*/  LDL.LU R22, [R1+0xe8] ;  /* 0x0000e80001167983 */ /* 0x000ea80000300800 */
[----:B------:R-:W2:Y:S04]  /*18ae0*/  LDL.LU R23, [R1+0xec] ;  /* 0x0000ec0001177983 */ /* 0x000ea80000300800 */
[----:B------:R-:W3:Y:S04]  /*18af0*/  LDL.LU R52, [R1+0xf0] ;  /* 0x0000f00001347983 */ /* 0x000ee80000300800 */
[----:B------:R-:W3:Y:S04]  /*18b00*/  LDL.LU R53, [R1+0xf4] ;  /* 0x0000f40001357983 */ /* 0x000ee80000300800 */
[----:B------:R-:W3:Y:S04]  /*18b10*/  LDL.LU R54, [R1+0xf8] ;  /* 0x0000f80001367983 */ /* 0x000ee80000300800 */
[----:B------:R-:W3:Y:S04]  /*18b20*/  LDL.LU R55, [R1+0xfc] ;  /* 0x0000fc0001377983 */ /* 0x000ee80000300800 */
[----:B------:R-:W4:Y:S04]  /*18b30*/  LDL.LU R48, [R1+0x100] ;  /* 0x0001000001307983 */ /* 0x000f280000300800 */
[----:B------:R-:W4:Y:S04]  /*18b40*/  LDL.LU R49, [R1+0x104] ;  /* 0x0001040001317983 */ /* 0x000f280000300800 */
[----:B------:R-:W4:Y:S04]  /*18b50*/  LDL.LU R50, [R1+0x108] ;  /* 0x0001080001327983 */ /* 0x000f280000300800 */
[----:B------:R-:W4:Y:S04]  /*18b60*/  LDL.LU R51, [R1+0x10c] ;  /* 0x00010c0001337983 */ /* 0x000f280000300800 */
[----:B------:R-:W2:Y:S04]  /*18b70*/  LDL.LU R40, [R1+0x120] ;  /* 0x0001200001287983 */ /* 0x000ea80000300800 */
[----:B------:R-:W2:Y:S04]  /*18b80*/  LDL.LU R41, [R1+0x124] ;  /* 0x0001240001297983 */ /* 0x000ea80000300800 */
        /* <DEDUP_REMOVED lines=18> */
[----:B------:R-:W-:Y:S04]  /*18cb0*/  STL.64 [R1+0xcd8], R26 ;  /* 0x000cd81a01007387 */ /* 0x000fe80000100a00 */
[----:B------:R0:W-:Y:S04]  /*18cc0*/  STL.64 [R1+0xcd0], R24 ;  /* 0x000cd01801007387 */ /* 0x0001e80000100a00 */
[----:B0-----:R-:W4:Y:S04]  /*18cd0*/  LDL.LU R24, [R1+0xc0] ;  /* 0x0000c00001187983 */ /* 0x001f280000300800 */
[----:B------:R-:W4:Y:S04]  /*18ce0*/  LDL.LU R25, [R1+0xc4] ;  /* 0x0000c40001197983 */ /* 0x000f280000300800 */
[----:B------:R-:W2:Y:S04]  /*18cf0*/  LDL.LU R26, [R1+0xc8] ;  /* 0x0000c800011a7983 */ /* 0x000ea80000300800 */
[----:B------:R-:W2:Y:S01]  /*18d00*/  LDL.LU R27, [R1+0xcc] ;  /* 0x0000cc00011b7983 */ /* 0x000ea20000300800 */
[----:B------:R-:W-:-:S03]  /*18d10*/  IMAD.MOV.U32 R8, RZ, RZ, R12 ;  /* 0x000000ffff087224 */ /* 0x000fc600078e000c */
[----:B--2---:R-:W-:Y:S04]  /*18d20*/  STL.64 [R1+0xce8], R26 ;  /* 0x000ce81a01007387 */ /* 0x004fe80000100a00 */
[----:B----4-:R0:W-:Y:S04]  /*18d30*/  STL.64 [R1+0xce0], R24 ;  /* 0x000ce01801007387 */ /* 0x0101e80000100a00 */
[----:B0-----:R-:W2:Y:S04]  /*18d40*/  LDL.LU R24, [R1+0xd0] ;  /* 0x0000d00001187983 */ /* 0x001ea80000300800 */
[----:B------:R-:W2:Y:S04]  /*18d50*/  LDL.LU R25, [R1+0xd4] ;  /* 0x0000d40001197983 */ /* 0x000ea80000300800 */
[----:B------:R-:W2:Y:S04]  /*18d60*/  LDL.LU R26, [R1+0xd8] ;  /* 0x0000d800011a7983 */ /* 0x000ea80000300800 */
[----:B------:R-:W2:Y:S04]  /*18d70*/  LDL.LU R27, [R1+0xdc] ;  /* 0x0000dc00011b7983 */ /* 0x000ea80000300800 */
[----:B------:R-:W4:Y:S04]  /*18d80*/  LDL.LU R12, [R1+0x20] ;  /* 0x00002000010c7983 */ /* 0x000f280000300800 */
[----:B------:R-:W4:Y:S01]  /*18d90*/  LDL.LU R13, [R1+0x24] ;  /* 0x00002400010d7983 */ /* 0x000f220000300800 */
[----:B------:R-:W-:-:S02]  /*18da0*/  IMAD.MOV.U32 R14, RZ, RZ, R16 ;  /* 0x000000ffff0e7224 */ /* 0x000fc400078e0010 */
[----:B------:R-:W-:Y:S01]  /*18db0*/  IMAD.MOV.U32 R15, RZ, RZ, R17 ;  /* 0x000000ffff0f7224 */ /* 0x000fe200078e0011 */
[----:B------:R-:W3:Y:S04]  /*18dc0*/  LDL.LU R16, [R1+0xd64] ;  /* 0x000d640001107983 */ /* 0x000ee80000300800 */
[----:B------:R-:W3:Y:S04]  /*18dd0*/  LDL.LU R17, [R1+0xd60] ;  /* 0x000d600001117983 */ /* 0x000ee80000300800 */
[----:B------:R-:W-:Y:S04]  /*18de0*/  STL.64 [R1+0xc68], R14 ;  /* 0x000c680e01007387 */ /* 0x000fe80000100a00 */
[----:B----4-:R0:W-:Y:S02]  /*18df0*/  STL.64 [R1+0xc60], R12 ;  /* 0x000c600c01007387 */ /* 0x0101e40000100a00 */
[----:B0-----:R-:W-:-:S02]  /*18e00*/  IMAD.MOV.U32 R12, RZ, RZ, R18 ;  /* 0x000000ffff0c7224 */ /* 0x001fc400078e0012 */
[----:B------:R-:W-:Y:S01]  /*18e10*/  IMAD.MOV.U32 R13, RZ, RZ, R19 ;  /* 0x000000ffff0d7224 */ /* 0x000fe200078e0013 */
[----:B------:R-:W3:Y:S04]  /*18e20*/  LDL.LU R18, [R1+0xd5c] ;  /* 0x000d5c0001127983 */ /* 0x000ee80000300800 */
[----:B------:R-:W3:Y:S04]  /*18e30*/  LDL.LU R19, [R1+0xd58] ;  /* 0x000d580001137983 */ /* 0x000ee80000300800 */
[----:B------:R-:W4:Y:S04]  /*18e40*/  LDL.LU R14, [R1+0x38] ;  /* 0x00003800010e7983 */ /* 0x000f280000300800 */
[----:B------:R-:W4:Y:S01]  /*18e50*/  LDL.LU R15, [R1+0x3c] ;  /* 0x00003c00010f7983 */ /* 0x000f220000300800 */
[----:B------:R-:W-:Y:S01]  /*18e60*/  MOV R56, R0 ;  /* 0x0000000000387202 */ /* 0x000fe20000000f00 */
[----:B------:R-:W-:-:S02]  /*18e70*/  IMAD.MOV.U32 R57, RZ, RZ, R2 ;  /* 0x000000ffff397224 */ /* 0x000fc400078e0002 */
[----:B------:R-:W4:Y:S04]  /*18e80*/  LDL.LU R0, [R1+0xd54] ;  /* 0x000d540001007983 */ /* 0x000f280000300800 */
[----:B------:R-:W4:Y:S01]  /*18e90*/  LDL.LU R2, [R1+0xd50] ;  /* 0x000d500001027983 */ /* 0x000f220000300800 */
[----:B---3--:R-:W-:-:S15]  /*18ea0*/  HMMA.16816.F32 R4, R16, R30, R4 ;  /* 0x0000001e1004723c */ /* 0x008fde0000001804 */
[----:B------:R-:W-:-:S08]  /*18eb0*/  NOP ;  /* 0x0000000000007918 */ /* 0x000fd00000000000 */
[----:B------:R-:W-:Y:S04]  /*18ec0*/  STL.64 [R1+0x150], R4 ;  /* 0x0001500401007387 */ /* 0x000fe80000100a00 */
[----:B------:R0:W-:Y:S04]  /*18ed0*/  STL.64 [R1+0x158], R6 ;  /* 0x0001580601007387 */ /* 0x0001e80000100a00 */
[----:B0-----:R-:W3:Y:S02]  /*18ee0*/  LDL.LU.64 R6, [R1+0xd48] ;  /* 0x000d480001067983 */ /* 0x001ee40000300a00 */
[----:B---3--:R-:W-:-:S15]  /*18ef0*/  HMMA.16816.F32 R32, R16, R6, R32 ;  /* 0x000000061020723c */ /* 0x008fde0000001820 */
[----:B------:R-:W-:-:S08]  /*18f00*/  NOP ;  /* 0x0000000000007918 */ /* 0x000fd00000000000 */
[----:B------:R-:W-:Y:S04]  /*18f10*/  STL.64 [R1+0x140], R32 ;  /* 0x0001402001007387 */ /* 0x000fe80000100a00 */
[----:B------:R0:W-:Y:S04]  /*18f20*/  STL.64 [R1+0x148], R34 ;  /* 0x0001482201007387 */ /* 0x0001e80000100a00 */
[----:B0-----:R-:W3:Y:S04]  /*18f30*/  LDL.LU.64 R34, [R1+0xd40] ;  /* 0x000d400001227983 */ /* 0x001ee80000300a00 */
[----:B------:R0:W5:Y:S01]  /*18f40*/  LDL.LU R32, [R1+0xd38] ;  /* 0x000d380001207983 */ /* 0x0001620000300800 */
[----:B---3--:R-:W-:-:S15]  /*18f50*/  HMMA.16816.F32 R36, R16, R34, R36 ;  /* 0x000000221024723c */ /* 0x008fde0000001824 */
[----:B------:R-:W-:-:S08]  /*18f60*/  NOP ;  /* 0x0000000000007918 */ /* 0x000fd00000000000 */
[----:B------:R-:W-:Y:S04]  /*18f70*/  STL.64 [R1+0x130], R36 ;  /* 0x0001302401007387 */ /* 0x000fe80000100a00 */
[----:B------:R1:W-:Y:S04]  /*18f80*/  STL.64 [R1+0x138], R38 ;  /* 0x0001382601007387 */ /* 0x0003e80000100a00 */
[----:B-1----:R-:W3:Y:S04]  /*18f90*/  LDL.LU.64 R38, [R1+0xd30] ;  /* 0x000d300001267983 */ /* 0x002ee80000300a00 */
[----:B------:R0:W5:Y:S01]  /*18fa0*/  LDL.LU.64 R36, [R1+0xd28] ;  /* 0x000d280001247983 */ /* 0x0001620000300a00 */
        /* <DEDUP_REMOVED lines=10> */
[----:B-1----:R-:W3:Y:S02]  /*19050*/  LDL.LU.64 R46, [R1+0xd10] ;  /* 0x000d1000012e7983 */ /* 0x002ee40000300a00 */
[----:B---3--:R-:W-:-:S15]  /*19060*/  HMMA.16816.F32 R48, R16, R46, R48 ;  /* 0x0000002e1030723c */ /* 0x008fde0000001830 */
[----:B------:R-:W-:-:S08]  /*19070*/  NOP ;  /* 0x0000000000007918 */ /* 0x000fd00000000000 */
[----:B------:R-:W-:Y:S01]  /*19080*/  STL.64 [R1+0x100], R48 ;  /* 0x0001003001007387 */ /* 0x000fe20000100a00 */
[----:B------:R-:W-:-:S03]  /*19090*/  IMAD.MOV.U32 R11, RZ, RZ, R51 ;  /* 0x000000ffff0b7224 */ /* 0x000fc600078e0033 */
[----:B------:R1:W-:Y:S04]  /*190a0*/  STL.64 [R1+0x108], R50 ;  /* 0x0001083201007387 */ /* 0x0003e80000100a00 */
[----:B-1----:R-:W3:Y:S02]  /*190b0*/  LDL.LU.64 R50, [R1+0xd08] ;  /* 0x000d080001327983 */ /* 0x002ee40000300a00 */
        /* <DEDUP_REMOVED lines=9> */
[----:B------:R1:W-:Y:S01]  /*19150*/  STL.64 [R1+0xe8], R22 ;  /* 0x0000e81601007387 */ /* 0x0003e20000100a00 */
[----:B------:R-:W-:-:S03]  /*19160*/  IMAD.MOV.U32 R17, RZ, RZ, R20 ;  /* 0x000000ffff117224 */ /* 0x000fc600078e0014 */
[----:B-1----:R-:W2:Y:S04]  /*19170*/  LDL.LU.64 R22, [R1+0xcf8] ;  /* 0x000cf80001167983 */ /* 0x002ea80000300a00 */
[----:B------:R-:W2:Y:S01]  /*19180*/  LDL.LU.64 R20, [R1+0xcf0] ;  /* 0x000cf00001147983 */ /* 0x000ea20000300a00 */
[----:B------:R-:W-:Y:S01]  /*19190*/  IMAD.MOV.U32 R58, RZ, RZ, R61 ;  /* 0x000000ffff3a7224 */ /* 0x000fe200078e003d */
[----:B--2---:R-:W-:-:S15]  /*191a0*/  HMMA.16816.F32 R24, R20, R30, R24 ;  /* 0x0000001e1418723c */ /* 0x004fde0000001818 */
[----:B------:R-:W-:-:S08]  /*191b0*/  NOP ;  /* 0x0000000000007918 */ /* 0x000fd00000000000 */
[----:B------:R-:W-:Y:S04]  /*191c0*/  STL.64 [R1+0x270], R24 ;  /* 0x0002701801007387 */ /* 0x000fe80000100a00 */
[----:B------:R1:W-:Y:S01]  /*191d0*/  STL.64 [R1+0x278], R26 ;  /* 0x0002781a01007387 */ /* 0x0003e20000100a00 */
[----:B------:R-:W-:-:S03]  /*191e0*/  IMAD.MOV.U32 R61, RZ, RZ, R24 ;  /* 0x000000ffff3d7224 */ /* 0x000fc600078e0018 */
[----:B-1----:R-:W2:Y:S04]  /*191f0*/  LDL.LU.64 R26, [R1+0xce8] ;  /* 0x000ce800011a7983 */ /* 0x002ea80000300a00 */
[----:B------:R-:W2:Y:S02]  /*19200*/  LDL.LU.64 R24, [R1+0xce0] ;  /* 0x000ce00001187983 */ /* 0x000ea40000300a00 */
[----:B--2---:R-:W-:-:S15]  /*19210*/  HMMA.16816.F32 R24, R20, R6, R24 ;  /* 0x000000061418723c */ /* 0x004fde0000001818 */
[----:B------:R-:W-:-:S08]  /*19220*/  NOP ;  /* 0x0000000000007918 */ /* 0x000fd00000000000 */
[----:B------:R-:W-:Y:S04]  /*19230*/  STL.64 [R1+0x250], R24 ;  /* 0x0002501801007387 */ /* 0x000fe80000100a00 */
[----:B------:R1:W-:Y:S04]  /*19240*/  STL.64 [R1+0x258], R26 ;  /* 0x0002581a01007387 */ /* 0x0003e80000100a00 */
        /* <DEDUP_REMOVED lines=31> */
[----:B------:R-:W2:Y:S04]  /*19440*/  LDL.LU.64 R24, [R1+0xc80] ;  /* 0x000c800001187983 */ /* 0x000ea80000300a00 */
[----:B------:R-:W3:Y:S01]  /*19450*/  LDL.LU.64 R52, [R1+0x3a8] ;  /* 0x0003a80001347983 */ /* 0x000ee20000300a00 */
[----:B--2---:R-:W-:-:S15]  /*19460*/  HMMA.16816.F32 R24, R20, R54, R24 ;  /* 0x000000361418723c */ /* 0x004fde0000001818 */
[----:B------:R-:W-:-:S08]  /*19470*/  NOP ;  /* 0x0000000000007918 */ /* 0x000fd00000000000 */
[----:B------:R-:W-:Y:S01]  /*19480*/  STL.64 [R1+0xa0], R24 ;  /* 0x0000a01801007387 */ /* 0x000fe20000100a00 */
[----:B------:R-:W-:Y:S02]  /*19490*/  IMAD.MOV.U32 R21, RZ, RZ, R27 ;  /* 0x000000ffff157224 */ /* 0x000fe400078e001b */
[----:B------:R-:W-:Y:S01]  /*194a0*/  IMAD.MOV.U32 R16, RZ, RZ, R26 ;  /* 0x000000ffff107224 */ /* 0x000fe200078e001a */
[----:B------:R1:W-:Y:S01]  /*194b0*/  STL.64 [R1+0xa8], R26 ;  /* 0x0000a81a01007387 */ /* 0x0003e20000100a00 */
[----:B------:R-:W-:Y:S02]  /*194c0*/  IMAD.MOV.U32 R20, RZ, RZ, R25 ;  /* 0x000000ffff147224 */ /* 0x000fe400078e0019 */
[----:B------:R-:W-:Y:S01]  /*194d0*/  IMAD.MOV.U32 R9, RZ, RZ, R24 ;  /* 0x000000ffff097224 */ /* 0x000fe200078e0018 */
[----:B-1----:R-:W4:Y:S04]  /*194e0*/  LDL.LU.64 R26, [R1+0xc78] ;  /* 0x000c7800011a7983 */ /* 0x002f280000300a00 */
[----:B------:R-:W4:Y:S02]  /*194f0*/  LDL.LU.64 R24, [R1+0xc70] ;  /* 0x000c700001187983 */ /* 0x000f240000300a00 */
[----:B----4-:R-:W-:Y:S02]  /*19500*/  HMMA.16816.F32 R28, R24, R30, R12 ;  /* 0x0000001e181c723c */ /* 0x010fe4000000180c */
[----:B------:R-:W2:Y:S04]  /*19510*/  LDL.LU.64 R14, [R1+0xc68] ;  /* 0x000c6800010e7983 */ /* 0x000ea80000300a00 */
[----:B------:R-:W2:-:S15]  /*19520*/  LDL.LU.64 R12, [R1+0xc60] ;  /* 0x000c6000010c7983 */ /* 0x000e9e0000300a00 */
[----:B------:R-:W-:-:S02]  /*19530*/  NOP ;  /* 0x0000000000007918 */ /* 0x000fc40000000000 */
[----:B------:R-:W-:Y:S04]  /*19540*/  STL.64 [R1+0x240], R28 ;  /* 0x0002401c01007387 */ /* 0x000fe80000100a00 */
[----:B------:R1:W-:Y:S04]  /*19550*/  STL.64 [R1+0x248], R30 ;  /* 0x0002481e01007387 */ /* 0x0003e80000100a00 */
[----:B-1----:R-:W4:Y:S04]  /*19560*/  LDL.LU.64 R30, [R1+0xc58] ;  /* 0x000c5800011e7983 */ /* 0x002f280000300a00 */
[----:B------:R-:W4:Y:S01]  /*19570*/  LDL.LU.64 R28, [R1+0xc50] ;  /* 0x000c5000011c7983 */ /* 0x000f220000300a00 */
[----:B------:R-:W-:-:S07]  /*19580*/  IMAD.MOV.U32 R59, RZ, RZ, R3 ;  /* 0x000000ffff3b7224 */ /* 0x000fce00078e0003 */
[C---:B------:R-:W-:Y:S01]  /*19590*/  HMMA.16816.F32 R56, R24.reuse, R38, R56 ;  /* 0x000000261838723c */ /* 0x040fe20000001838 */
[----:B------:R-:W-:Y:S01]  /*195a0*/  IMAD.MOV.U32 R10, RZ, RZ, R49 ;  /* 0x000000ffff0a7224 */ /* 0x000fe200078e0031 */
[----:B------:R-:W1:Y:S04]  /*195b0*/  LDC R38, c[0x0][0x230] ;  /* 0x00008c00ff267b82 */ /* 0x000e680000000800 */
[C---:B--2---:R-:W-:Y:S01]  /*195c0*/  HMMA.16816.F32 R4, R24.reuse, R6, R12 ;  /* 0x000000061804723c */ /* 0x044fe2000000180c */
[----:B------:R-:W2:Y:S04]  /*195d0*/  LDL.LU.64 R14, [R1+0xc48] ;  /* 0x000c4800010e7983 */ /* 0x000ea80000300a00 */
[----:B------:R-:W2:Y:S01]  /*195e0*/  LDL.LU.64 R12, [R1+0xc40] ;  /* 0x000c4000010c7983 */ /* 0x000ea20000300a00 */
[----:B----4-:R-:W-:-:S15]  /*195f0*/  HMMA.16816.F32 R28, R24, R34, R28 ;  /* 0x00000022181c723c */ /* 0x010fde000000181c */
[----:B------:R-:W-:-:S02]  /*19600*/  NOP ;  /* 0x0000000000007918 */ /* 0x000fc40000000000 */
[----:B------:R-:W-:Y:S04]  /*19610*/  STL.64 [R1+0x200], R4 ;  /* 0x0002000401007387 */ /* 0x000fe80000100a00 */
[----:B------:R4:W-:Y:S01]  /*19620*/  STL.64 [R1+0x208], R6 ;  /* 0x0002080601007387 */ /* 0x0009e20000100a00 */
[----:B------:R-:W0:Y:S03]  /*19630*/  LDC R34, c[0x0][0x238] ;  /* 0x00008e00ff227b82 */ /* 0x000e260000000800 */
[----:B----4-:R-:W4:Y:S04]  /*19640*/  LDL.LU.64 R6, [R1+0xc38] ;  /* 0x000c380001067983 */ /* 0x010f280000300a00 */
[----:B------:R-:W4:Y:S04]  /*19650*/  LDL.LU.64 R4, [R1+0xc30] ;  /* 0x000c300001047983 */ /* 0x000f280000300a00 */
[----:B------:R-:W-:Y:S04]  /*19660*/  STL.64 [R1+0x1f0], R28 ;  /* 0x0001f01c01007387 */ /* 0x000fe80000100a00 */
[----:B------:R3:W-:Y:S04]  /*19670*/  STL.64 [R1+0x1f8], R30 ;  /* 0x0001f81e01007387 */ /* 0x0007e80000100a00 */
[----:B---3--:R-:W3:Y:S04]  /*19680*/  LDL.LU.64 R30, [R1+0xc28] ;  /* 0x000c2800011e7983 */ /* 0x008ee80000300a00 */
[----:B------:R-:W3:Y:S04]  /*19690*/  LDL.LU.64 R28, [R1+0xc20] ;  /* 0x000c2000011c7983 */ /* 0x000ee80000300a00 */
[----:B------:R-:W2:Y:S04]  /*196a0*/  LDL.LU R35, [R1+0x3c4] ;  /* 0x0003c40001237983 */ /* 0x000ea80000300800 */
[----:B------:R-:W-:Y:S04]  /*196b0*/  STL.64 [R1+0x1e0], R56 ;  /* 0x0001e03801007387 */ /* 0x000fe80000100a00 */
[----:B------:R1:W-:Y:S04]  /*196c0*/  STL.64 [R1+0x1e8], R58 ;  /* 0x0001e83a01007387 */ /* 0x0003e80000100a00 */
[----:B-1----:R-:W4:Y:S04]  /*196d0*/  LDL.LU.64 R58, [R1+0xc18] ;  /* 0x000c1800013a7983 */ /* 0x002f280000300a00 */
[----:B------:R-:W4:Y:S04]  /*196e0*/  LDL.LU.64 R56, [R1+0xc10] ;  /* 0x000c100001387983 */ /* 0x000f280000300a00 */
[----:B------:R-:W2:Y:S01]  /*196f0*/  LDL.LU R60, [R1+0xb00] ;  /* 0x000b0000013c7983 */ /* 0x000ea20000300800 */
[----:B0-----:R-:W-:-:S04]  /*19700*/  IMAD.SHL.U32 R34, R34, 0x40, RZ ;  /* 0x0000004022227824 */ /* 0x001fc800078e00ff */
[----:B------:R-:W-:Y:S01]  /*19710*/  IMAD.SHL.U32 R34, R34, 0x2, RZ ;  /* 0x0000000222227824 */ /* 0x000fe200078e00ff */
[C---:B---3--:R-:W-:Y:S06]  /*19720*/  HMMA.16816.F32 R28, R24.reuse, R46, R28 ;  /* 0x0000002e181c723c */ /* 0x048fec000000181c */
[----:B----4-:R-:W-:-:S15]  /*19730*/  HMMA.16816.F32 R56, R24, R42, R56 ;  /* 0x0000002a1838723c */ /* 0x010fde0000001838 */
[----:B------:R-:W-:-:S03]  /*19740*/  NOP ;  /* 0x0000000000007918 */ /* 0x000fc60000000000 */
[----:B------:R-:W-:Y:S02]  /*19750*/  IMAD.MOV.U32 R47, RZ, RZ, R30 ;  /* 0x000000ffff2f7224 */ /* 0x000fe400078e001e */
[----:B------:R-:W-:-:S03]  /*19760*/  IMAD.MOV.U32 R46, RZ, RZ, R28 ;  /* 0x000000ffff2e7224 */ /* 0x000fc600078e001c */
[----:B------:R-:W-:Y:S01]  /*19770*/  STL.64 [R1+0x90], R56 ;  /* 0x0000903801007387 */ /* 0x000fe20000100a00 */
[----:B------:R-:W-:-:S03]  /*19780*/  MOV R43, R58 ;  /* 0x0000003a002b7202 */ /* 0x000fc60000000f00 */
[----:B------:R0:W-:Y:S04]  /*19790*/  STL.64 [R1+0x98], R58 ;  /* 0x0000983a01007387 */ /* 0x0001e80000100a00 */
[----:B0-----:R-:W3:Y:S04]  /*197a0*/  LDL.LU.64 R58, [R1+0x3a0] ;  /* 0x0003a000013a7983 */ /* 0x001ee80000300a00 */
        /* <DEDUP_REMOVED lines=8> */
[----:B------:R-:W-:Y:S04]  /*19830*/  STL.64 [R1+0x80], R28 ;  /* 0x0000801c01007387 */ /* 0x000fe80000100a00 */
[----:B------:R0:W-:Y:S02]  /*19840*/  STL.64 [R1+0x88], R30 ;  /* 0x0000881e01007387 */ /* 0x0001e40000100a00 */
[----:B0-----:R-:W-:Y:S07]  /*19850*/  HMMA.16816.F32 R28, R24, R50, R4 ;  /* 0x00000032181c723c */ /* 0x001fee0000001804 */
[----:B------:R-:W-:-:S05]  /*19860*/  IADD3 R4, P0, R52, R34, RZ ;  /* 0x0000002234047210 */ /* 0x000fca0007f1e0ff */
[----:B------:R-:W-:-:S11]  /*19870*/  IMAD.X R6, R53, 0x1, R2, P0 ;  /* 0x0000000135067824 */ /* 0x000fd600000e0602 */
[----:B------:R-:W-:Y:S04]  /*19880*/  STL.64 [R1+0x1d0], R28 ;  /* 0x0001d01c01007387 */ /* 0x000fe80000100a00 */
[----:B------:R-:W-:Y:S04]  /*19890*/  STL.64 [R1+0x1d8], R30 ;  /* 0x0001d81e01007387 */ /* 0x000fe80000100a00 */
[----:B------:R-:W4:Y:S01]  /*198a0*/  LDL.LU R53, [R1+0xac8] ;  /* 0x000ac80001357983 */ /* 0x000f220000300800 */
[----:B--2---:R-:W-:Y:S01]  /*198b0*/  HMMA.16816.F32 R24, R24, R54, R12 ;  /* 0x000000361818723c */ /* 0x004fe2000000180c */
[----:B------:R-:W-:-:S05]  /*198c0*/  VIADD R35, R35, 0x1 ;  /* 0x0000000123237836 */ /* 0x000fca0000000000 */
[----:B------:R-:W-:Y:S04]  /*198d0*/  STL [R1+0x3c4], R35 ;  /* 0x0003c42301007387 */ /* 0x000fe80000100800 */
[----:B------:R-:W2:Y:S04]  /*198e0*/  LDL.LU R49, [R1+0xaec] ;  /* 0x000aec0001317983 */ /* 0x000ea80000300800 */
[----:B------:R-:W2:Y:S01]  /*198f0*/  LDL.LU R52, [R1+0xac0] ;  /* 0x000ac00001347983 */ /* 0x000ea20000300800 */
[----:B------:R-:W-:-:S08]  /*19900*/  IADD3 R60, P3, R60, R34, RZ ;  /* 0x000000223c3c7210 */ /* 0x000fd00007f7e0ff */
[----:B------:R-:W-:Y:S04]  /*19910*/  STL.64 [R1+0x1c0], R24 ;  /* 0x0001c01801007387 */ /* 0x000fe80000100a00 */
[----:B------:R-:W-:Y:S04]  /*19920*/  STL.64 [R1+0x1c8], R26 ;  /* 0x0001c81a01007387 */ /* 0x000fe80000100a00 */
[----:B------:R0:W-:Y:S04]  /*19930*/  STL [R1+0xb00], R60 ;  /* 0x000b003c01007387 */ /* 0x0001e80000100800 */
[----:B0-----:R-:W2:Y:S01]  /*19940*/  LDL.LU R60, [R1+0xae4] ;  /* 0x000ae400013c7983 */ /* 0x001ea20000300800 */
[----:B------:R-:W-:Y:S01]  /*19950*/  IMAD.MOV.U32 R42, RZ, RZ, R56 ;  /* 0x000000ffff2a7224 */ /* 0x000fe200078e0038 */
[----:B---3--:R-:W-:-:S02]  /*19960*/  IADD3 R5, P1, R58, R34, RZ ;  /* 0x000000223a057210 */ /* 0x008fc40007f3e0ff */
[-C--:B----4-:R-:W-:Y:S02]  /*19970*/  IADD3 R22, P4, R22, R34.reuse, RZ ;  /* 0x0000002216167210 */ /* 0x090fe40007f9e0ff */
[-C--:B------:R-:W-:Y:S02]  /*19980*/  IADD3 R23, P5, R23, R34.reuse, RZ ;  /* 0x0000002217177210 */ /* 0x080fe40007fbe0ff */
[-C--:B------:R-:W-:Y:S01]  /*19990*/  IADD3 R19, P6, R19, R34.reuse, RZ ;  /* 0x0000002213137210 */ /* 0x080fe20007fde0ff */
[--C-:B------:R-:W-:Y:S01]  /*199a0*/  IMAD.X R7, R59, 0x1, R2.reuse, P1 ;  /* 0x000000013b077824 */ /* 0x100fe200008e0602 */
[-C--:B------:R-:W-:Y:S02]  /*199b0*/  IADD3 R33, P1, R33, R34.reuse, RZ ;  /* 0x0000002221217210 */ /* 0x080fe40007f3e0ff */
[----:B------:R-:W-:Y:S01]  /*199c0*/  IADD3 R45, P2, R45, R34, RZ ;  /* 0x000000222d2d7210 */ /* 0x000fe20007f5e0ff */
[----:B------:R-:W-:Y:S04]  /*199d0*/  STL [R1+0xaf8], R22 ;  /* 0x000af81601007387 */ /* 0x000fe80000100800 */
[----:B------:R-:W-:Y:S01]  /*199e0*/  STL [R1+0xaf0], R23 ;  /* 0x000af01701007387 */ /* 0x000fe20000100800 */
[----:B------:R-:W-:-:S03]  /*199f0*/  IMAD.X R44, R44, 0x1, R2, P3 ;  /* 0x000000012c2c7824 */ /* 0x000fc600018e0602 */
[----:B------:R-:W-:Y:S01]  /*19a00*/  STL [R1+0xae8], R19 ;  /* 0x000ae81301007387 */ /* 0x000fe20000100800 */
[----:B------:R-:W-:-:S03]  /*19a10*/  IADD3 R48, P3, R48, R34, RZ ;  /* 0x0000002230307210 */ /* 0x000fc60007f7e0ff */
[----:B------:R-:W-:Y:S04]  /*19a20*/  STL [R1+0xae0], R33 ;  /* 0x000ae02101007387 */ /* 0x000fe80000100800 */
[----:B------:R-:W-:Y:S01]  /*19a30*/  STL [R1+0xad8], R45 ;  /* 0x000ad82d01007387 */ /* 0x000fe20000100800 */
[----:B------:R-:W-:-:S03]  /*19a40*/  IMAD.X R3, R3, 0x1, R2, P4 ;  /* 0x0000000103037824 */ /* 0x000fc600020e0602 */
[----:B------:R-:W3:Y:S04]  /*19a50*/  LDL.LU R54, [R1+0xab8] ;  /* 0x000ab80001367983 */ /* 0x000ee80000300800 */
[----:B------:R-:W-:Y:S04]  /*19a60*/  STL [R1+0xafc], R44 ;  /* 0x000afc2c01007387 */ /* 0x000fe80000100800 */
[----:B------:R-:W4:Y:S04]  /*19a70*/  LDL.LU R55, [R1+0xadc] ;  /* 0x000adc0001377983 */ /* 0x000f280000300800 */
[----:B------:R-:W-:Y:S04]  /*19a80*/  STL [R1+0xad0], R48 ;  /* 0x000ad03001007387 */ /* 0x000fe80000100800 */
[----:B------:R-:W4:Y:S04]  /*19a90*/  LDL.LU R50, [R1+0xab0] ;  /* 0x000ab00001327983 */ /* 0x000f280000300800 */
[----:B------:R0:W-:Y:S04]  /*19aa0*/  STL [R1+0xaf4], R3 ;  /* 0x000af40301007387 */ /* 0x0001e80000100800 */
[----:B------:R-:W4:Y:S04]  /*19ab0*/  LDL.LU R51, [R1+0xad4] ;  /* 0x000ad40001337983 */ /* 0x000f280000300800 */
[----:B------:R-:W4:Y:S04]  /*19ac0*/  LDL.LU R28, [R1+0xaa8] ;  /* 0x000aa800011c7983 */ /* 0x000f280000300800 */
[----:B------:R-:W4:Y:S04]  /*19ad0*/  LDL.LU R29, [R1+0xacc] ;  /* 0x000acc00011d7983 */ /* 0x000f280000300800 */
[----:B------:R-:W4:Y:S04]  /*19ae0*/  LDL.LU R30, [R1+0xaa0] ;  /* 0x000aa000011e7983 */ /* 0x000f280000300800 */
[----:B------:R-:W4:Y:S04]  /*19af0*/  LDL.LU R31, [R1+0xac4] ;  /* 0x000ac400011f7983 */ /* 0x000f280000300800 */
[----:B------:R-:W4:Y:S04]  /*19b00*/  LDL.LU R56, [R1+0xa98] ;  /* 0x000a980001387983 */ /* 0x000f280000300800 */
[----:B------:R-:W4:Y:S04]  /*19b10*/  LDL.LU R57, [R1+0xabc] ;  /* 0x000abc0001397983 */ /* 0x000f280000300800 */
[----:B0-----:R-:W4:Y:S04]  /*19b20*/  LDL.LU R3, [R1+0xa90] ;  /* 0x000a900001037983 */ /* 0x001f280000300800 */
[----:B------:R-:W4:Y:S01]  /*19b30*/  LDL.LU R48, [R1+0xab4] ;  /* 0x000ab40001307983 */ /* 0x000f220000300800 */
[----:B------:R-:W-:-:S05]  /*19b40*/  IADD3 R53, P4, R53, R34, RZ ;  /* 0x0000002235357210 */ /* 0x000fca0007f9e0ff */
[----:B------:R0:W-:Y:S04]  /*19b50*/  STL [R1+0xac8], R53 ;  /* 0x000ac83501007387 */ /* 0x0001e80000100800 */
[----:B0-----:R-:W4:Y:S01]  /*19b60*/  LDL.LU R53, [R1+0xa88] ;  /* 0x000a880001357983 */ /* 0x001f220000300800 */
[----:B------:R-:W-:Y:S02]  /*19b70*/  VIADD R38, R38, 0x3f ;  /* 0x0000003f26267836 */ /* 0x000fe40000000000 */
[----:B--2---:R-:W-:Y:S01]  /*19b80*/  IMAD.X R49, R49, 0x1, R2, P5 ;  /* 0x0000000131317824 */ /* 0x004fe200028e0602 */
[----:B------:R-:W2:Y:S02]  /*19b90*/  LDL.LU R58, [R1+0xaac] ;  /* 0x000aac00013a7983 */ /* 0x000ea40000300800 */
[----:B------:R-:W-:-:S02]  /*19ba0*/  SHF.R.S32.HI R39, RZ, 0x1f, R38 ;  /* 0x0000001fff277819 */ /* 0x000fc40000011426 */
[----:B------:R-:W-:Y:S01]  /*19bb0*/  IADD3 R52, P5, R52, R34, RZ ;  /* 0x0000002234347210 */ /* 0x000fe20007fbe0ff */
[----:B------:R-:W2:Y:S01]  /*19bc0*/  LDL.LU R59, [R1+0xa80] ;  /* 0x000a8000013b7983 */ /* 0x000ea20000300800 */
[----:B------:R-:W-:-:S04]  /*19bd0*/  LEA.HI R38, R39, R38, RZ, 0x6 ;  /* 0x0000002627267211 */ /* 0x000fc800078f30ff */
[----:B------:R-:W-:Y:S01]  /*19be0*/  SHF.R.S32.HI R38, RZ, 0x6, R38 ;  /* 0x00000006ff267819 */ /* 0x000fe20000011426 */
[----:B------:R-:W-:Y:S03]  /*19bf0*/  STL [R1+0xaec], R49 ;  /* 0x000aec3101007387 */ /* 0x000fe60000100800 */
[----:B------:R-:W-:Y:S02]  /*19c00*/  ISETP.NE.U32.AND P0, PT, R35, R38, PT ;  /* 0x000000262300720c */ /* 0x000fe40003f05070 */
[----:B------:R-:W2:Y:S04]  /*19c10*/  LDL.LU R38, [R1+0xaa4] ;  /* 0x000aa40001267983 */ /* 0x000ea80000300800 */
[----:B------:R0:W-:Y:S04]  /*19c20*/  STL [R1+0xac0], R52 ;  /* 0x000ac03401007387 */ /* 0x0001e80000100800 */
[----:B------:R-:W2:Y:S04]  /*19c30*/  LDL.LU R39, [R1+0xa78] ;  /* 0x000a780001277983 */ /* 0x000ea80000300800 */
[----:B------:R-:W2:Y:S01]  /*19c40*/  LDL.LU R35, [R1+0xa9c] ;  /* 0x000a9c0001237983 */ /* 0x000ea20000300800 */
[----:B------:R-:W-:-:S03]  /*19c50*/  IMAD.X R60, R60, 0x1, R2, P6 ;  /* 0x000000013c3c7824 */ /* 0x000fc600030e0602 */
[----:B0-----:R-:W2:Y:S04]  /*19c60*/  LDL.LU R52, [R1+0xa70] ;  /* 0x000a700001347983 */ /* 0x001ea80000300800 */
[----:B------:R-:W2:Y:S04]  /*19c70*/  LDL.LU R22, [R1+0xa94] ;  /* 0x000a940001167983 */ /* 0x000ea80000300800 */
[----:B------:R-:W2:Y:S04]  /*19c80*/  LDL.LU R23, [R1+0xa68] ;  /* 0x000a680001177983 */ /* 0x000ea80000300800 */
[----:B------:R-:W2:Y:S04]  /*19c90*/  LDL.LU R19, [R1+0xa8c] ;  /* 0x000a8c0001137983 */ /* 0x000ea80000300800 */
[----:B------:R0:W-:Y:S04]  /*19ca0*/  STL [R1+0xae4], R60 ;  /* 0x000ae43c01007387 */ /* 0x0001e80000100800 */
[----:B------:R-:W2:Y:S04]  /*19cb0*/  LDL.LU R33, [R1+0xa60] ;  /* 0x000a600001217983 */ /* 0x000ea80000300800 */
[----:B------:R-:W2:Y:S04]  /*19cc0*/  LDL.LU R45, [R1+0xa84] ;  /* 0x000a8400012d7983 */ /* 0x000ea80000300800 */
[----:B------:R-:W2:Y:S04]  /*19cd0*/  LDL.LU R44, [R1+0xa58] ;  /* 0x000a5800012c7983 */ /* 0x000ea80000300800 */
[----:B------:R-:W2:Y:S04]  /*19ce0*/  LDL.LU R49, [R1+0xa7c] ;  /* 0x000a7c0001317983 */ /* 0x000ea80000300800 */
[----:B0-----:R-:W2:Y:S01]  /*19cf0*/  LDL.LU R60, [R1+0xa50] ;  /* 0x000a5000013c7983 */ /* 0x001ea20000300800 */
[-C--:B---3--:R-:W-:Y:S01]  /*19d00*/  IADD3 R54, P6, R54, R34.reuse, RZ ;  /* 0x0000002236367210 */ /* 0x088fe20007fde0ff */
[--C-:B----4-:R-:W-:Y:S01]  /*19d10*/  IMAD.X R55, R55, 0x1, R2.reuse, P1 ;  /* 0x0000000137377824 */ /* 0x110fe200008e0602 */
[-C--:B------:R-:W-:Y:S01]  /*19d20*/  IADD3 R50, P1, R50, R34.reuse, RZ ;  /* 0x0000002232327210 */ /* 0x080fe20007f3e0ff */
[--C-:B------:R-:W-:Y:S01]  /*19d30*/  IMAD.X R51, R51, 0x1, R2.reuse, P2 ;  /* 0x0000000133337824 */ /* 0x100fe200010e0602 */
[----:B------:R-:W-:Y:S01]  /*19d40*/  IADD3 R28, P2, R28, R34, RZ ;  /* 0x000000221c1c7210 */ /* 0x000fe20007f5e0ff */
[----:B------:R-:W-:Y:S01]  /*19d50*/  STL [R1+0xab8], R54 ;  /* 0x000ab83601007387 */ /* 0x000fe20000100800 */
[----:B------:R-:W-:-:S03]  /*19d60*/  IMAD.X R29, R29, 0x1, R2, P3 ;  /* 0x000000011d1d7824 */ /* 0x000fc600018e0602 */
[----:B------:R-:W-:Y:S01]  /*19d70*/  STL [R1+0xadc], R55 ;  /* 0x000adc3701007387 */ /* 0x000fe20000100800 */
[----:B------:R-:W-:-:S03]  /*19d80*/  IADD3 R30, P3, R30, R34, RZ ;  /* 0x000000221e1e7210 */ /* 0x000fc60007f7e0ff */
[----:B------:R-:W-:Y:S01]  /*19d90*/  STL [R1+0xab0], R50 ;  /* 0x000ab03201007387 */ /* 0x000fe20000100800 */
[--C-:B------:R-:W-:Y:S02]  /*19da0*/  IMAD.X R31, R31, 0x1, R2.reuse, P4 ;  /* 0x000000011f1f7824 */ /* 0x100fe400020e0602 */
[----:B------:R-:W-:Y:S01]  /*19db0*/  IMAD.X R57, R57, 0x1, R2, P5 ;  /* 0x0000000139397824 */ /* 0x000fe200028e0602 */
[----:B------:R-:W-:Y:S01]  /*19dc0*/  STL [R1+0xad4], R51 ;  /* 0x000ad43301007387 */ /* 0x000fe20000100800 */
[----:B------:R-:W-:-:S03]  /*19dd0*/  IADD3 R3, P5, R3, R34, RZ ;  /* 0x0000002203037210 */ /* 0x000fc60007fbe0ff */
[----:B------:R-:W-:Y:S01]  /*19de0*/  STL [R1+0xaa8], R28 ;  /* 0x000aa81c01007387 */ /* 0x000fe20000100800 */
[----:B------:R-:W-:-:S03]  /*19df0*/  IADD3 R56, P4, R56, R34, RZ ;  /* 0x0000002238387210 */ /* 0x000fc60007f9e0ff */
[----:B------:R-:W-:Y:S04]  /*19e00*/  STL [R1+0xacc], R29 ;  /* 0x000acc1d01007387 */ /* 0x000fe80000100800 */
[----:B------:R-:W-:Y:S04]  /*19e10*/  STL [R1+0xaa0], R30 ;  /* 0x000aa01e01007387 */ /* 0x000fe80000100800 */
[----:B------:R-:W-:Y:S04]  /*19e20*/  STL [R1+0xac4], R31 ;  /* 0x000ac41f01007387 */ /* 0x000fe80000100800 */
[----:B------:R0:W-:Y:S01]  /*19e30*/  STL [R1+0xa90], R3 ;  /* 0x000a900301007387 */ /* 0x0001e20000100800 */
[----:B------:R-:W-:-:S03]  /*19e40*/  IMAD.X R48, R48, 0x1, R2, P6 ;  /* 0x0000000130307824 */ /* 0x000fc600030e0602 */
[----:B------:R-:W-:Y:S04]  /*19e50*/  STL [R1+0xa98], R56 ;  /* 0x000a983801007387 */ /* 0x000fe80000100800 */
[----:B0-----:R-:W3:Y:S04]  /*19e60*/  LDL.LU R3, [R1+0xa74] ;  /* 0x000a740001037983 */ /* 0x001ee80000300800 */
[----:B------:R-:W-:Y:S04]  /*19e70*/  STL [R1+0xabc], R57 ;  /* 0x000abc3901007387 */ /* 0x000fe80000100800 */
[----:B------:R0:W-:Y:S04]  /*19e80*/  STL [R1+0xab4], R48 ;  /* 0x000ab43001007387 */ /* 0x0001e80000100800 */
[----:B0-----:R-:W4:Y:S01]  /*19e90*/  LDL.LU R48, [R1+0xa48] ;  /* 0x000a480001307983 */ /* 0x001f220000300800 */
[----:B------:R-:W-:-:S05]  /*19ea0*/  IADD3 R53, P6, R53, R34, RZ ;  /* 0x0000002235357210 */ /* 0x000fca0007fde0ff */
[----:B------:R0:W-:Y:S04]  /*19eb0*/  STL [R1+0xa88], R53 ;  /* 0x000a883501007387 */ /* 0x0001e80000100800 */
[----:B0-----:R-:W4:Y:S01]  /*19ec0*/  LDL.LU R53, [R1+0xa6c] ;  /* 0x000a6c0001357983 */ /* 0x001f220000300800 */
[--C-:B--2---:R-:W-:Y:S01]  /*19ed0*/  IMAD.X R58, R58, 0x1, R2.reuse, P1 ;  /* 0x000000013a3a7824 */ /* 0x104fe200008e0602 */
[----:B------:R-:W-:Y:S01]  /*19ee0*/  IADD3 R59, P1, R59, R34, RZ ;  /* 0x000000223b3b7210 */ /* 0x000fe20007f3e0ff */
[--C-:B------:R-:W-:Y:S01]  /*19ef0*/  IMAD.X R38, R38, 0x1, R2.reuse, P2 ;  /* 0x0000000126267824 */ /* 0x100fe200010e0602 */
[----:B------:R-:W-:Y:S02]  /*19f00*/  IADD3.X R35, R35, R2, RZ, P3, !PT ;  /* 0x0000000223237210 */ /* 0x000fe40001ffe4ff */
[-C--:B------:R-:W-:Y:S01]  /*19f10*/  IADD3 R39, P2, R39, R34.reuse, RZ ;  /* 0x0000002227277210 */ /* 0x080fe20007f5e0ff */
[----:B------:R-:W-:Y:S04]  /*19f20*/  STL [R1+0xaac], R58 ;  /* 0x000aac3a01007387 */ /* 0x000fe80000100800 */
[----:B------:R-:W-:Y:S04]  /*19f30*/  STL [R1+0xa80], R59 ;  /* 0x000a803b01007387 */ /* 0x000fe80000100800 */
[----:B------:R-:W-:Y:S01]  /*19f40*/  STL [R1+0xaa4], R38 ;  /* 0x000aa42601007387 */ /* 0x000fe20000100800 */
[-C--:B------:R-:W-:Y:S01]  /*19f50*/  IADD3 R52, P3, R52, R34.reuse, RZ ;  /* 0x0000002234347210 */ /* 0x080fe20007f7e0ff */
[--C-:B------:R-:W-:Y:S01]  /*19f60*/  IMAD.X R22, R22, 0x1, R2.reuse, P4 ;  /* 0x0000000116167824 */ /* 0x100fe200020e0602 */
[----:B------:R-:W-:Y:S01]  /*19f70*/  IADD3 R23, P4, R23, R34, RZ ;  /* 0x0000002217177210 */ /* 0x000fe20007f9e0ff */
[----:B------:R-:W-:-:S02]  /*19f80*/  IMAD.X R19, R19, 0x1, R2, P5 ;  /* 0x0000000113137824 */ /* 0x000fc400028e0602 */
[----:B------:R0:W-:Y:S04]  /*19f90*/  STL [R1+0xa70], R52 ;  /* 0x000a703401007387 */ /* 0x0001e80000100800 */
[----:B------:R-:W-:Y:S01]  /*19fa0*/  STL [R1+0xa78], R39 ;  /* 0x000a782701007387 */ /* 0x000fe20000100800 */
[-C--:B------:R-:W-:Y:S01]  /*19fb0*/  IADD3 R33, P5, R33, R34.reuse, RZ ;  /* 0x0000002221217210 */ /* 0x080fe20007fbe0ff */
[--C-:B------:R-:W-:Y:S01]  /*19fc0*/  IMAD.X R45, R45, 0x1, R2.reuse, P6 ;  /* 0x000000012d2d7824 */ /* 0x100fe200030e0602 */
[-C--:B------:R-:W-:Y:S01]  /*19fd0*/  IADD3 R44, P6, R44, R34.reuse, RZ ;  /* 0x000000222c2c7210 */ /* 0x080fe20007fde0ff */
[----:B------:R-:W-:Y:S01]  /*19fe0*/  IMAD.X R49, R49, 0x1, R2, P1 ;  /* 0x0000000131317824 */ /* 0x000fe200008e0602 */
[----:B0-----:R-:W2:Y:S04]  /*19ff0*/  LDL.LU R52, [R1+0xa40] ;  /* 0x000a400001347983 */ /* 0x001ea80000300800 */
[----:B------:R-:W-:Y:S04]  /*1a000*/  STL [R1+0xa9c], R35 ;  /* 0x000a9c2301007387 */ /* 0x000fe80000100800 */
[----:B------:R-:W-:Y:S04]  /*1a010*/  STL [R1+0xa94], R22 ;  /* 0x000a941601007387 */ /* 0x000fe80000100800 */
[----:B------:R-:W-:Y:S04]  /*1a020*/  STL [R1+0xa68], R23 ;  /* 0x000a681701007387 */ /* 0x000fe80000100800 */
[----:B------:R-:W-:Y:S04]  /*1a030*/  STL [R1+0xa8c], R19 ;  /* 0x000a8c1301007387 */ /* 0x000fe80000100800 */
[----:B------:R-:W-:Y:S04]  /*1a040*/  STL [R1+0xa60], R33 ;  /* 0x000a602101007387 */ /* 0x000fe80000100800 */
[----:B------:R-:W-:Y:S01]  /*1a050*/  STL [R1+0xa84], R45 ;  /* 0x000a842d01007387 */ /* 0x000fe20000100800 */
[----:B------:R-:W-:-:S03]  /*1a060*/  IADD3 R60, P1, R60, R34, RZ ;  /* 0x000000223c3c7210 */ /* 0x000fc60007f3e0ff */
[----:B------:R-:W2:Y:S04]  /*1a070*/  LDL.LU R54, [R1+0xa64] ;  /* 0x000a640001367983 */ /* 0x000ea80000300800 */
[----:B------:R-:W-:Y:S04]  /*1a080*/  STL [R1+0xa58], R44 ;  /* 0x000a582c01007387 */ /* 0x000fe80000100800 */
[----:B------:R-:W2:Y:S04]  /*1a090*/  LDL.LU R55, [R1+0xa38] ;  /* 0x000a380001377983 */ /* 0x000ea80000300800 */
[----:B------:R-:W-:Y:S04]  /*1a0a0*/  STL [R1+0xa7c], R49 ;  /* 0x000a7c3101007387 */ /* 0x000fe80000100800 */
[----:B------:R-:W2:Y:S04]  /*1a0b0*/  LDL.LU R50, [R1+0xa5c] ;  /* 0x000a5c0001327983 */ /* 0x000ea80000300800 */
[----:B------:R0:W-:Y:S04]  /*1a0c0*/  STL [R1+0xa50], R60 ;  /* 0x000a503c01007387 */ /* 0x0001e80000100800 */
[----:B------:R-:W2:Y:S04]  /*1a0d0*/  LDL.LU R51, [R1+0xa30] ;  /* 0x000a300001337983 */ /* 0x000ea80000300800 */
[----:B------:R-:W2:Y:S04]  /*1a0e0*/  LDL.LU R28, [R1+0xa54] ;  /* 0x000a5400011c7983 */ /* 0x000ea80000300800 */
[----:B------:R-:W2:Y:S04]  /*1a0f0*/  LDL.LU R29, [R1+0xa28] ;  /* 0x000a2800011d7983 */ /* 0x000ea80000300800 */
[----:B------:R-:W2:Y:S04]  /*1a100*/  LDL.LU R30, [R1+0xa4c] ;  /* 0x000a4c00011e7983 */ /* 0x000ea80000300800 */
[----:B------:R-:W2:Y:S04]  /*1a110*/  LDL.LU R31, [R1+0xa20] ;  /* 0x000a2000011f7983 */ /* 0x000ea80000300800 */
[----:B------:R-:W2:Y:S04]  /*1a120*/  LDL.LU R56, [R1+0xa44] ;  /* 0x000a440001387983 */ /* 0x000ea80000300800 */
[----:B------:R-:W2:Y:S04]  /*1a130*/  LDL.LU R57, [R1+0xa18] ;  /* 0x000a180001397983 */ /* 0x000ea80000300800 */
[----:B0-----:R-:W2:Y:S04]  /*1a140*/  LDL.LU R60, [R1+0xa3c] ;  /* 0x000a3c00013c7983 */ /* 0x001ea80000300800 */
[----:B------:R-:W2:Y:S01]  /*1a150*/  LDL.LU R49, [R1+0xa10] ;  /* 0x000a100001317983 */ /* 0x000ea20000300800 */
[----:B---3--:R-:W-:-:S05]  /*1a160*/  IMAD.X R3, R3, 0x1, R2, P2 ;  /* 0x0000000103037824 */ /* 0x008fca00010e0602 */
[----:B------:R0:W-:Y:S01]  /*1a170*/  STL [R1+0xa74], R3 ;  /* 0x000a740301007387 */ /* 0x0001e20000100800 */
[----:B----4-:R-:W-:-:S03]  /*1a180*/  IADD3 R48, P2, R48, R34, RZ ;  /* 0x0000002230307210 */ /* 0x010fc60007f5e0ff */
[----:B0-----:R-:W3:Y:S04]  /*1a190*/  LDL.LU R3, [R1+0xa34] ;  /* 0x000a340001037983 */ /* 0x001ee80000300800 */
[----:B------:R-:W4:Y:S04]  /*1a1a0*/  LDL.LU R58, [R1+0xa08] ;  /* 0x000a0800013a7983 */ /* 0x000f280000300800 */
[----:B------:R-:W4:Y:S04]  /*1a1b0*/  LDL.LU R59, [R1+0xa2c] ;  /* 0x000a2c00013b7983 */ /* 0x000f280000300800 */
[----:B------:R-:W-:Y:S04]  /*1a1c0*/  STL [R1+0xa48], R48 ;  /* 0x000a483001007387 */ /* 0x000fe80000100800 */
[----:B------:R-:W4:Y:S01]  /*1a1d0*/  LDL.LU R38, [R1+0xa00] ;  /* 0x000a000001267983 */ /* 0x000f220000300800 */
[----:B------:R-:W-:-:S05]  /*1a1e0*/  IMAD.X R53, R53, 0x1, R2, P3 ;  /* 0x0000000135357824 */ /* 0x000fca00018e0602 */
[----:B------:R0:W-:Y:S04]  /*1a1f0*/  STL [R1+0xa6c], R53 ;  /* 0x000a6c3501007387 */ /* 0x0001e80000100800 */
[----:B------:R-:W4:Y:S04]  /*1a200*/  LDL.LU R39, [R1+0xa24] ;  /* 0x000a240001277983 */ /* 0x000f280000300800 */
[----:B------:R-:W4:Y:S04]  /*1a210*/  LDL.LU R35, [R1+0x9f8] ;  /* 0x0009f80001237983 */ /* 0x000f280000300800 */
[----:B0-----:R-:W4:Y:S04]  /*1a220*/  LDL.LU R53, [R1+0xa1c] ;  /* 0x000a1c0001357983 */ /* 0x001f280000300800 */
[----:B------:R-:W4:Y:S04]  /*1a230*/  LDL.LU R22, [R1+0x9f0] ;  /* 0x0009f00001167983 */ /* 0x000f280000300800 */
[----:B------:R-:W4:Y:S04]  /*1a240*/  LDL.LU R23, [R1+0xa14] ;  /* 0x000a140001177983 */ /* 0x000f280000300800 */
[----:B------:R-:W4:Y:S01]  /*1a250*/  LDL.LU R19, [R1+0x9e8] ;  /* 0x0009e80001137983 */ /* 0x000f220000300800 */
[----:B--2---:R-:W-:-:S05]  /*1a260*/  IADD3 R52, P3, R52, R34, RZ ;  /* 0x0000002234347210 */ /* 0x004fca0007f7e0ff */
[----:B------:R0:W-:Y:S04]  /*1a270*/  STL [R1+0xa40], R52 ;  /* 0x000a403401007387 */ /* 0x0001e80000100800 */
[----:B------:R-:W2:Y:S04]  /*1a280*/  LDL.LU R33, [R1+0xa0c] ;  /* 0x000a0c0001217983 */ /* 0x000ea80000300800 */
[----:B------:R-:W2:Y:S04]  /*1a290*/  LDL.LU R45, [R1+0x9e0] ;  /* 0x0009e000012d7983 */ /* 0x000ea80000300800 */
[----:B------:R-:W2:Y:S04]  /*1a2a0*/  LDL.LU R44, [R1+0xa04] ;  /* 0x000a0400012c7983 */ /* 0x000ea80000300800 */
[----:B------:R-:W2:Y:S01]  /*1a2b0*/  LDL.LU R48, [R1+0x9d8] ;  /* 0x0009d80001307983 */ /* 0x000ea20000300800 */
[--C-:B------:R-:W-:Y:S01]  /*1a2c0*/  IMAD.X R54, R54, 0x1, R2.reuse, P4 ;  /* 0x0000000136367824 */ /* 0x100fe200020e0602 */
[-C--:B------:R-:W-:Y:S01]  /*1a2d0*/  IADD3 R55, P4, R55, R34.reuse, RZ ;  /* 0x0000002237377210 */ /* 0x080fe20007f9e0ff */
[--C-:B------:R-:W-:Y:S01]  /*1a2e0*/  IMAD.X R50, R50, 0x1, R2.reuse, P5 ;  /* 0x0000000132327824 */ /* 0x100fe200028e0602 */
[----:B0-----:R-:W2:Y:S01]  /*1a2f0*/  LDL.LU R52, [R1+0x9fc] ;  /* 0x0009fc0001347983 */ /* 0x001ea20000300800 */
[----:B------:R-:W-:Y:S01]  /*1a300*/  IADD3 R51, P5, R51, R34, RZ ;  /* 0x0000002233337210 */ /* 0x000fe20007fbe0ff */
[----:B------:R-:W-:-:S02]  /*1a310*/  IMAD.X R28, R28, 0x1, R2, P6 ;  /* 0x000000011c1c7824 */ /* 0x000fc400030e0602 */
[----:B------:R-:W-:Y:S01]  /*1a320*/  STL [R1+0xa64], R54 ;  /* 0x000a643601007387 */ /* 0x000fe20000100800 */
[----:B------:R-:W-:-:S03]  /*1a330*/  IADD3 R29, P6, R29, R34, RZ ;  /* 0x000000221d1d7210 */ /* 0x000fc60007fde0ff */
[----:B------:R-:W-:Y:S01]  /*1a340*/  STL [R1+0xa38], R55 ;  /* 0x000a383701007387 */ /* 0x000fe20000100800 */
[----:B------:R-:W-:-:S03]  /*1a350*/  IMAD.X R30, R30, 0x1, R2, P1 ;  /* 0x000000011e1e7824 */ /* 0x000fc600008e0602 */
[----:B------:R-:W-:Y:S01]  /*1a360*/  STL [R1+0xa5c], R50 ;  /* 0x000a5c3201007387 */ /* 0x000fe20000100800 */
[----:B------:R-:W-:-:S03]  /*1a370*/  IADD3 R31, P1, R31, R34, RZ ;  /* 0x000000221f1f7210 */ /* 0x000fc60007f3e0ff */
[----:B------:R-:W-:Y:S01]  /*1a380*/  STL [R1+0xa30], R51 ;  /* 0x000a303301007387 */ /* 0x000fe20000100800 */
[----:B------:R-:W-:-:S03]  /*1a390*/  IMAD.X R60, R60, 0x1, R2, P3 ;  /* 0x000000013c3c7824 */ /* 0x000fc600018e0602 */
[----:B------:R-:W-:Y:S01]  /*1a3a0*/  STL [R1+0xa54], R28 ;  /* 0x000a541c01007387 */ /* 0x000fe20000100800 */
[----:B------:R-:W-:-:S03]  /*1a3b0*/  IMAD.X R56, R56, 0x1, R2, P2 ;  /* 0x0000000138387824 */ /* 0x000fc600010e0602 */
[----:B------:R-:W-:Y:S04]  /*1a3c0*/  STL [R1+0xa28], R29 ;  /* 0x000a281d01007387 */ /* 0x000fe80000100800 */
[----:B------:R-:W-:Y:S01]  /*1a3d0*/  STL [R1+0xa4c], R30 ;  /* 0x000a4c1e01007387 */ /* 0x000fe20000100800 */
[----:B------:R-:W-:-:S03]  /*1a3e0*/  IADD3 R57, P2, R57, R34, RZ ;  /* 0x0000002239397210 */ /* 0x000fc60007f5e0ff */
[----:B------:R-:W-:Y:S04]  /*1a3f0*/  STL [R1+0xa20], R31 ;  /* 0x000a201f01007387 */ /* 0x000fe80000100800 */
[----:B------:R0:W-:Y:S01]  /*1a400*/  STL [R1+0xa3c], R60 ;  /* 0x000a3c3c01007387 */ /* 0x0001e20000100800 */
[----:B------:R-:W-:-:S03]  /*1a410*/  IADD3 R49, P3, R49, R34, RZ ;  /* 0x0000002231317210 */ /* 0x000fc60007f7e0ff */
[----:B------:R-:W-:Y:S04]  /*1a420*/  STL [R1+0xa44], R56 ;  /* 0x000a443801007387 */ /* 0x000fe80000100800 */
[----:B0-----:R-:W2:Y:S04]  /*1a430*/  LDL.LU R60, [R1+0x9d0] ;  /* 0x0009d000013c7983 */ /* 0x001ea80000300800 */
[----:B------:R-:W-:Y:S04]  /*1a440*/  STL [R1+0xa18], R57 ;  /* 0x000a183901007387 */ /* 0x000fe80000100800 */
[----:B------:R0:W-:Y:S04]  /*1a450*/  STL [R1+0xa10], R49 ;  /* 0x000a103101007387 */ /* 0x0001e80000100800 */
[----:B0-----:R-:W2:Y:S01]  /*1a460*/  LDL.LU R49, [R1+0x9f4] ;  /* 0x0009f40001317983 */ /* 0x001ea20000300800 */
[----:B---3--:R-:W-:-:S02]  /*1a470*/  IADD3.X R3, R3, R2, RZ, P4, !PT ;  /* 0x0000000203037210 */ /* 0x008fc400027fe4ff */
[-C--:B----4-:R-:W-:Y:S01]  /*1a480*/  IADD3 R58, P4, R58, R34.reuse, RZ ;  /* 0x000000223a3a7210 */ /* 0x090fe20007f9e0ff */
[----:B------:R-:W-:Y:S02]  /*1a490*/  IMAD.X R59, R59, 0x1, R2, P5 ;  /* 0x000000013b3b7824 */ /* 0x000fe400028e0602 */
[----:B------:R0:W-:Y:S01]  /*1a4a0*/  STL [R1+0xa34], R3 ;  /* 0x000a340301007387 */ /* 0x0001e20000100800 */
[----:B------:R-:W-:-:S03]  /*1a4b0*/  IADD3 R38, P5, R38, R34, RZ ;  /* 0x0000002226267210 */ /* 0x000fc60007fbe0ff */
[----:B0-----:R-:W3:Y:S04]  /*1a4c0*/  LDL.LU R3, [R1+0x9c8] ;  /* 0x0009c80001037983 */ /* 0x001ee80000300800 */
[----:B------:R-:W-:Y:S04]  /*1a4d0*/  STL [R1+0xa08], R58 ;  /* 0x000a083a01007387 */ /* 0x000fe80000100800 */
[----:B------:R-:W-:Y:S01]  /*1a4e0*/  STL [R1+0xa2c], R59 ;  /* 0x000a2c3b01007387 */ /* 0x000fe20000100800 */
[----:B------:R-:W-:-:S03]  /*1a4f0*/  IMAD.X R39, R39, 0x1, R2, P6 ;  /* 0x0000000127277824 */ /* 0x000fc600030e0602 */
[----:B------:R-:W-:Y:S01]  /*1a500*/  STL [R1+0xa00], R38 ;  /* 0x000a002601007387 */ /* 0x000fe20000100800 */
[----:B------:R-:W-:-:S05]  /*1a510*/  IMAD.X R53, R53, 0x1, R2, P1 ;  /* 0x0000000135357824 */ /* 0x000fca00008e0602 */
[----:B------:R0:W-:Y:S04]  /*1a520*/  STL [R1+0xa1c], R53 ;  /* 0x000a1c3501007387 */ /* 0x0001e80000100800 */
[----:B------:R-:W-:Y:S04]  /*1a530*/  STL [R1+0xa24], R39 ;  /* 0x000a242701007387 */ /* 0x000fe80000100800 */
[----:B0-----:R-:W4:Y:S01]  /*1a540*/  LDL.LU R53, [R1+0x9ec] ;  /* 0x0009ec0001357983 */ /* 0x001f220000300800 */
[-C--:B------:R-:W-:Y:S02]  /*1a550*/  IADD3 R35, P6, R35, R34.reuse, RZ ;  /* 0x0000002223237210 */ /* 0x080fe40007fde0ff */
[-C--:B------:R-:W-:Y:S01]  /*1a560*/  IADD3 R22, P1, R22, R34.reuse, RZ ;  /* 0x0000002216167210 */ /* 0x080fe20007f3e0ff */
[--C-:B------:R-:W-:Y:S01]  /*1a570*/  IMAD.X R23, R23, 0x1, R2.reuse, P2 ;  /* 0x0000000117177824 */ /* 0x100fe200010e0602 */
[-C--:B------:R-:W-:Y:S01]  /*1a580*/  IADD3 R19, P2, R19, R34.reuse, RZ ;  /* 0x0000002213137210 */ /* 0x080fe20007f5e0ff */
[----:B------:R-:W-:Y:S01]  /*1a590*/  STL [R1+0x9f8], R35 ;  /* 0x0009f82301007387 */ /* 0x000fe20000100800 */
[----:B--2---:R-:W-:Y:S01]  /*1a5a0*/  IMAD.X R33, R33, 0x1, R2, P3 ;  /* 0x0000000121217824 */ /* 0x004fe200018e0602 */
[----:B------:R-:W-:-:S02]  /*1a5b0*/  IADD3 R45, P3, R45, R34, RZ ;  /* 0x000000222d2d7210 */ /* 0x000fc40007f7e0ff */
        /* <DEDUP_REMOVED lines=23> */
[----:B------:R-:W-:-:S05]  /*1a730*/  IADD3 R60, P5, R60, R34, RZ ;  /* 0x000000223c3c7210 */ /* 0x000fca0007fbe0ff */
[----:B------:R0:W-:Y:S01]  /*1a740*/  STL [R1+0x9d0], R60 ;  /* 0x0009d03c01007387 */ /* 0x0001e20000100800 */
[----:B------:R-:W-:-:S03]  /*1a750*/  IMAD.X R49, R49, 0x1, R2, P6 ;  /* 0x0000000131317824 */ /* 0x000fc600030e0602 */
[----:B0-----:R-:W2:Y:S04]  /*1a760*/  LDL.LU R60, [R1+0x990] ;  /* 0x00099000013c7983 */ /* 0x001ea80000300800 */
[----:B------:R-:W2:Y:S04]  /*1a770*/  LDL.LU R58, [R1+0x9b4] ;  /* 0x0009b400013a7983 */ /* 0x000ea80000300800 */
[----:B------:R-:W2:Y:S04]  /*1a780*/  LDL.LU R59, [R1+0x988] ;  /* 0x00098800013b7983 */ /* 0x000ea80000300800 */
[----:B------:R-:W-:Y:S04]  /*1a790*/  STL [R1+0x9f4], R49 ;  /* 0x0009f43101007387 */ /* 0x000fe80000100800 */
[----:B------:R-:W2:Y:S01]  /*1a7a0*/  LDL.LU R38, [R1+0x9ac] ;  /* 0x0009ac0001267983 */ /* 0x000ea20000300800 */
[----:B---3--:R-:W-:-:S05]  /*1a7b0*/  IADD3 R3, P6, R3, R34, RZ ;  /* 0x0000002203037210 */ /* 0x008fca0007fde0ff */
[----:B------:R0:W-:Y:S04]  /*1a7c0*/  STL [R1+0x9c8], R3 ;  /* 0x0009c80301007387 */ /* 0x0001e80000100800 */
[----:B------:R-:W3:Y:S04]  /*1a7d0*/  LDL.LU R39, [R1+0x980] ;  /* 0x0009800001277983 */ /* 0x000ee80000300800 */
[----:B------:R-:W3:Y:S04]  /*1a7e0*/  LDL.LU R35, [R1+0x9a4] ;  /* 0x0009a40001237983 */ /* 0x000ee80000300800 */
[----:B0-----:R-:W3:Y:S04]  /*1a7f0*/  LDL.LU R3, [R1+0x978] ;  /* 0x0009780001037983 */ /* 0x001ee80000300800 */
[----:B------:R-:W3:Y:S04]  /*1a800*/  LDL.LU R22, [R1+0x99c] ;  /* 0x00099c0001167983 */ /* 0x000ee80000300800 */
[----:B------:R-:W3:Y:S04]  /*1a810*/  LDL.LU R23, [R1+0x970] ;  /* 0x0009700001177983 */ /* 0x000ee80000300800 */
[----:B------:R-:W3:Y:S01]  /*1a820*/  LDL.LU R19, [R1+0x994] ;  /* 0x0009940001137983 */ /* 0x000ee20000300800 */
[----:B----4-:R-:W-:-:S05]  /*1a830*/  IMAD.X R53, R53, 0x1, R2, P1 ;  /* 0x0000000135357824 */ /* 0x010fca00008e0602 */
[----:B------:R0:W-:Y:S04]  /*1a840*/  STL [R1+0x9ec], R53 ;  /* 0x0009ec3501007387 */ /* 0x0001e80000100800 */
[----:B------:R-:W4:Y:S04]  /*1a850*/  LDL.LU R33, [R1+0x968] ;  /* 0x0009680001217983 */ /* 0x000f280000300800 */
[----:B------:R-:W4:Y:S04]  /*1a860*/  LDL.LU R45, [R1+0x98c] ;  /* 0x00098c00012d7983 */ /* 0x000f280000300800 */
[----:B------:R-:W4:Y:S04]  /*1a870*/  LDL.LU R44, [R1+0x960] ;  /* 0x00096000012c7983 */ /* 0x000f280000300800 */
[----:B------:R-:W4:Y:S04]  /*1a880*/  LDL.LU R49, [R1+0x984] ;  /* 0x0009840001317983 */ /* 0x000f280000300800 */
[----:B0-----:R-:W4:Y:S01]  /*1a890*/  LDL.LU R53, [R1+0x958] ;  /* 0x0009580001357983 */ /* 0x001f220000300800 */
[-C--:B--2---:R-:W-:Y:S01]  /*1a8a0*/  IADD3 R54, P1, R54, R34.reuse, RZ ;  /* 0x0000002236367210 */ /* 0x084fe20007f3e0ff */
[--C-:B------:R-:W-:Y:S01]  /*1a8b0*/  IMAD.X R55, R55, 0x1, R2.reuse, P2 ;  /* 0x0000000137377824 */ /* 0x100fe200010e0602 */
        /* <DEDUP_REMOVED lines=8> */
[----:B------:R-:W-:Y:S01]  /*1a940*/  IADD3.X R31, R31, R2, RZ, P5, !PT ;  /* 0x000000021f1f7210 */ /* 0x000fe20002ffe4ff */
[----:B------:R-:W-:Y:S02]  /*1a950*/  IMAD.X R57, R57, 0x1, R2, P6 ;  /* 0x0000000139397824 */ /* 0x000fe400030e0602 */
        /* <DEDUP_REMOVED lines=10> */
[----:B0-----:R-:W2:Y:S04]  /*1aa00*/  LDL.LU R52, [R1+0x97c] ;  /* 0x00097c0001347983 */ /* 0x001ea80000300800 */
[----:B------:R-:W-:Y:S04]  /*1aa10*/  STL [R1+0x9c4], R57 ;  /* 0x0009c43901007387 */ /* 0x000fe80000100800 */
[----:B------:R0:W-:Y:S01]  /*1aa20*/  STL [R1+0x9bc], R48 ;  /* 0x0009bc3001007387 */ /* 0x0001e20000100800 */
[----:B------:R-:W-:Y:S01]  /*1aa30*/  IADD3 R60, P1, R60, R34, RZ ;  /* 0x000000223c3c7210 */ /* 0x000fe20007f3e0ff */
[----:B------:R-:W-:-:S02]  /*1aa40*/  IMAD.X R58, R58, 0x1, R2, P2 ;  /* 0x000000013a3a7824 */ /* 0x000fc400010e0602 */
[----:B0-----:R-:W2:Y:S04]  /*1aa50*/  LDL.LU R48, [R1+0x950] ;  /* 0x0009500001307983 */ /* 0x001ea80000300800 */
[----:B------:R0:W-:Y:S01]  /*1aa60*/  STL [R1+0x990], R60 ;  /* 0x0009903c01007387 */ /* 0x0001e20000100800 */
[-C--:B------:R-:W-:Y:S01]  /*1aa70*/  IADD3 R59, P2, R59, R34.reuse, RZ ;  /* 0x000000223b3b7210 */ /* 0x080fe20007f5e0ff */
[--C-:B------:R-:W-:Y:S02]  /*1aa80*/  IMAD.X R38, R38, 0x1, R2.reuse, P3 ;  /* 0x0000000126267824 */ /* 0x100fe400018e0602 */
[----:B0-----:R-:W2:Y:S04]  /*1aa90*/  LDL.LU R60, [R1+0x974] ;  /* 0x00097400013c7983 */ /* 0x001ea80000300800 */
[----:B------:R-:W-:Y:S04]  /*1aaa0*/  STL [R1+0x9b4], R58 ;  /* 0x0009b43a01007387 */ /* 0x000fe80000100800 */
[----:B------:R-:W-:Y:S04]  /*1aab0*/  STL [R1+0x988], R59 ;  /* 0x0009883b01007387 */ /* 0x000fe80000100800 */
[----:B------:R-:W-:Y:S01]  /*1aac0*/  STL [R1+0x9ac], R38 ;  /* 0x0009ac2601007387 */ /* 0x000fe20000100800 */
[----:B---3--:R-:W-:Y:S01]  /*1aad0*/  IMAD.X R35, R35, 0x1, R2, P4 ;  /* 0x0000000123237824 */ /* 0x008fe200020e0602 */
[----:B------:R-:W-:-:S02]  /*1aae0*/  IADD3 R39, P3, R39, R34, RZ ;  /* 0x0000002227277210 */ /* 0x000fc40007f7e0ff */
[-C--:B------:R-:W-:Y:S01]  /*1aaf0*/  IADD3 R3, P4, R3, R34.reuse, RZ ;  /* 0x0000002203037210 */ /* 0x080fe20007f9e0ff */
[--C-:B------:R-:W-:Y:S01]  /*1ab00*/  IMAD.X R22, R22, 0x1, R2.reuse, P5 ;  /* 0x0000000116167824 */ /* 0x100fe200028e0602 */
[-C--:B------:R-:W-:Y:S01]  /*1ab10*/  IADD3 R23, P5, R23, R34.reuse, RZ ;  /* 0x0000002217177210 */ /* 0x080fe20007fbe0ff */
[--C-:B------:R-:W-:Y:S02]  /*1ab20*/  IMAD.X R19, R19, 0x1, R2.reuse, P6 ;  /* 0x0000000113137824 */ /* 0x100fe400030e0602 */
[----:B------:R0:W-:Y:S04]  /*1ab30*/  STL [R1+0x978], R3 ;  /* 0x0009780301007387 */ /* 0x0001e80000100800 */
[----:B------:R-:W-:Y:S04]  /*1ab40*/  STL [R1+0x980], R39 ;  /* 0x0009802701007387 */ /* 0x000fe80000100800 */
[----:B0-----:R-:W3:Y:S04]  /*1ab50*/  LDL.LU R3, [R1+0x948] ;  /* 0x0009480001037983 */ /* 0x001ee80000300800 */
[----:B------:R-:W-:Y:S04]  /*1ab60*/  STL [R1+0x9a4], R35 ;  /* 0x0009a42301007387 */ /* 0x000fe80000100800 */
[----:B------:R-:W-:Y:S01]  /*1ab70*/  STL [R1+0x99c], R22 ;  /* 0x00099c1601007387 */ /* 0x000fe20000100800 */
[----:B----4-:R-:W-:Y:S01]  /*1ab80*/  IADD3 R33, P6, R33, R34, RZ ;  /* 0x0000002221217210 */ /* 0x010fe20007fde0ff */
[----:B------:R-:W-:-:S02]  /*1ab90*/  IMAD.X R45, R45, 0x1, R2, P1 ;  /* 0x000000012d2d7824 */ /* 0x000fc400008e0602 */
[----:B------:R-:W-:Y:S01]  /*1aba0*/  STL [R1+0x970], R23 ;  /* 0x0009701701007387 */ /* 0x000fe20000100800 */
[----:B------:R-:W-:-:S03]  /*1abb0*/  IADD3 R44, P1, R44, R34, RZ ;  /* 0x000000222c2c7210 */ /* 0x000fc60007f3e0ff */
[----:B------:R-:W-:Y:S01]  /*1abc0*/  STL [R1+0x994], R19 ;  /* 0x0009941301007387 */ /* 0x000fe20000100800 */
[----:B------:R-:W-:-:S03]  /*1abd0*/  IMAD.X R49, R49, 0x1, R2, P2 ;  /* 0x0000000131317824 */ /* 0x000fc600010e0602 */
[----:B------:R-:W-:Y:S04]  /*1abe0*/  STL [R1+0x968], R33 ;  /* 0x0009682101007387 */ /* 0x000fe80000100800 */
[----:B------:R-:W-:Y:S04]  /*1abf0*/  STL [R1+0x98c], R45 ;  /* 0x00098c2d01007387 */ /* 0x000fe80000100800 */
[----:B------:R-:W4:Y:S01]  /*1ac00*/  LDL.LU R54, [R1+0x96c] ;  /* 0x00096c0001367983 */ /* 0x000f220000300800 */
[----:B------:R-:W-:-:S03]  /*1ac10*/  IADD3 R53, P2, R53, R34, RZ ;  /* 0x0000002235357210 */ /* 0x000fc60007f5e0ff */
        /* <DEDUP_REMOVED lines=14> */
[----:B--2---:R-:W-:-:S05]  /*1ad00*/  IMAD.X R52, R52, 0x1, R2, P3 ;  /* 0x0000000134347824 */ /* 0x004fca00018e0602 */
[----:B------:R0:W-:Y:S01]  /*1ad10*/  STL [R1+0x97c], R52 ;  /* 0x00097c3401007387 */ /* 0x0001e20000100800 */
[----:B------:R-:W-:-:S03]  /*1ad20*/  IADD3 R48, P3, R48, R34, RZ ;  /* 0x0000002230307210 */ /* 0x000fc60007f7e0ff */
[----:B0-----:R-:W2:Y:S04]  /*1ad30*/  LDL.LU R52, [R1+0x93c] ;  /* 0x00093c0001347983 */ /* 0x001ea80000300800 */
[----:B------:R-:W2:Y:S04]  /*1ad40*/  LDL.LU R58, [R1+0x910] ;  /* 0x00091000013a7983 */ /* 0x000ea80000300800 */
[----:B------:R-:W2:Y:S04]  /*1ad50*/  LDL.LU R59, [R1+0x934] ;  /* 0x00093400013b7983 */ /* 0x000ea80000300800 */
[----:B------:R-:W-:Y:S04]  /*1ad60*/  STL [R1+0x950], R48 ;  /* 0x0009503001007387 */ /* 0x000fe80000100800 */
[----:B------:R-:W2:Y:S01]  /*1ad70*/  LDL.LU R38, [R1+0x908] ;  /* 0x0009080001267983 */ /* 0x000ea20000300800 */
[----:B------:R-:W-:-:S05]  /*1ad80*/  IMAD.X R60, R60, 0x1, R2, P4 ;  /* 0x000000013c3c7824 */ /* 0x000fca00020e0602 */
[----:B------:R0:W-:Y:S04]  /*1ad90*/  STL [R1+0x974], R60 ;  /* 0x0009743c01007387 */ /* 0x0001e80000100800 */
[----:B------:R-:W2:Y:S04]  /*1ada0*/  LDL.LU R39, [R1+0x92c] ;  /* 0x00092c0001277983 */ /* 0x000ea80000300800 */
[----:B------:R-:W2:Y:S04]  /*1adb0*/  LDL.LU R35, [R1+0x900] ;  /* 0x0009000001237983 */ /* 0x000ea80000300800 */
[----:B0-----:R-:W2:Y:S04]  /*1adc0*/  LDL.LU R60, [R1+0x924] ;  /* 0x00092400013c7983 */ /* 0x001ea80000300800 */
[----:B------:R-:W2:Y:S04]  /*1add0*/  LDL.LU R22, [R1+0x8f8] ;  /* 0x0008f80001167983 */ /* 0x000ea80000300800 */
[----:B------:R-:W2:Y:S04]  /*1ade0*/  LDL.LU R23, [R1+0x91c] ;  /* 0x00091c0001177983 */ /* 0x000ea80000300800 */
[----:B------:R-:W2:Y:S01]  /*1adf0*/  LDL.LU R19, [R1+0x8f0] ;  /* 0x0008f00001137983 */ /* 0x000ea20000300800 */
[----:B---3--:R-:W-:-:S05]  /*1ae00*/  IADD3 R3, P4, R3, R34, RZ ;  /* 0x0000002203037210 */ /* 0x008fca0007f9e0ff */
[----:B------:R0:W-:Y:S04]  /*1ae10*/  STL [R1+0x948], R3 ;  /* 0x0009480301007387 */ /* 0x0001e80000100800 */
[----:B------:R-:W3:Y:S04]  /*1ae20*/  LDL.LU R33, [R1+0x914] ;  /* 0x0009140001217983 */ /* 0x000ee80000300800 */
[----:B------:R-:W3:Y:S04]  /*1ae30*/  LDL.LU R45, [R1+0x8e8] ;  /* 0x0008e800012d7983 */ /* 0x000ee80000300800 */
[----:B------:R-:W3:Y:S04]  /*1ae40*/  LDL.LU R44, [R1+0x90c] ;  /* 0x00090c00012c7983 */ /* 0x000ee80000300800 */
[----:B------:R-:W3:Y:S01]  /*1ae50*/  LDL.LU R48, [R1+0x8e0] ;  /* 0x0008e00001307983 */ /* 0x000ee20000300800 */
[----:B----4-:R-:W-:-:S03]  /*1ae60*/  IMAD.X R54, R54, 0x1, R2, P5 ;  /* 0x0000000136367824 */ /* 0x010fc600028e0602 */
[----:B0-----:R-:W4:Y:S01]  /*1ae70*/  LDL.LU R3, [R1+0x904] ;  /* 0x0009040001037983 */ /* 0x001f220000300800 */
[----:B------:R-:W-:Y:S02]  /*1ae80*/  IADD3 R55, P5, R55, R34, RZ ;  /* 0x0000002237377210 */ /* 0x000fe40007fbe0ff */
[----:B------:R-:W-:Y:S02]  /*1ae90*/  IADD3.X R50, R50, R2, RZ, P6, !PT ;  /* 0x0000000232327210 */ /* 0x000fe400037fe4ff */
[-C--:B------:R-:W-:Y:S01]  /*1aea0*/  IADD3 R51, P6, R51, R34.reuse, RZ ;  /* 0x0000002233337210 */ /* 0x080fe20007fde0ff */
[----:B------:R-:W-:Y:S01]  /*1aeb0*/  IMAD.X R28, R28, 0x1, R2, P1 ;  /* 0x000000011c1c7824 */ /* 0x000fe200008e0602 */
        /* <DEDUP_REMOVED lines=11> */
[----:B------:R-:W-:Y:S04]  /*1af70*/  STL [R1+0x954], R30 ;  /* 0x0009541e01007387 */ /* 0x000fe80000100800 */
[----:B------:R-:W-:Y:S04]  /*1af80*/  STL [R1+0x928], R31 ;  /* 0x0009281f01007387 */ /* 0x000fe80000100800 */
[----:B------:R0:W-:Y:S04]  /*1af90*/  STL [R1+0x944], R53 ;  /* 0x0009443501007387 */ /* 0x0001e80000100800 */
[----:B------:R-:W-:Y:S04]  /*1afa0*/  STL [R1+0x94c], R56 ;  /* 0x00094c3801007387 */ /* 0x000fe80000100800 */
[----:B0-----:R-:W4:Y:S01]  /*1afb0*/  LDL.LU R53, [R1+0x8d8] ;  /* 0x0008d80001357983 */ /* 0x001f220000300800 */
[----:B------:R-:W-:-:S02]  /*1afc0*/  IADD3 R57, P3, R57, R34, RZ ;  /* 0x0000002239397210 */ /* 0x000fc40007f7e0ff */
[----:B------:R-:W-:-:S03]  /*1afd0*/  IADD3 R49, P4, R49, R34, RZ ;  /* 0x0000002231317210 */ /* 0x000fc60007f9e0ff */
[----:B------:R-:W-:Y:S04]  /*1afe0*/  STL [R1+0x920], R57 ;  /* 0x0009203901007387 */ /* 0x000fe80000100800 */
[----:B------:R0:W-:Y:S04]  /*1aff0*/  STL [R1+0x918], R49 ;  /* 0x0009183101007387 */ /* 0x0001e80000100800 */
[----:B0-----:R-:W4:Y:S01]  /*1b000*/  LDL.LU R49, [R1+0x8fc] ;  /* 0x0008fc0001317983 */ /* 0x001f220000300800 */
[--C-:B--2---:R-:W-:Y:S01]  /*1b010*/  IMAD.X R52, R52, 0x1, R2.reuse, P5 ;  /* 0x0000000134347824 */ /* 0x104fe200028e0602 */
[----:B------:R-:W-:Y:S01]  /*1b020*/  IADD3 R58, P5, R58, R34, RZ ;  /* 0x000000223a3a7210 */ /* 0x000fe20007fbe0ff */
[----:B------:R-:W-:-:S03]  /*1b030*/  IMAD.X R59, R59, 0x1, R2, P6 ;  /* 0x000000013b3b7824 */ /* 0x000fc600030e0602 */
[----:B------:R0:W-:Y:S01]  /*1b040*/  STL [R1+0x93c], R52 ;  /* 0x00093c3401007387 */ /* 0x0001e20000100800 */
[----:B------:R-:W-:-:S03]  /*1b050*/  IADD3 R38, P6, R38, R34, RZ ;  /* 0x0000002226267210 */ /* 0x000fc60007fde0ff */
[----:B0-----:R-:W2:Y:S01]  /*1b060*/  LDL.LU R52, [R1+0x8d0] ;  /* 0x0008d00001347983 */ /* 0x001ea20000300800 */
[----:B------:R-:W-:-:S03]  /*1b070*/  IMAD.X R39, R39, 0x1, R2, P1 ;  /* 0x0000000127277824 */ /* 0x000fc600008e0602 */
[----:B------:R-:W-:Y:S01]  /*1b080*/  STL [R1+0x910], R58 ;  /* 0x0009103a01007387 */ /* 0x000fe20000100800 */
[----:B------:R-:W-:-:S03]  /*1b090*/  IADD3 R35, P1, R35, R34, RZ ;  /* 0x0000002223237210 */ /* 0x000fc60007f3e0ff */
[----:B------:R-:W-:Y:S01]  /*1b0a0*/  STL [R1+0x934], R59 ;  /* 0x0009343b01007387 */ /* 0x000fe20000100800 */
[----:B------:R-:W-:-:S03]  /*1b0b0*/  IMAD.X R60, R60, 0x1, R2, P2 ;  /* 0x000000013c3c7824 */ /* 0x000fc600010e0602 */
[----:B------:R-:W-:Y:S01]  /*1b0c0*/  STL [R1+0x908], R38 ;  /* 0x0009082601007387 */ /* 0x000fe20000100800 */
[-C--:B------:R-:W-:Y:S01]  /*1b0d0*/  IADD3 R22, P2, R22, R34.reuse, RZ ;  /* 0x0000002216167210 */ /* 0x080fe20007f5e0ff */
[--C-:B------:R-:W-:Y:S01]  /*1b0e0*/  IMAD.X R23, R23, 0x1, R2.reuse, P3 ;  /* 0x0000000117177824 */ /* 0x100fe200018e0602 */
[-C--:B------:R-:W-:Y:S01]  /*1b0f0*/  IADD3 R19, P3, R19, R34.reuse, RZ ;  /* 0x0000002213137210 */ /* 0x080fe20007f7e0ff */
[----:B------:R0:W-:Y:S04]  /*1b100*/  STL [R1+0x924], R60 ;  /* 0x0009243c01007387 */ /* 0x0001e80000100800 */
[----:B------:R-:W-:Y:S04]  /*1b110*/  STL [R1+0x92c], R39 ;  /* 0x00092c2701007387 */ /* 0x000fe80000100800 */
[----:B0-----:R-:W2:Y:S04]  /*1b120*/  LDL.LU R60, [R1+0x8f4] ;  /* 0x0008f400013c7983 */ /* 0x001ea80000300800 */
[----:B------:R-:W-:Y:S04]  /*1b130*/  STL [R1+0x900], R35 ;  /* 0x0009002301007387 */ /* 0x000fe80000100800 */
[----:B------:R-:W-:Y:S04]  /*1b140*/  STL [R1+0x8f8], R22 ;  /* 0x0008f81601007387 */ /* 0x000fe80000100800 */
[----:B------:R-:W-:Y:S04]  /*1b150*/  STL [R1+0x91c], R23 ;  /* 0x00091c1701007387 */ /* 0x000fe80000100800 */
[----:B------:R-:W-:Y:S01]  /*1b160*/  STL [R1+0x8f0], R19 ;  /* 0x0008f01301007387 */ /* 0x000fe20000100800 */
[--C-:B---3--:R-:W-:Y:S01]  /*1b170*/  IMAD.X R33, R33, 0x1, R2.reuse, P4 ;  /* 0x0000000121217824 */ /* 0x108fe200020e0602 */
[-C--:B------:R-:W-:Y:S01]  /*1b180*/  IADD3 R45, P4, R45, R34.reuse, RZ ;  /* 0x000000222d2d7210 */ /* 0x080fe20007f9e0ff */
[----:B------:R-:W-:Y:S01]  /*1b190*/  IMAD.X R44, R44, 0x1, R2, P5 ;  /* 0x000000012c2c7824 */ /* 0x000fe200028e0602 */
[----:B------:R-:W-:-:S02]  /*1b1a0*/  IADD3 R48, P5, R48, R34, RZ ;  /* 0x0000002230307210 */ /* 0x000fc40007fbe0ff */
[----:B------:R-:W-:Y:S04]  /*1b1b0*/  STL [R1+0x914], R33 ;  /* 0x0009142101007387 */ /* 0x000fe80000100800 */
[----:B------:R-:W-:Y:S01]  /*1b1c0*/  STL [R1+0x8e8], R45 ;  /* 0x0008e82d01007387 */ /* 0x000fe20000100800 */
[----:B----4-:R-:W-:-:S03]  /*1b1d0*/  IMAD.X R3, R3, 0x1, R2, P6 ;  /* 0x0000000103037824 */ /* 0x010fc600030e0602 */
        /* <DEDUP_REMOVED lines=17> */
[----:B0-----:R-:W4:Y:S04]  /*1b2f0*/  LDL.LU R53, [R1+0x898] ;  /* 0x0008980001357983 */ /* 0x001f280000300800 */
[----:B------:R-:W4:Y:S01]  /*1b300*/  LDL.LU R58, [R1+0x8bc] ;  /* 0x0008bc00013a7983 */ /* 0x000f220000300800 */
[----:B------:R-:W-:-:S03]  /*1b310*/  IADD3.X R49, R49, R2, RZ, P1, !PT ;  /* 0x0000000231317210 */ /* 0x000fc60000ffe4ff */
[----:B------:R-:W4:Y:S04]  /*1b320*/  LDL.LU R59, [R1+0x890] ;  /* 0x00089000013b7983 */ /* 0x000f280000300800 */
[----:B------:R-:W-:Y:S04]  /*1b330*/  STL [R1+0x8fc], R49 ;  /* 0x0008fc3101007387 */ /* 0x000fe80000100800 */
[----:B------:R-:W4:Y:S01]  /*1b340*/  LDL.LU R38, [R1+0x8b4] ;  /* 0x0008b40001267983 */ /* 0x000f220000300800 */
[----:B--2---:R-:W-:-:S05]  /*1b350*/  IADD3 R52, P1, R52, R34, RZ ;  /* 0x0000002234347210 */ /* 0x004fca0007f3e0ff */
[----:B------:R0:W-:Y:S04]  /*1b360*/  STL [R1+0x8d0], R52 ;  /* 0x0008d03401007387 */ /* 0x0001e80000100800 */
[----:B------:R-:W2:Y:S04]  /*1b370*/  LDL.LU R39, [R1+0x888] ;  /* 0x0008880001277983 */ /* 0x000ea80000300800 */
[----:B------:R-:W2:Y:S04]  /*1b380*/  LDL.LU R35, [R1+0x8ac] ;  /* 0x0008ac0001237983 */ /* 0x000ea80000300800 */
[----:B0-----:R-:W2:Y:S04]  /*1b390*/  LDL.LU R52, [R1+0x880] ;  /* 0x0008800001347983 */ /* 0x001ea80000300800 */
[----:B------:R-:W2:Y:S04]  /*1b3a0*/  LDL.LU R22, [R1+0x8a4] ;  /* 0x0008a40001167983 */ /* 0x000ea80000300800 */
[----:B------:R-:W2:Y:S04]  /*1b3b0*/  LDL.LU R23, [R1+0x878] ;  /* 0x0008780001177983 */ /* 0x000ea80000300800 */
[----:B------:R-:W2:Y:S01]  /*1b3c0*/  LDL.LU R19, [R1+0x89c] ;  /* 0x00089c0001137983 */ /* 0x000ea20000300800 */
[----:B------:R-:W-:-:S05]  /*1b3d0*/  IMAD.X R60, R60, 0x1, R2, P2 ;  /* 0x000000013c3c7824 */ /* 0x000fca00010e0602 */
        /* <DEDUP_REMOVED lines=35> */
[--C-:B------:R-:W-:Y:S01]  /*1b610*/  IMAD.X R58, R58, 0x1, R2.reuse, P3 ;  /* 0x000000013a3a7824 */ /* 0x100fe200018e0602 */
[----:B------:R-:W-:Y:S01]  /*1b620*/  IADD3 R59, P3, R59, R34, RZ ;  /* 0x000000223b3b7210 */ /* 0x000fe20007f7e0ff */
[----:B------:R-:W-:-:S03]  /*1b630*/  IMAD.X R38, R38, 0x1, R2, P4 ;  /* 0x0000000126267824 */ /* 0x000fc600020e0602 */
[----:B------:R-:W-:Y:S01]  /*1b640*/  STL [R1+0x8bc], R58 ;  /* 0x0008bc3a01007387 */ /* 0x000fe20000100800 */
[--C-:B--2---:R-:W-:Y:S01]  /*1b650*/  IMAD.X R35, R35, 0x1, R2.reuse, P5 ;  /* 0x0000000123237824 */ /* 0x104fe200028e0602 */
[-C--:B------:R-:W-:Y:S02]  /*1b660*/  IADD3 R39, P4, R39, R34.reuse, RZ ;  /* 0x0000002227277210 */ /* 0x080fe40007f9e0ff */
        /* <DEDUP_REMOVED lines=8> */
[----:B------:R-:W-:-:S03]  /*1b6f0*/  IADD3 R33, P1, R33, R34, RZ ;  /* 0x0000002221217210 */ /* 0x000fc60007f3e0ff */
[----:B0-----:R-:W2:Y:S04]  /*1b700*/  LDL.LU R52, [R1+0x850] ;  /* 0x0008500001347983 */ /* 0x001ea80000300800 */
[----:B------:R-:W-:Y:S01]  /*1b710*/  STL [R1+0x8ac], R35 ;  /* 0x0008ac2301007387 */ /* 0x000fe20000100800 */
[----:B------:R-:W-:-:S03]  /*1b720*/  IADD3.X R45, R45, R2, RZ, P2, !PT ;  /* 0x000000022d2d7210 */ /* 0x000fc600017fe4ff */
[----:B------:R-:W-:Y:S04]  /*1b730*/  STL [R1+0x8a4], R22 ;  /* 0x0008a41601007387 */ /* 0x000fe80000100800 */
[----:B------:R-:W-:Y:S01]  /*1b740*/  STL [R1+0x878], R23 ;  /* 0x0008781701007387 */ /* 0x000fe20000100800 */
[----:B------:R-:W-:-:S03]  /*1b750*/  IADD3 R44, P2, R44, R34, RZ ;  /* 0x000000222c2c7210 */ /* 0x000fc60007f5e0ff */
[----:B------:R-:W-:Y:S01]  /*1b760*/  STL [R1+0x89c], R19 ;  /* 0x00089c1301007387 */ /* 0x000fe20000100800 */
[----:B------:R-:W-:-:S03]  /*1b770*/  IMAD.X R49, R49, 0x1, R2, P3 ;  /* 0x0000000131317824 */ /* 0x000fc600018e0602 */
        /* <DEDUP_REMOVED lines=24> */
[----:B------:R0:W-:Y:S04]  /*1b900*/  STL [R1+0x858], R48 ;  /* 0x0008583001007387 */ /* 0x0001e80000100800 */
        /* <DEDUP_REMOVED lines=13> */
[----:B------:R-:W2:Y:S01]  /*1b9e0*/  LDL.LU R44, [R1+0x814] ;  /* 0x00081400012c7983 */ /* 0x000ea20000300800 */
[----:B------:R-:W-:-:S03]  /*1b9f0*/  IMAD.X R54, R54, 0x1, R2, P6 ;  /* 0x0000000136367824 */ /* 0x000fc600030e0602 */
[----:B-1----:R-:W2:Y:S01]  /*1ba00*/  LDL.LU R53, [R1+0x7e8] ;  /* 0x0007e80001357983 */ /* 0x002ea20000300800 */
[-C--:B------:R-:W-:Y:S01]  /*1ba10*/  IADD3 R55, P6, R55, R34.reuse, RZ ;  /* 0x0000002237377210 */ /* 0x080fe20007fde0ff */
[--C-:B------:R-:W-:Y:S02]  /*1ba20*/  IMAD.X R50, R50, 0x1, R2.reuse, P1 ;  /* 0x0000000132327824 */ /* 0x100fe400008e0602 */
[----:B0-----:R-:W2:Y:S01]  /*1ba30*/  LDL.LU R52, [R1+0x80c] ;  /* 0x00080c0001347983 */ /* 0x001ea20000300800 */
[-C--:B------:R-:W-:Y:S01]  /*1ba40*/  IADD3 R51, P1, R51, R34.reuse, RZ ;  /* 0x0000002233337210 */ /* 0x080fe20007f3e0ff */
[----:B------:R-:W-:Y:S02]  /*1ba50*/  IMAD.X R28, R28, 0x1, R2, P2 ;  /* 0x000000011c1c7824 */ /* 0x000fe400010e0602 */
        /* <DEDUP_REMOVED lines=21> */
[--C-:B---3--:R-:W-:Y:S01]  /*1bbb0*/  IMAD.X R3, R3, 0x1, R2.reuse, P6 ;  /* 0x0000000103037824 */ /* 0x108fe200030e0602 */
[----:B----4-:R-:W-:Y:S01]  /*1bbc0*/  IADD3 R58, P6, R58, R34, RZ ;  /* 0x000000223a3a7210 */ /* 0x010fe20007fde0ff */
[----:B------:R-:W-:-:S03]  /*1bbd0*/  IMAD.X R59, R59, 0x1, R2, P1 ;  /* 0x000000013b3b7824 */ /* 0x000fc600008e0602 */
[----:B------:R0:W-:Y:S01]  /*1bbe0*/  STL [R1+0x844], R3 ;  /* 0x0008440301007387 */ /* 0x0001e20000100800 */
[----:B------:R-:W-:-:S03]  /*1bbf0*/  IADD3 R38, P1, R38, R34, RZ ;  /* 0x0000002226267210 */ /* 0x000fc60007f3e0ff */
[----:B0-----:R-:W3:Y:S04]  /*1bc00*/  LDL.LU R3, [R1+0x7d8] ;  /* 0x0007d80001037983 */ /* 0x001ee80000300800 */
[----:B------:R-:W-:Y:S04]  /*1bc10*/  STL [R1+0x818], R58 ;  /* 0x0008183a01007387 */ /* 0x000fe80000100800 */
[----:B------:R-:W-:Y:S01]  /*1bc20*/  STL [R1+0x83c], R59 ;  /* 0x00083c3b01007387 */ /* 0x000fe20000100800 */
[----:B------:R-:W-:Y:S01]  /*1bc30*/  IMAD.X R39, R39, 0x1, R2, P2 ;  /* 0x0000000127277824 */ /* 0x000fe200010e0602 */
[----:B------:R-:W-:-:S02]  /*1bc40*/  IADD3.X R48, R48, R2, RZ, P3, !PT ;  /* 0x0000000230307210 */ /* 0x000fc40001ffe4ff */
[----:B------:R-:W-:Y:S04]  /*1bc50*/  STL [R1+0x810], R38 ;  /* 0x0008102601007387 */ /* 0x000fe80000100800 */
[----:B------:R0:W-:Y:S04]  /*1bc60*/  STL [R1+0x82c], R48 ;  /* 0x00082c3001007387 */ /* 0x0001e80000100800 */
[----:B------:R-:W-:Y:S04]  /*1bc70*/  STL [R1+0x834], R39 ;  /* 0x0008342701007387 */ /* 0x000fe80000100800 */
[----:B0-----:R-:W4:Y:S01]  /*1bc80*/  LDL.LU R48, [R1+0x7fc] ;  /* 0x0007fc0001307983 */ /* 0x001f220000300800 */
[----:B------:R-:W-:-:S02]  /*1bc90*/  IADD3 R35, P2, R35, R34, RZ ;  /* 0x0000002223237210 */ /* 0x000fc40007f5e0ff */
[-C--:B------:R-:W-:Y:S01]  /*1bca0*/  IADD3 R22, P3, R22, R34.reuse, RZ ;  /* 0x0000002216167210 */ /* 0x080fe20007f7e0ff */
[--C-:B------:R-:W-:Y:S01]  /*1bcb0*/  IMAD.X R23, R23, 0x1, R2.reuse, P4 ;  /* 0x0000000117177824 */ /* 0x100fe200020e0602 */
[-C--:B------:R-:W-:Y:S01]  /*1bcc0*/  IADD3 R19, P4, R19, R34.reuse, RZ ;  /* 0x0000002213137210 */ /* 0x080fe20007f9e0ff */
[----:B------:R-:W-:Y:S04]  /*1bcd0*/  STL [R1+0x808], R35 ;  /* 0x0008082301007387 */ /* 0x000fe80000100800 */
[----:B------:R-:W-:Y:S04]  /*1bce0*/  STL [R1+0x800], R22 ;  /* 0x0008001601007387 */ /* 0x000fe80000100800 */
[----:B------:R-:W-:Y:S04]  /*1bcf0*/  STL [R1+0x824], R23 ;  /* 0x0008241701007387 */ /* 0x000fe80000100800 */
[----:B------:R-:W-:Y:S01]  /*1bd00*/  STL [R1+0x7f8], R19 ;  /* 0x0007f81301007387 */ /* 0x000fe20000100800 */
[--C-:B--2---:R-:W-:Y:S01]  /*1bd10*/  IMAD.X R33, R33, 0x1, R2.reuse, P5 ;  /* 0x0000000121217824 */ /* 0x104fe200028e0602 */
[-C--:B------:R-:W-:Y:S01]  /*1bd20*/  IADD3 R45, P5, R45, R34.reuse, RZ ;  /* 0x000000222d2d7210 */ /* 0x080fe20007fbe0ff */
[----:B------:R-:W-:Y:S01]  /*1bd30*/  IMAD.X R44, R44, 0x1, R2, P6 ;  /* 0x000000012c2c7824 */ /* 0x000fe200030e0602 */
[----:B------:R-:W-:-:S02]  /*1bd40*/  IADD3 R53, P6, R53, R34, RZ ;  /* 0x0000002235357210 */ /* 0x000fc40007fde0ff */
[----:B------:R-:W-:Y:S04]  /*1bd50*/  STL [R1+0x81c], R33 ;  /* 0x00081c2101007387 */ /* 0x000fe80000100800 */
[----:B------:R-:W-:Y:S04]  /*1bd60*/  STL [R1+0x7f0], R45 ;  /* 0x0007f02d01007387 */ /* 0x000fe80000100800 */
[----:B------:R-:W2:Y:S01]  /*1bd70*/  LDL.LU R54, [R1+0x7d0] ;  /* 0x0007d00001367983 */ /* 0x000ea20000300800 */
[----:B------:R-:W-:-:S03]  /*1bd80*/  IMAD.X R52, R52, 0x1, R2, P1 ;  /* 0x0000000134347824 */ /* 0x000fc600008e0602 */
[----:B------:R-:W-:Y:S04]  /*1bd90*/  STL [R1+0x814], R44 ;  /* 0x0008142c01007387 */ /* 0x000fe80000100800 */
[----:B------:R-:W2:Y:S04]  /*1bda0*/  LDL.LU R55, [R1+0x7f4] ;  /* 0x0007f40001377983 */ /* 0x000ea80000300800 */
[----:B------:R0:W-:Y:S04]  /*1bdb0*/  STL [R1+0x7e8], R53 ;  /* 0x0007e83501007387 */ /* 0x0001e80000100800 */
        /* <DEDUP_REMOVED lines=10> */
[----:B-1----:R-:W2:Y:S01]  /*1be60*/  LDL.LU R52, [R1+0x7cc] ;  /* 0x0007cc0001347983 */ /* 0x002ea20000300800 */
        /* <DEDUP_REMOVED lines=41> */
[----:B------:R-:W-:Y:S01]  /*1c100*/  STL [R1+0x7dc], R31 ;  /* 0x0007dc1f01007387 */ /* 0x000fe20000100800 */
[----:B------:R-:W-:-:S03]  /*1c110*/  IMAD.X R52, R52, 0x1, R2, P3 ;  /* 0x0000000134347824 */ /* 0x000fc600018e0602 */
[----:B------:R0:W-:Y:S04]  /*1c120*/  STL [R1+0x7a8], R53 ;  /* 0x0007a83501007387 */ /* 0x0001e80000100800 */
[----:B------:R-:W-:Y:S04]  /*1c130*/  STL [R1+0x7b0], R56 ;  /* 0x0007b03801007387 */ /* 0x000fe80000100800 */
[----:B0-----:R-:W2:Y:S04]  /*1c140*/  LDL.LU R53, [R1+0x78c] ;  /* 0x00078c0001357983 */ /* 0x001ea80000300800 */
[----:B------:R-:W-:Y:S04]  /*1c150*/  STL [R1+0x7d4], R57 ;  /* 0x0007d43901007387 */ /* 0x000fe80000100800 */
[----:B------:R0:W-:Y:S01]  /*1c160*/  STL [R1+0x7cc], R52 ;  /* 0x0007cc3401007387 */ /* 0x0001e20000100800 */
[----:B------:R-:W-:-:S02]  /*1c170*/  IADD3 R60, P3, R60, R34, RZ ;  /* 0x000000223c3c7210 */ /* 0x000fc40007f7e0ff */
[----:B------:R-:W-:Y:S02]  /*1c180*/  IADD3.X R58, R58, R2, RZ, P4, !PT ;  /* 0x000000023a3a7210 */ /* 0x000fe400027fe4ff */
[----:B------:R-:W-:Y:S01]  /*1c190*/  IADD3 R59, P4, R59, R34, RZ ;  /* 0x000000223b3b7210 */ /* 0x000fe20007f9e0ff */
[----:B0-----:R-:W2:Y:S01]  /*1c1a0*/  LDL.LU R52, [R1+0x760] ;  /* 0x0007600001347983 */ /* 0x001ea20000300800 */
[----:B------:R-:W-:-:S03]  /*1c1b0*/  IMAD.X R38, R38, 0x1, R2, P5 ;  /* 0x0000000126267824 */ /* 0x000fc600028e0602 */
[----:B------:R0:W-:Y:S04]  /*1c1c0*/  STL [R1+0x7a0], R60 ;  /* 0x0007a03c01007387 */ /* 0x0001e80000100800 */
        /* <DEDUP_REMOVED lines=11> */
[----:B------:R1:W-:Y:S01]  /*1c280*/  STL [R1+0x790], R39 ;  /* 0x0007902701007387 */ /* 0x0003e20000100800 */
[----:B----4-:R-:W-:Y:S01]  /*1c290*/  IADD3 R33, P2, R33, R34, RZ ;  /* 0x0000002221217210 */ /* 0x010fe20007f5e0ff */
[----:B------:R-:W-:-:S02]  /*1c2a0*/  IMAD.X R45, R45, 0x1, R2, P3 ;  /* 0x000000012d2d7824 */ /* 0x000fc400018e0602 */
[----:B0-----:R-:W3:Y:S04]  /*1c2b0*/  LDL.LU R3, [R1+0x758] ;  /* 0x0007580001037983 */ /* 0x001ee80000300800 */
[----:B------:R0:W-:Y:S04]  /*1c2c0*/  STL [R1+0x7b4], R35 ;  /* 0x0007b42301007387 */ /* 0x0001e80000100800 */
[----:B------:R4:W-:Y:S04]  /*1c2d0*/  STL [R1+0x7ac], R22 ;  /* 0x0007ac1601007387 */ /* 0x0009e80000100800 */
[----:B------:R4:W-:Y:S01]  /*1c2e0*/  STL [R1+0x780], R23 ;  /* 0x0007801701007387 */ /* 0x0009e20000100800 */
[----:B------:R-:W-:-:S03]  /*1c2f0*/  IADD3 R44, P3, R44, R34, RZ ;  /* 0x000000222c2c7210 */ /* 0x000fc60007f7e0ff */
[----:B------:R4:W-:Y:S01]  /*1c300*/  STL [R1+0x7a4], R19 ;  /* 0x0007a41301007387 */ /* 0x0009e20000100800 */
[----:B------:R-:W-:-:S03]  /*1c310*/  IMAD.X R49, R49, 0x1, R2, P4 ;  /* 0x0000000131317824 */ /* 0x000fc600020e0602 */
[----:B------:R4:W-:Y:S04]  /*1c320*/  STL [R1+0x778], R33 ;  /* 0x0007782101007387 */ /* 0x0009e80000100800 */
[----:B------:R4:W-:Y:S01]  /*1c330*/  STL [R1+0x79c], R45 ;  /* 0x00079c2d01007387 */ /* 0x0009e20000100800 */
[----:B------:R-:W-:-:S03]  /*1c340*/  IADD3 R48, P4, R48, R34, RZ ;  /* 0x0000002230307210 */ /* 0x000fc60007f9e0ff */
[----:B------:R-:W3:Y:S04]  /*1c350*/  LDL.LU R54, [R1+0x77c] ;  /* 0x00077c0001367983 */ /* 0x000ee80000300800 */
[----:B------:R4:W-:Y:S04]  /*1c360*/  STL [R1+0x770], R44 ;  /* 0x0007702c01007387 */ /* 0x0009e80000100800 */
[----:B------:R-:W3:Y:S04]  /*1c370*/  LDL.LU R55, [R1+0x750] ;  /* 0x0007500001377983 */ /* 0x000ee80000300800 */
[----:B------:R4:W-:Y:S04]  /*1c380*/  STL [R1+0x794], R49 ;  /* 0x0007943101007387 */ /* 0x0009e80000100800 */
[----:B------:R-:W3:Y:S04]  /*1c390*/  LDL.LU R50, [R1+0x774] ;  /* 0x0007740001327983 */ /* 0x000ee80000300800 */
[----:B------:R3:W-:Y:S04]  /*1c3a0*/  STL [R1+0x768], R48 ;  /* 0x0007683001007387 */ /* 0x0007e80000100800 */
        /* <DEDUP_REMOVED lines=9> */
[----:B------:R-:W3:Y:S01]  /*1c440*/  LDL.LU R59, [R1+0x74c] ;  /* 0x00074c00013b7983 */ /* 0x000ee20000300800 */
[----:B--2---:R-:W-:-:S05]  /*1c450*/  IMAD.X R53, R53, 0x1, R2, P5 ;  /* 0x0000000135357824 */ /* 0x004fca00028e0602 */
[----:B------:R2:W-:Y:S04]  /*1c460*/  STL [R1+0x78c], R53 ;  /* 0x00078c3501007387 */ /* 0x0005e80000100800 */
[----:B-1----:R-:W2:Y:S04]  /*1c470*/  LDL.LU R39, [R1+0x744] ;  /* 0x0007440001277983 */ /* 0x002ea80000300800 */
[----:B0-----:R-:W2:Y:S01]  /*1c480*/  LDL.LU R35, [R1+0x718] ;  /* 0x0007180001237983 */ /* 0x001ea20000300800 */
[----:B------:R-:W-:-:S05]  /*1c490*/  IADD3 R52, P5, R52, R34, RZ ;  /* 0x0000002234347210 */ /* 0x000fca0007fbe0ff */
[----:B------:R0:W-:Y:S04]  /*1c4a0*/  STL [R1+0x760], R52 ;  /* 0x0007603401007387 */ /* 0x0001e80000100800 */
[----:B----4-:R-:W4:Y:S01]  /*1c4b0*/  LDL.LU R22, [R1+0x73c] ;  /* 0x00073c0001167983 */ /* 0x010f220000300800 */
[----:B------:R-:W-:-:S05]  /*1c4c0*/  IMAD.X R60, R60, 0x1, R2, P6 ;  /* 0x000000013c3c7824 */ /* 0x000fca00030e0602 */
[----:B------:R1:W-:Y:S04]  /*1c4d0*/  STL [R1+0x784], R60 ;  /* 0x0007843c01007387 */ /* 0x0003e80000100800 */
[----:B------:R-:W4:Y:S04]  /*1c4e0*/  LDL.LU R23, [R1+0x710] ;  /* 0x0007100001177983 */ /* 0x000f280000300800 */
[----:B------:R-:W4:Y:S04]  /*1c4f0*/  LDL.LU R19, [R1+0x734] ;  /* 0x0007340001137983 */ /* 0x000f280000300800 */
[----:B------:R-:W4:Y:S04]  /*1c500*/  LDL.LU R33, [R1+0x708] ;  /* 0x0007080001217983 */ /* 0x000f280000300800 */
[----:B------:R-:W4:Y:S04]  /*1c510*/  LDL.LU R45, [R1+0x700] ;  /* 0x00070000012d7983 */ /* 0x000f280000300800 */
[----:B------:R-:W4:Y:S04]  /*1c520*/  LDL.LU R44, [R1+0x724] ;  /* 0x00072400012c7983 */ /* 0x000f280000300800 */
[----:B------:R-:W4:Y:S01]  /*1c530*/  LDL.LU R49, [R1+0x6f8] ;  /* 0x0006f80001317983 */ /* 0x000f220000300800 */
[----:B---3--:R-:W-:-:S05]  /*1c540*/  IADD3 R3, P6, R3, R34, RZ ;  /* 0x0000002203037210 */ /* 0x008fca0007fde0ff */
[----:B------:R3:W-:Y:S04]  /*1c550*/  STL [R1+0x758], R3 ;  /* 0x0007580301007387 */ /* 0x0007e80000100800 */
[----:B------:R-:W4:Y:S04]  /*1c560*/  LDL.LU R48, [R1+0x71c] ;  /* 0x00071c0001307983 */ /* 0x000f280000300800 */
[----:B--2---:R-:W2:Y:S01]  /*1c570*/  LDL.LU R53, [R1+0x6f0] ;  /* 0x0006f00001357983 */ /* 0x004ea20000300800 */
[----:B------:R-:W-:-:S03]  /*1c580*/  IMAD.X R54, R54, 0x1, R2, P1 ;  /* 0x0000000136367824 */ /* 0x000fc600008e0602 */
[----:B0-----:R-:W2:Y:S04]  /*1c590*/  LDL.LU R52, [R1+0x714] ;  /* 0x0007140001347983 */ /* 0x001ea80000300800 */
[----:B-1----:R-:W2:Y:S01]  /*1c5a0*/  LDL.LU R60, [R1+0x6e8] ;  /* 0x0006e800013c7983 */ /* 0x002ea20000300800 */
[-C--:B------:R-:W-:Y:S01]  /*1c5b0*/  IADD3 R55, P1, R55, R34.reuse, RZ ;  /* 0x0000002237377210 */ /* 0x080fe20007f3e0ff */
[--C-:B------:R-:W-:Y:S02]  /*1c5c0*/  IMAD.X R50, R50, 0x1, R2.reuse, P2 ;  /* 0x0000000132327824 */ /* 0x100fe400010e0602 */
[----:B---3--:R-:W3:Y:S01]  /*1c5d0*/  LDL.LU R3, [R1+0x70c] ;  /* 0x00070c0001037983 */ /* 0x008ee20000300800 */
        /* <DEDUP_REMOVED lines=11> */
[----:B------:R-:W-:-:S03]  /*1c690*/  IADD3.X R56, R56, R2, RZ, P5, !PT ;  /* 0x0000000238387210 */ /* 0x000fc60002ffe4ff */
[----:B------:R-:W-:Y:S01]  /*1c6a0*/  STL [R1+0x740], R29 ;  /* 0x0007401d01007387 */ /* 0x000fe20000100800 */
[-C--:B------:R-:W-:Y:S01]  /*1c6b0*/  IADD3 R57, P5, R57, R34.reuse, RZ ;  /* 0x0000002239397210 */ /* 0x080fe20007fbe0ff */
[----:B------:R-:W-:Y:S02]  /*1c6c0*/  IMAD.X R59, R59, 0x1, R2, P1 ;  /* 0x000000013b3b7824 */ /* 0x000fe400008e0602 */
[----:B------:R-:W-:Y:S01]  /*1c6d0*/  STL [R1+0x764], R30 ;  /* 0x0007641e01007387 */ /* 0x000fe20000100800 */
[----:B------:R-:W-:-:S03]  /*1c6e0*/  IADD3 R0, P1, R0, R34, RZ ;  /* 0x0000002200007210 */ /* 0x000fc60007f3e0ff */
[----:B------:R-:W-:Y:S01]  /*1c6f0*/  STL [R1+0x738], R31 ;  /* 0x0007381f01007387 */ /* 0x000fe20000100800 */
[----:B------:R-:W-:-:S03]  /*1c700*/  IADD3 R58, P6, R58, R34, RZ ;  /* 0x000000223a3a7210 */ /* 0x000fc60007fde0ff */
[----:B------:R0:W-:Y:S04]  /*1c710*/  STL [R1+0x754], R38 ;  /* 0x0007542601007387 */ /* 0x0001e80000100800 */
[----:B------:R-:W-:Y:S04]  /*1c720*/  STL [R1+0x75c], R56 ;  /* 0x00075c3801007387 */ /* 0x000fe80000100800 */
[----:B------:R-:W-:Y:S04]  /*1c730*/  STL [R1+0x730], R57 ;  /* 0x0007303901007387 */ /* 0x000fe80000100800 */
[----:B------:R1:W-:Y:S04]  /*1c740*/  STL [R1+0x720], R0 ;  /* 0x0007200001007387 */ /* 0x0003e80000100800 */
[----:B------:R-:W-:Y:S01]  /*1c750*/  STL [R1+0x728], R58 ;  /* 0x0007283a01007387 */ /* 0x000fe20000100800 */
[----:B0-----:R-:W0:Y:S03]  /*1c760*/  LDC R38, c[0x0][0x23c] ;  /* 0x00008f00ff267b82 */ /* 0x001e260000000800 */
[----:B-1----:R-:W2:Y:S01]  /*1c770*/  LDL.LU R0, [R1+0xc08] ;  /* 0x000c080001007983 */ /* 0x002ea20000300800 */
[----:B------:R-:W-:-:S03]  /*1c780*/  MOV R12, R24 ;  /* 0x00000018000c7202 */ /* 0x000fc60000000f00 */
[----:B------:R-:W-:Y:S01]  /*1c790*/  STL [R1+0x74c], R59 ;  /* 0x00074c3b01007387 */ /* 0x000fe20000100800 */
[----:B------:R-:W-:Y:S01]  /*1c7a0*/  IMAD.X R39, R39, 0x1, R2, P2 ;  /* 0x0000000127277824 */ /* 0x000fe200010e0602 */
[----:B------:R-:W-:Y:S01]  /*1c7b0*/  IADD3 R35, P2, R35, R34, RZ ;  /* 0x0000002223237210 */ /* 0x000fe20007f5e0ff */
[----:B0-----:R-:W-:-:S04]  /*1c7c0*/  IMAD.SHL.U32 R24, R38, 0x40, RZ ;  /* 0x0000004026187824 */ /* 0x001fc800078e00ff */
[----:B------:R-:W-:Y:S02]  /*1c7d0*/  IMAD.SHL.U32 R24, R24, 0x2, RZ ;  /* 0x0000000218187824 */ /* 0x000fe400078e00ff */
[--C-:B----4-:R-:W-:Y:S01]  /*1c7e0*/  IMAD.X R22, R22, 0x1, R2.reuse, P3 ;  /* 0x0000000116167824 */ /* 0x110fe200018e0602 */
[----:B------:R-:W-:Y:S04]  /*1c7f0*/  STL [R1+0x744], R39 ;  /* 0x0007442701007387 */ /* 0x000fe80000100800 */
[----:B------:R-:W-:Y:S01]  /*1c800*/  STL [R1+0x718], R35 ;  /* 0x0007182301007387 */ /* 0x000fe20000100800 */
[----:B------:R-:W-:Y:S01]  /*1c810*/  IADD3 R23, P3, R23, R24, RZ ;  /* 0x0000001817177210 */ /* 0x000fe20007f7e0ff */
[--C-:B------:R-:W-:Y:S02]  /*1c820*/  IMAD.X R19, R19, 0x1, R2.reuse, P4 ;  /* 0x0000000113137824 */ /* 0x100fe400020e0602 */
[----:B------:R-:W-:Y:S04]  /*1c830*/  STL [R1+0x73c], R22 ;  /* 0x00073c1601007387 */ /* 0x000fe80000100800 */
[----:B------:R-:W-:Y:S01]  /*1c840*/  STL [R1+0x710], R23 ;  /* 0x0007101701007387 */ /* 0x000fe20000100800 */
[----:B--2---:R-:W-:-:S05]  /*1c850*/  IMAD.X R0, R0, 0x1, R2, P5 ;  /* 0x0000000100007824 */ /* 0x004fca00028e0602 */
[----:B------:R0:W-:Y:S04]  /*1c860*/  STL [R1+0x72c], R0 ;  /* 0x00072c0001007387 */ /* 0x0001e80000100800 */
[----:B------:R1:W-:Y:S04]  /*1c870*/  STL [R1+0x734], R19 ;  /* 0x0007341301007387 */ /* 0x0003e80000100800 */
[----:B0-----:R-:W3:Y:S01]  /*1c880*/  LDL.LU R0, [R1+0xc04] ;  /* 0x000c040001007983 */ /* 0x001ee20000300800 */
[-C--:B------:R-:W-:Y:S02]  /*1c890*/  IADD3 R33, P4, R33, R24.reuse, RZ ;  /* 0x0000001821217210 */ /* 0x080fe40007f9e0ff */
[-C--:B------:R-:W-:Y:S01]  /*1c8a0*/  IADD3 R45, P5, R45, R24.reuse, RZ ;  /* 0x000000182d2d7210 */ /* 0x080fe20007fbe0ff */
[--C-:B------:R-:W-:Y:S01]  /*1c8b0*/  IMAD.X R44, R44, 0x1, R2.reuse, P6 ;  /* 0x000000012c2c7824 */ /* 0x100fe200030e0602 */
[-C--:B------:R-:W-:Y:S01]  /*1c8c0*/  IADD3 R49, P6, R49, R24.reuse, RZ ;  /* 0x0000001831317210 */ /* 0x080fe20007fde0ff */
[----:B------:R-:W-:Y:S01]  /*1c8d0*/  IMAD.X R48, R48, 0x1, R2, P1 ;  /* 0x0000000130307824 */ /* 0x000fe200008e0602 */
[----:B------:R0:W-:Y:S01]  /*1c8e0*/  STL [R1+0x708], R33 ;  /* 0x0007082101007387 */ /* 0x0001e20000100800 */
[----:B------:R-:W-:-:S03]  /*1c8f0*/  IADD3 R53, P1, R53, R24, RZ ;  /* 0x0000001835357210 */ /* 0x000fc60007f3e0ff */
[----:B------:R2:W-:Y:S04]  /*1c900*/  STL [R1+0x700], R45 ;  /* 0x0007002d01007387 */ /* 0x0005e80000100800 */
[----:B------:R4:W-:Y:S01]  /*1c910*/  STL [R1+0x724], R44 ;  /* 0x0007242c01007387 */ /* 0x0009e20000100800 */
[----:B------:R-:W-:-:S03]  /*1c920*/  IMAD.X R52, R52, 0x1, R2, P2 ;  /* 0x0000000134347824 */ /* 0x000fc600010e0602 */
[----:B------:R4:W-:Y:S01]  /*1c930*/  STL [R1+0x6f8], R49 ;  /* 0x0006f83101007387 */ /* 0x0009e20000100800 */
[----:B------:R-:W-:-:S03]  /*1c940*/  IADD3 R60, P2, R60, R24, RZ ;  /* 0x000000183c3c7210 */ /* 0x000fc60007f5e0ff */
[----:B------:R4:W-:Y:S01]  /*1c950*/  STL [R1+0x71c], R48 ;  /* 0x00071c3001007387 */ /* 0x0009e20000100800 */
[----:B------:R-:W-:-:S03]  /*1c960*/  IMAD.MOV.U32 R14, RZ, RZ, R25 ;  /* 0x000000ffff0e7224 */ /* 0x000fc600078e0019 */
[----:B------:R4:W-:Y:S04]  /*1c970*/  STL [R1+0x6f0], R53 ;  /* 0x0006f03501007387 */ /* 0x0009e80000100800 */
[----:B------:R-:W4:Y:S01]  /*1c980*/  LDL.LU R25, [R1+0x6e0] ;  /* 0x0006e00001197983 */ /* 0x000f220000300800 */
[----:B------:R-:W-:-:S03]  /*1c990*/  IMAD.MOV.U32 R13, RZ, RZ, R26 ;  /* 0x000000ffff0d7224 */ /* 0x000fc600078e001a */
[----:B------:R4:W-:Y:S04]  /*1c9a0*/  STL [R1+0x714], R52 ;  /* 0x0007143401007387 */ /* 0x0009e80000100800 */
[----:B------:R-:W4:Y:S01]  /*1c9b0*/  LDL.LU R26, [R1+0x704] ;  /* 0x00070400011a7983 */ /* 0x000f220000300800 */
[----:B------:R-:W-:-:S03]  /*1c9c0*/  IMAD.MOV.U32 R15, RZ, RZ, R27 ;  /* 0x000000ffff0f7224 */ /* 0x000fc600078e001b */
[----:B------:R4:W-:Y:S04]  /*1c9d0*/  STL [R1+0x6e8], R60 ;  /* 0x0006e83c01007387 */ /* 0x0009e80000100800 */
[----:B------:R-:W4:Y:S01]  /*1c9e0*/  LDL.LU R27, [R1+0x6d8] ;  /* 0x0006d800011b7983 */ /* 0x000f220000300800 */
[----:B---3--:R-:W-:-:S05]  /*1c9f0*/  IMAD.X R3, R3, 0x1, R0, P3 ;  /* 0x0000000103037824 */ /* 0x008fca00018e0600 */
        /* <DEDUP_REMOVED lines=19> */
[----:B-1----:R-:W3:Y:S04]  /*1cb30*/  LDL.LU R19, [R1+0x6b4] ;  /* 0x0006b40001137983 */ /* 0x002ee80000300800 */
[----:B0-----:R-:W3:Y:S04]  /*1cb40*/  LDL.LU R33, [R1+0x688] ;  /* 0x0006880001217983 */ /* 0x001ee80000300800 */
[----:B--2---:R-:W2:Y:S04]  /*1cb50*/  LDL.LU R45, [R1+0x6ac] ;  /* 0x0006ac00012d7983 */ /* 0x004ea80000300800 */
[----:B----4-:R-:W4:Y:S04]  /*1cb60*/  LDL.LU R44, [R1+0x680] ;  /* 0x00068000012c7983 */ /* 0x010f280000300800 */
[----:B------:R-:W4:Y:S04]  /*1cb70*/  LDL.LU R49, [R1+0x6a4] ;  /* 0x0006a40001317983 */ /* 0x000f280000300800 */
[----:B------:R-:W4:Y:S04]  /*1cb80*/  LDL.LU R48, [R1+0x678] ;  /* 0x0006780001307983 */ /* 0x000f280000300800 */
[----:B------:R-:W4:Y:S04]  /*1cb90*/  LDL.LU R53, [R1+0x69c] ;  /* 0x00069c0001357983 */ /* 0x000f280000300800 */
[----:B------:R-:W4:Y:S04]  /*1cba0*/  LDL.LU R52, [R1+0x670] ;  /* 0x0006700001347983 */ /* 0x000f280000300800 */
[----:B------:R-:W4:Y:S04]  /*1cbb0*/  LDL.LU R60, [R1+0x694] ;  /* 0x00069400013c7983 */ /* 0x000f280000300800 */
[----:B---3--:R-:W3:Y:S01]  /*1cbc0*/  LDL.LU R3, [R1+0x668] ;  /* 0x0006680001037983 */ /* 0x008ee20000300800 */
[----:B------:R-:W-:-:S02]  /*1cbd0*/  IADD3 R25, P3, R25, R24, RZ ;  /* 0x0000001819197210 */ /* 0x000fc40007f7e0ff */
[----:B------:R-:W-:Y:S02]  /*1cbe0*/  IADD3.X R26, R26, R0, RZ, P4, !PT ;  /* 0x000000001a1a7210 */ /* 0x000fe400027fe4ff */
[-C--:B------:R-:W-:Y:S01]  /*1cbf0*/  IADD3 R27, P4, R27, R24.reuse, RZ ;  /* 0x000000181b1b7210 */ /* 0x080fe20007f9e0ff */
[----:B------:R0:W-:Y:S04]  /*1cc00*/  STL [R1+0x6e0], R25 ;  /* 0x0006e01901007387 */ /* 0x0001e80000100800 */
[----:B------:R1:W-:Y:S04]  /*1cc10*/  STL [R1+0x704], R26 ;  /* 0x0007041a01007387 */ /* 0x0003e80000100800 */
[----:B------:R1:W-:Y:S01]  /*1cc20*/  STL [R1+0x6d8], R27 ;  /* 0x0006d81b01007387 */ /* 0x0003e20000100800 */
[--C-:B------:R-:W-:Y:S01]  /*1cc30*/  IMAD.X R54, R54, 0x1, R0.reuse, P5 ;  /* 0x0000000136367824 */ /* 0x100fe200028e0600 */
[-C--:B------:R-:W-:Y:S01]  /*1cc40*/  IADD3 R55, P5, R55, R24.reuse, RZ ;  /* 0x0000001837377210 */ /* 0x080fe20007fbe0ff */
[--C-:B------:R-:W-:Y:S01]  /*1cc50*/  IMAD.X R50, R50, 0x1, R0.reuse, P6 ;  /* 0x0000000132327824 */ /* 0x100fe200030e0600 */
[-C--:B------:R-:W-:Y:S01]  /*1cc60*/  IADD3 R51, P6, R51, R24.reuse, RZ ;  /* 0x0000001833337210 */ /* 0x080fe20007fde0ff */
[----:B------:R-:W-:Y:S01]  /*1cc70*/  IMAD.X R28, R28, 0x1, R0, P1 ;  /* 0x000000011c1c7824 */ /* 0x000fe200008e0600 */
[----:B------:R1:W-:Y:S01]  /*1cc80*/  STL [R1+0x6fc], R54 ;  /* 0x0006fc3601007387 */ /* 0x0003e20000100800 */
[----:B------:R-:W-:-:S03]  /*1cc90*/  IADD3 R29, P1, R29, R24, RZ ;  /* 0x000000181d1d7210 */ /* 0x000fc60007f3e0ff */
[----:B------:R1:W-:Y:S01]  /*1cca0*/  STL [R1+0x6d0], R55 ;  /* 0x0006d03701007387 */ /* 0x0003e20000100800 */
[----:B------:R-:W-:-:S03]  /*1ccb0*/  IMAD.X R30, R30, 0x1, R0, P2 ;  /* 0x000000011e1e7824 */ /* 0x000fc600010e0600 */
        /* <DEDUP_REMOVED lines=27> */
[----:B--2---:R-:W-:-:S03]  /*1ce70*/  IMAD.X R45, R45, 0x1, R0, P3 ;  /* 0x000000012d2d7824 */ /* 0x004fc600018e0600 */
[----:B------:R2:W-:Y:S01]  /*1ce80*/  STL [R1+0x6bc], R22 ;  /* 0x0006bc1601007387 */ /* 0x0005e20000100800 */
[----:B----4-:R-:W-:-:S03]  /*1ce90*/  IADD3 R44, P3, R44, R24, RZ ;  /* 0x000000182c2c7210 */ /* 0x010fc60007f7e0ff */
[----:B------:R4:W-:Y:S01]  /*1cea0*/  STL [R1+0x690], R23 ;  /* 0x0006901701007387 */ /* 0x0009e20000100800 */
[----:B------:R-:W-:-:S03]  /*1ceb0*/  IMAD.X R49, R49, 0x1, R0, P4 ;  /* 0x0000000131317824 */ /* 0x000fc600020e0600 */
[----:B------:R4:W-:Y:S01]  /*1cec0*/  STL [R1+0x6b4], R19 ;  /* 0x0006b41301007387 */ /* 0x0009e20000100800 */
[----:B------:R-:W-:-:S03]  /*1ced0*/  IADD3 R48, P4, R48, R24, RZ ;  /* 0x0000001830307210 */ /* 0x000fc60007f9e0ff */
[----:B------:R4:W-:Y:S01]  /*1cee0*/  STL [R1+0x688], R33 ;  /* 0x0006882101007387 */ /* 0x0009e20000100800 */
[----:B------:R-:W-:-:S03]  /*1cef0*/  IADD3.X R53, R53, R0, RZ, P5, !PT ;  /* 0x0000000035357210 */ /* 0x000fc60002ffe4ff */
[----:B------:R4:W-:Y:S04]  /*1cf00*/  STL [R1+0x6ac], R45 ;  /* 0x0006ac2d01007387 */ /* 0x0009e80000100800 */
[----:B------:R4:W-:Y:S01]  /*1cf10*/  STL [R1+0x680], R44 ;  /* 0x0006802c01007387 */ /* 0x0009e20000100800 */
[----:B------:R-:W-:-:S03]  /*1cf20*/  IADD3 R52, P5, R52, R24, RZ ;  /* 0x0000001834347210 */ /* 0x000fc60007fbe0ff */
[----:B------:R4:W-:Y:S01]  /*1cf30*/  STL [R1+0x6a4], R49 ;  /* 0x0006a43101007387 */ /* 0x0009e20000100800 */
[----:B------:R-:W-:-:S03]  /*1cf40*/  IMAD.X R60, R60, 0x1, R0, P6 ;  /* 0x000000013c3c7824 */ /* 0x000fc600030e0600 */
[----:B------:R4:W-:Y:S04]  /*1cf50*/  STL [R1+0x678], R48 ;  /* 0x0006783001007387 */ /* 0x0009e80000100800 */
[----:B------:R4:W-:Y:S01]  /*1cf60*/  STL [R1+0x69c], R53 ;  /* 0x00069c3501007387 */ /* 0x0009e20000100800 */
[----:B---3--:R-:W-:-:S03]  /*1cf70*/  IADD3 R3, P6, R3, R24, RZ ;  /* 0x0000001803037210 */ /* 0x008fc60007fde0ff */
[----:B0-----:R-:W3:Y:S04]  /*1cf80*/  LDL.LU R25, [R1+0x68c] ;  /* 0x00068c0001197983 */ /* 0x001ee80000300800 */
[----:B------:R0:W-:Y:S04]  /*1cf90*/  STL [R1+0x670], R52 ;  /* 0x0006703401007387 */ /* 0x0001e80000100800 */
[----:B-1----:R-:W3:Y:S04]  /*1cfa0*/  LDL.LU R26, [R1+0x660] ;  /* 0x00066000011a7983 */ /* 0x002ee80000300800 */
        /* <DEDUP_REMOVED lines=19> */
[----:B--2---:R-:W2:Y:S04]  /*1d0e0*/  LDL.LU R22, [R1+0x618] ;  /* 0x0006180001167983 */ /* 0x004ea80000300800 */
[----:B----4-:R-:W4:Y:S04]  /*1d0f0*/  LDL.LU R23, [R1+0x63c] ;  /* 0x00063c0001177983 */ /* 0x010f280000300800 */
        /* <DEDUP_REMOVED lines=8> */
[----:B-1----:R-:W4:Y:S04]  /*1d180*/  LDL.LU R60, [R1+0x5f0] ;  /* 0x0005f000013c7983 */ /* 0x002f280000300800 */
[----:B------:R-:W4:Y:S01]  /*1d190*/  LDL.LU R3, [R1+0x614] ;  /* 0x0006140001037983 */ /* 0x000f220000300800 */
[--C-:B---3--:R-:W-:Y:S01]  /*1d1a0*/  IMAD.X R25, R25, 0x1, R0.reuse, P1 ;  /* 0x0000000119197824 */ /* 0x108fe200008e0600 */
        /* <DEDUP_REMOVED lines=33> */
[----:B--2---:R-:W-:-:S03]  /*1d3c0*/  IADD3 R22, P4, R22, R24, RZ ;  /* 0x0000001816167210 */ /* 0x004fc60007f9e0ff */
[----:B------:R2:W-:Y:S01]  /*1d3d0*/  STL [R1+0x628], R38 ;  /* 0x0006282601007387 */ /* 0x0005e20000100800 */
[----:B----4-:R-:W-:-:S03]  /*1d3e0*/  IMAD.X R23, R23, 0x1, R0, P5 ;  /* 0x0000000117177824 */ /* 0x010fc600028e0600 */
[----:B------:R4:W-:Y:S01]  /*1d3f0*/  STL [R1+0x64c], R39 ;  /* 0x00064c2701007387 */ /* 0x0009e20000100800 */
[----:B------:R-:W-:-:S03]  /*1d400*/  IADD3 R19, P5, R19, R24, RZ ;  /* 0x0000001813137210 */ /* 0x000fc60007fbe0ff */
[----:B------:R4:W-:Y:S01]  /*1d410*/  STL [R1+0x620], R34 ;  /* 0x0006202201007387 */ /* 0x0009e20000100800 */
[----:B------:R-:W-:-:S03]  /*1d420*/  IADD3.X R33, R33, R0, RZ, P6, !PT ;  /* 0x0000000021217210 */ /* 0x000fc600037fe4ff */
        /* <DEDUP_REMOVED lines=10> */
[----:B------:R4:W-:Y:S04]  /*1d4d0*/  STL [R1+0x608], R45 ;  /* 0x0006082d01007387 */ /* 0x0009e80000100800 */
[----:B------:R4:W-:Y:S01]  /*1d4e0*/  STL [R1+0x62c], R44 ;  /* 0x00062c2c01007387 */ /* 0x0009e20000100800 */
[----:B------:R-:W-:-:S03]  /*1d4f0*/  IMAD.X R52, R52, 0x1, R0, P3 ;  /* 0x0000000134347824 */ /* 0x000fc600018e0600 */
[----:B------:R4:W-:Y:S01]  /*1d500*/  STL [R1+0x600], R49 ;  /* 0x0006003101007387 */ /* 0x0009e20000100800 */
[----:B------:R-:W-:-:S03]  /*1d510*/  IADD3 R60, P3, R60, R24, RZ ;  /* 0x000000183c3c7210 */ /* 0x000fc60007f7e0ff */
[----:B------:R4:W-:Y:S04]  /*1d520*/  STL [R1+0x624], R48 ;  /* 0x0006243001007387 */ /* 0x0009e80000100800 */
[----:B------:R4:W-:Y:S01]  /*1d530*/  STL [R1+0x5f8], R53 ;  /* 0x0005f83501007387 */ /* 0x0009e20000100800 */
[----:B------:R-:W-:-:S03]  /*1d540*/  IMAD.X R3, R3, 0x1, R0, P4 ;  /* 0x0000000103037824 */ /* 0x000fc600020e0600 */
[----:B0-----:R-:W4:Y:S04]  /*1d550*/  LDL.LU R25, [R1+0x5e8] ;  /* 0x0005e80001197983 */ /* 0x001f280000300800 */
[----:B------:R0:W-:Y:S04]  /*1d560*/  STL [R1+0x61c], R52 ;  /* 0x00061c3401007387 */ /* 0x0001e80000100800 */
[----:B-1----:R-:W4:Y:S04]  /*1d570*/  LDL.LU R26, [R1+0x60c] ;  /* 0x00060c00011a7983 */ /* 0x002f280000300800 */
[----:B------:R1:W-:Y:S04]  /*1d580*/  STL [R1+0x5f0], R60 ;  /* 0x0005f03c01007387 */ /* 0x0003e80000100800 */
[----:B---3--:R-:W3:Y:S04]  /*1d590*/  LDL.LU R27, [R1+0x5e0] ;  /* 0x0005e000011b7983 */ /* 0x008ee80000300800 */
        /* <DEDUP_REMOVED lines=29> */
[-C--:B------:R-:W-:Y:S01]  /*1d770*/  IADD3 R25, P4, R25, R24.reuse, RZ ;  /* 0x0000001819197210 */ /* 0x080fe20007f9e0ff */
[--C-:B------:R-:W-:Y:S01]  /*1d780*/  IMAD.X R26, R26, 0x1, R0.reuse, P5 ;  /* 0x000000011a1a7824 */ /* 0x100fe200028e0600 */
[-C--:B---3--:R-:W-:Y:S01]  /*1d790*/  IADD3 R27, P5, R27, R24.reuse, RZ ;  /* 0x000000181b1b7210 */ /* 0x088fe20007fbe0ff */
[--C-:B------:R-:W-:Y:S01]  /*1d7a0*/  IMAD.X R54, R54, 0x1, R0.reuse, P6 ;  /* 0x0000000136367824 */ /* 0x100fe200030e0600 */
[----:B------:R-:W-:Y:S01]  /*1d7b0*/  IADD3 R55, P6, R55, R24, RZ ;  /* 0x0000001837377210 */ /* 0x000fe20007fde0ff */
        /* <DEDUP_REMOVED lines=88> */
[--C-:B------:R-:W-:Y:S01]  /*1dd40*/  IMAD.X R25, R25, 0x1, R0.reuse, P2 ;  /* 0x0000000119197824 */ /* 0x100fe200010e0600 */
[-C--:B------:R-:W-:Y:S01]  /*1dd50*/  IADD3 R26, P2, R26, R24.reuse, RZ ;  /* 0x000000181a1a7210 */ /* 0x080fe20007f5e0ff */
[--C-:B---3--:R-:W-:Y:S01]  /*1dd60*/  IMAD.X R27, R27, 0x1, R0.reuse, P3 ;  /* 0x000000011b1b7824 */ /* 0x108fe200018e0600 */
        /* <DEDUP_REMOVED lines=17> */
[----:B----4-:R-:W-:-:S03]  /*1de80*/  IADD3.X R57, R57, R0, RZ, P2, !PT ;  /* 0x0000000039397210 */ /* 0x010fc600017fe4ff */
        /* <DEDUP_REMOVED lines=82> */
[----:B--2---:R-:W-:-:S03]  /*1e3b0*/  IADD3.X R28, R28, R0, RZ, P3, !PT ;  /* 0x000000001c1c7210 */ /* 0x004fc60001ffe4ff */
[----:B------:R2:W-:Y:S01]  /*1e3c0*/  STL [R1+0x50c], R54 ;  /* 0x00050c3601007387 */ /* 0x0005e20000100800 */
[----:B----4-:R-:W-:-:S03]  /*1e3d0*/  IADD3 R29, P3, R29, R24, RZ ;  /* 0x000000181d1d7210 */ /* 0x010fc60007f7e0ff */
        /* <DEDUP_REMOVED lines=80> */
[----:B------:R-:W-:Y:S01]  /*1e8e0*/  IMAD.X R25, R25, 0x1, R0, P3 ;  /* 0x0000000119197824 */ /* 0x000fe200018e0600 */
[----:B------:R-:W-:-:S02]  /*1e8f0*/  IADD3 R26, P3, R26, R24, RZ ;  /* 0x000000181a1a7210 */ /* 0x000fc40007f7e0ff */
[----:B---3--:R-:W-:Y:S02]  /*1e900*/  IADD3.X R27, R27, R0, RZ, P4, !PT ;  /* 0x000000001b1b7210 */ /* 0x008fe400027fe4ff */
[-C--:B--2---:R-:W-:Y:S01]  /*1e910*/  IADD3 R54, P4, R54, R24.reuse, RZ ;  /* 0x0000001836367210 */ /* 0x084fe20007f9e0ff */
[----:B----4-:R-:W-:Y:S01]  /*1e920*/  IMAD.X R55, R55, 0x1, R0, P5 ;  /* 0x0000000137377824 */ /* 0x010fe200028e0600 */
        /* <DEDUP_REMOVED lines=48> */
[----:B------:R-:W-:-:S03]  /*1ec30*/  IADD3.X R52, R52, R0, RZ, P5, !PT ;  /* 0x0000000034347210 */ /* 0x000fc60002ffe4ff */
        /* <DEDUP_REMOVED lines=9> */
[----:B--2---:R-:W2:Y:S04]  /*1ecd0*/  LDL.LU R27, [R1+0x3f0] ;  /* 0x0003f000011b7983 */ /* 0x004ea80000300800 */
[----:B------:R1:W-:Y:S04]  /*1ece0*/  STL [R1+0x424], R3 ;  /* 0x0004240301007387 */ /* 0x0003e80000100800 */
[----:B---3--:R-:W3:Y:S04]  /*1ecf0*/  LDL.LU R54, [R1+0x414] ;  /* 0x0004140001367983 */ /* 0x008ee80000300800 */
        /* <DEDUP_REMOVED lines=29> */
[-C--:B--2---:R-:W-:Y:S01]  /*1eed0*/  IADD3 R27, P1, R27, R24.reuse, RZ ;  /* 0x000000181b1b7210 */ /* 0x084fe20007f3e0ff */
[--C-:B---3--:R-:W-:Y:S01]  /*1eee0*/  IMAD.X R54, R54, 0x1, R0.reuse, P2 ;  /* 0x0000000136367824 */ /* 0x108fe200010e0600 */
[----:B----4-:R-:W-:Y:S01]  /*1eef0*/  IADD3 R55, P2, R55, R24, RZ ;  /* 0x0000001837377210 */ /* 0x010fe20007f5e0ff */
[----:B------:R-:W-:Y:S01]  /*1ef00*/  STL [R1+0x3f8], R25 ;  /* 0x0003f81901007387 */ /* 0x000fe20000100800 */
[----:B------:R-:W-:-:S03]  /*1ef10*/  IMAD.X R50, R50, 0x1, R0, P3 ;  /* 0x0000000132327824 */ /* 0x000fc600018e0600 */
        /* <DEDUP_REMOVED lines=35> */
[----:B------:R-:W-:-:S03]  /*1f150*/  IADD3.X R45, R45, R0, RZ, P6, !PT ;  /* 0x000000002d2d7210 */ /* 0x000fc600037fe4ff */
[----:B------:R-:W-:Y:S01]  /*1f160*/  STL [R1+0x3d4], R22 ;  /* 0x0003d41601007387 */ /* 0x000fe20000100800 */
[----:B------:R-:W-:-:S03]  /*1f170*/  IADD3 R44, P6, R44, R24, RZ ;  /* 0x000000182c2c7210 */ /* 0x000fc60007fde0ff */
[----:B------:R-:W-:Y:S01]  /*1f180*/  STL [R1+0xb30], R23 ;  /* 0x000b301701007387 */ /* 0x000fe20000100800 */
[----:B------:R-:W-:-:S03]  /*1f190*/  IMAD.X R49, R49, 0x1, R0, P1 ;  /* 0x0000000131317824 */ /* 0x000fc600008e0600 */
[----:B------:R-:W-:Y:S01]  /*1f1a0*/  STL [R1+0x3d0], R19 ;  /* 0x0003d01301007387 */ /* 0x000fe20000100800 */
[----:B------:R-:W-:-:S03]  /*1f1b0*/  IADD3 R48, P1, R48, R24, RZ ;  /* 0x0000001830307210 */ /* 0x000fc60007f3e0ff */
[----:B------:R0:W-:Y:S01]  /*1f1c0*/  STL [R1+0xb38], R33 ;  /* 0x000b382101007387 */ /* 0x0001e20000100800 */
[----:B------:R-:W-:-:S03]  /*1f1d0*/  IMAD.X R53, R53, 0x1, R0, P2 ;  /* 0x0000000135357824 */ /* 0x000fc600010e0600 */
[----:B------:R-:W-:Y:S04]  /*1f1e0*/  STL [R1+0xb04], R45 ;  /* 0x000b042d01007387 */ /* 0x000fe80000100800 */
[----:B------:R-:W-:Y:S01]  /*1f1f0*/  STL [R1+0xb40], R44 ;  /* 0x000b402c01007387 */ /* 0x000fe20000100800 */
[----:B------:R-:W-:-:S03]  /*1f200*/  IADD3 R52, P2, R52, R24, RZ ;  /* 0x0000001834347210 */ /* 0x000fc60007f5e0ff */
[----:B------:R-:W-:Y:S01]  /*1f210*/  STL [R1+0xb0c], R49 ;  /* 0x000b0c3101007387 */ /* 0x000fe20000100800 */
[----:B------:R-:W-:-:S03]  /*1f220*/  IMAD.X R60, R60, 0x1, R0, P3 ;  /* 0x000000013c3c7824 */ /* 0x000fc600018e0600 */
[----:B------:R1:W-:Y:S04]  /*1f230*/  STL [R1+0xb48], R48 ;  /* 0x000b483001007387 */ /* 0x0003e80000100800 */
[----:B------:R-:W-:Y:S01]  /*1f240*/  STL [R1+0xb14], R53 ;  /* 0x000b143501007387 */ /* 0x000fe20000100800 */
[----:B------:R-:W-:-:S03]  /*1f250*/  IADD3 R3, P3, R3, R24, RZ ;  /* 0x0000001803037210 */ /* 0x000fc60007f7e0ff */
[----:B0-----:R-:W2:Y:S04]  /*1f260*/  LDL.LU R33, [R1+0xb24] ;  /* 0x000b240001217983 */ /* 0x001ea80000300800 */
[----:B------:R-:W-:Y:S04]  /*1f270*/  STL [R1+0xb50], R52 ;  /* 0x000b503401007387 */ /* 0x000fe80000100800 */
[----:B-1----:R-:W3:Y:S04]  /*1f280*/  LDL.LU R48, [R1+0xb60] ;  /* 0x000b600001307983 */ /* 0x002ee80000300800 */
[----:B------:R0:W-:Y:S04]  /*1f290*/  STL [R1+0xb1c], R60 ;  /* 0x000b1c3c01007387 */ /* 0x0001e80000100800 */
[----:B------:R-:W4:Y:S04]  /*1f2a0*/  LDL.LU R49, [R1+0xb2c] ;  /* 0x000b2c0001317983 */ /* 0x000f280000300800 */
[----:B------:R1:W-:Y:S04]  /*1f2b0*/  STL [R1+0xb58], R3 ;  /* 0x000b580301007387 */ /* 0x0003e80000100800 */
[----:B------:R-:W4:Y:S04]  /*1f2c0*/  LDL.LU R44, [R1+0xb68] ;  /* 0x000b6800012c7983 */ /* 0x000f280000300800 */
[----:B------:R-:W4:Y:S04]  /*1f2d0*/  LDL.LU R45, [R1+0xb34] ;  /* 0x000b3400012d7983 */ /* 0x000f280000300800 */
[----:B0-----:R-:W4:Y:S04]  /*1f2e0*/  LDL.LU R60, [R1+0xb70] ;  /* 0x000b7000013c7983 */ /* 0x001f280000300800 */
[----:B------:R-:W4:Y:S04]  /*1f2f0*/  LDL.LU R52, [R1+0xb3c] ;  /* 0x000b3c0001347983 */ /* 0x000f280000300800 */
[----:B------:R-:W4:Y:S04]  /*1f300*/  LDL.LU R53, [R1+0xb78] ;  /* 0x000b780001357983 */ /* 0x000f280000300800 */
[----:B-1----:R-:W4:Y:S04]  /*1f310*/  LDL.LU R3, [R1+0xb44] ;  /* 0x000b440001037983 */ /* 0x002f280000300800 */
        /* <DEDUP_REMOVED lines=21> */
[----:B------:R-:W4:Y:S01]  /*1f470*/  LDL.LU R19, [R1+0xbac] ;  /* 0x000bac0001137983 */ /* 0x000f220000300800 */
[----:B--2---:R-:W-:Y:S01]  /*1f480*/  IMAD.X R33, R33, 0x1, R0, P4 ;  /* 0x0000000121217824 */ /* 0x004fe200020e0600 */
[----:B---3--:R-:W-:-:S04]  /*1f490*/  IADD3 R48, P4, R48, R24, RZ ;  /* 0x0000001830307210 */ /* 0x008fc80007f9e0ff */
[----:B------:R0:W-:Y:S01]  /*1f4a0*/  STL [R1+0xb24], R33 ;  /* 0x000b242101007387 */ /* 0x0001e20000100800 */
[--C-:B----4-:R-:W-:Y:S01]  /*1f4b0*/  IMAD.X R49, R49, 0x1, R0.reuse, P5 ;  /* 0x0000000131317824 */ /* 0x110fe200028e0600 */
[-C--:B------:R-:W-:Y:S01]  /*1f4c0*/  IADD3 R44, P5, R44, R24.reuse, RZ ;  /* 0x000000182c2c7210 */ /* 0x080fe20007fbe0ff */
[--C-:B------:R-:W-:Y:S01]  /*1f4d0*/  IMAD.X R45, R45, 0x1, R0.reuse, P6 ;  /* 0x000000012d2d7824 */ /* 0x100fe200030e0600 */
[----:B0-----:R0:W5:Y:S04]  /*1f4e0*/  LDL.LU R33, [R1+0xc00] ;  /* 0x000c000001217983 */ /* 0x0011680000300800 */
[----:B------:R1:W-:Y:S01]  /*1f4f0*/  STL [R1+0xb60], R48 ;  /* 0x000b603001007387 */ /* 0x0003e20000100800 */
[-C--:B------:R-:W-:Y:S01]  /*1f500*/  IADD3 R60, P6, R60, R24.reuse, RZ ;  /* 0x000000183c3c7210 */ /* 0x080fe20007fde0ff */
[--C-:B------:R-:W-:Y:S01]  /*1f510*/  IMAD.X R52, R52, 0x1, R0.reuse, P1 ;  /* 0x0000000134347824 */ /* 0x100fe200008e0600 */
[----:B------:R-:W-:Y:S01]  /*1f520*/  IADD3 R53, P1, R53, R24, RZ ;  /* 0x0000001835357210 */ /* 0x000fe20007f3e0ff */
[----:B-1----:R0:W5:Y:S04]  /*1f530*/  LDL.LU R48, [R1+0xbfc] ;  /* 0x000bfc0001307983 */ /* 0x0021680000300800 */
[----:B------:R1:W-:Y:S01]  /*1f540*/  STL [R1+0xb2c], R49 ;  /* 0x000b2c3101007387 */ /* 0x0003e20000100800 */
[----:B------:R-:W-:-:S03]  /*1f550*/  IMAD.X R3, R3, 0x1, R0, P2 ;  /* 0x0000000103037824 */ /* 0x000fc600010e0600 */
[----:B-1----:R0:W5:Y:S04]  /*1f560*/  LDL.LU R49, [R1+0xbf8] ;  /* 0x000bf80001317983 */ /* 0x0021680000300800 */
[----:B------:R1:W-:Y:S04]  /*1f570*/  STL [R1+0xb68], R44 ;  /* 0x000b682c01007387 */ /* 0x0003e80000100800 */
        /* <DEDUP_REMOVED lines=10> */
[----:B-1----:R-:W2:Y:S01]  /*1f620*/  LDL.LU R3, [R1+0xbe0] ;  /* 0x000be00001037983 */ /* 0x002ea20000300800 */
[-C--:B------:R-:W-:Y:S01]  /*1f630*/  IADD3 R25, P2, R25, R24.reuse, RZ ;  /* 0x0000001819197210 */ /* 0x080fe20007f5e0ff */
        /* <DEDUP_REMOVED lines=23> */
[-C--:B------:R-:W-:Y:S01]  /*1f7b0*/  IADD3 R59, P3, R59, R24.reuse, RZ ;  /* 0x000000183b3b7210 */ /* 0x080fe20007f7e0ff */
[----:B------:R-:W-:Y:S02]  /*1f7c0*/  IMAD.X R38, R38, 0x1, R0, P4 ;  /* 0x0000000126267824 */ /* 0x000fe400020e0600 */
[----:B------:R-:W-:Y:S01]  /*1f7d0*/  STL [R1+0xba8], R31 ;  /* 0x000ba81f01007387 */ /* 0x000fe20000100800 */
[----:B------:R-:W-:-:S03]  /*1f7e0*/  IADD3 R39, P4, R39, R24, RZ ;  /* 0x0000001827277210 */ /* 0x000fc60007f9e0ff */
[----:B------:R-:W-:Y:S04]  /*1f7f0*/  STL [R1+0xb74], R56 ;  /* 0x000b743801007387 */ /* 0x000fe80000100800 */
[----:B------:R-:W-:Y:S01]  /*1f800*/  STL [R1+0xbb0], R57 ;  /* 0x000bb03901007387 */ /* 0x000fe20000100800 */
[----:B------:R-:W-:-:S03]  /*1f810*/  IMAD.X R34, R34, 0x1, R0, P5 ;  /* 0x0000000122227824 */ /* 0x000fc600028e0600 */
[----:B------:R-:W-:Y:S01]  /*1f820*/  STL [R1+0xb7c], R58 ;  /* 0x000b7c3a01007387 */ /* 0x000fe20000100800 */
[----:B------:R-:W-:-:S03]  /*1f830*/  IMAD.X R35, R35, 0x1, R0, P6 ;  /* 0x0000000123237824 */ /* 0x000fc600030e0600 */
[----:B------:R-:W-:Y:S01]  /*1f840*/  STL [R1+0xbb8], R59 ;  /* 0x000bb83b01007387 */ /* 0x000fe20000100800 */
[----:B------:R-:W-:-:S03]  /*1f850*/  IMAD.X R22, R22, 0x1, R0, P1 ;  /* 0x0000000116167824 */ /* 0x000fc600008e0600 */
[----:B------:R-:W-:Y:S04]  /*1f860*/  STL [R1+0xb84], R38 ;  /* 0x000b842601007387 */ /* 0x000fe80000100800 */
[----:B------:R-:W-:Y:S04]  /*1f870*/  STL [R1+0xbbc], R39 ;  /* 0x000bbc2701007387 */ /* 0x000fe80000100800 */
[----:B------:R-:W-:Y:S04]  /*1f880*/  STL [R1+0xb8c], R34 ;  /* 0x000b8c2201007387 */ /* 0x000fe80000100800 */
[----:B------:R-:W-:Y:S04]  /*1f890*/  STL [R1+0xb94], R35 ;  /* 0x000b942301007387 */ /* 0x000fe80000100800 */
[----:B------:R1:W-:Y:S01]  /*1f8a0*/  STL [R1+0xb9c], R22 ;  /* 0x000b9c1601007387 */ /* 0x0003e20000100800 */
[----:B------:R-:W-:-:S02]  /*1f8b0*/  IMAD.X R23, R23, 0x1, R0, P2 ;  /* 0x0000000117177824 */ /* 0x000fc400010e0600 */
[----:B------:R-:W-:Y:S02]  /*1f8c0*/  IMAD.X R19, R19, 0x1, R0, P3 ;  /* 0x0000000113137824 */ /* 0x000fe400018e0600 */
[----:B-1----:R-:W-:Y:S01]  /*1f8d0*/  IMAD.MOV.U32 R22, RZ, RZ, R4 ;  /* 0x000000ffff167224 */ /* 0x002fe200078e0004 */
[----:B------:R-:W-:Y:S01]  /*1f8e0*/  MOV R4, R5 ;  /* 0x0000000500047202 */ /* 0x000fe20000000f00 */
[----:B------:R-:W-:Y:S02]  /*1f8f0*/  IMAD.MOV.U32 R5, RZ, RZ, R7 ;  /* 0x000000ffff057224 */ /* 0x000fe400078e0007 */
[----:B--2---:R-:W-:-:S05]  /*1f900*/  IMAD.X R3, R3, 0x1, R0, P4 ;  /* 0x0000000103037824 */ /* 0x004fca00020e0600 */
[----:B------:R1:W-:Y:S02]  /*1f910*/  STL [R1+0xbb4], R3 ;  /* 0x000bb40301007387 */ /* 0x0003e40000100800 */
[----:B-1----:R-:W1:Y:S02]  /*1f920*/  S2R R3, SR_TID.X ;  /* 0x0000000000037919 */ /* 0x002e640000002100 */
[----:B------:R2:W-:Y:S04]  /*1f930*/  STL [R1+0xba4], R23 ;  /* 0x000ba41701007387 */ /* 0x0005e80000100800 */
[----:B------:R0:W-:Y:S04]  /*1f940*/  STL [R1+0xbac], R19 ;  /* 0x000bac1301007387 */ /* 0x0001e80000100800 */
[----:B------:R0:W-:Y:S01]  /*1f950*/  STL.64 [R1+0x3a0], R4 ;  /* 0x0003a00401007387 */ /* 0x0001e20000100a00 */
[----:B--2---:R-:W-:-:S05]  /*1f960*/  IMAD.MOV.U32 R23, RZ, RZ, R6 ;  /* 0x000000ffff177224 */ /* 0x004fca00078e0006 */
[----:B------:R0:W-:Y:S01]  /*1f970*/  STL.64 [R1+0x3a8], R22 ;  /* 0x0003a81601007387 */ /* 0x0001e20000100a00 */
[----:B-1----:R-:W-:-:S05]  /*1f980*/  LOP3.LUT R3, R3, 0x1f, RZ, 0xc0, !PT ;  /* 0x0000001f03037812 */ /* 0x002fca00078ec0ff */
[----:B------:R-:W-:Y:S01]  /*1f990*/  IMAD.SHL.U32 R3, R3, 0x2, RZ ;  /* 0x0000000203037824 */ /* 0x000fe200078e00ff */
[----:B0-----:R-:W-:Y:S06]  /*1f9a0*/  @P0 BRA `(.L_x_1) ;  /* 0xfffffeac00e40947 */ /* 0x001fec000383ffff */
[----:B------:R-:W2:Y:S04]  /*1f9b0*/  LDL.LU R34, [R1+0xec] ;  /* 0x0000ec0001227983 */ /* 0x000ea80000300800 */
[----:B------:R-:W3:Y:S04]  /*1f9c0*/  LDL.LU R35, [R1+0xe4] ;  /* 0x0000e40001237983 */ /* 0x000ee80000300800 */
[----:B------:R-:W4:Y:S04]  /*1f9d0*/  LDL.LU R22, [R1+0x16c] ;  /* 0x00016c0001167983 */ /* 0x000f280000300800 */
[----:B------:R-:W4:Y:S04]  /*1f9e0*/  LDL.LU R23, [R1+0x164] ;  /* 0x0001640001177983 */ /* 0x000f280000300800 */
[----:B------:R-:W4:Y:S04]  /*1f9f0*/  LDL.LU R19, [R1+0x168] ;  /* 0x0001680001137983 */ /* 0x000f280000300800 */
[----:B-----5:R-:W-:Y:S04]  /*1fa00*/  STL [R1+0xc34], R37 ;  /* 0x000c342501007387 */ /* 0x020fe80000100800 */
        /* <DEDUP_REMOVED lines=13> */
[----:B--2---:R-:W-:-:S02]  /*1fae0*/  F2FP.F16.F32.PACK_AB R2, R15, R34 ;  /* 0x000000220f02723e */ /* 0x004fc400000000ff */
[----:B---3--:R-:W-:-:S03]  /*1faf0*/  F2FP.F16.F32.PACK_AB R0, R14, R35 ;  /* 0x000000230e00723e */ /* 0x008fc600000000ff */
[----:B------:R0:W-:Y:S01]  /*1fb00*/  STL [R1+0x3c], R2 ;  /* 0x00003c0201007387 */ /* 0x0001e20000100800 */
[----:B----4-:R-:W-:-:S03]  /*1fb10*/  F2FP.F16.F32.PACK_AB R3, R21, R22 ;  /* 0x000000161503723e */ /* 0x010fc600000000ff */
[----:B------:R1:W-:Y:S04]  /*1fb20*/  STL [R1+0x38], R0 ;  /* 0x0000380001007387 */ /* 0x0003e80000100800 */
[----:B------:R2:W-:Y:S01]  /*1fb30*/  STL [R1+0x34], R3 ;  /* 0x0000340301007387 */ /* 0x0005e20000100800 */
[----:B0-----:R-:W-:Y:S02]  /*1fb40*/  F2FP.F16.F32.PACK_AB R2, R20, R23 ;  /* 0x000000171402723e */ /* 0x001fe400000000ff */
[----:B-1----:R-:W-:-:S03]  /*1fb50*/  F2FP.F16.F32.PACK_AB R0, R13, R18 ;  /* 0x000000120d00723e */ /* 0x002fc600000000ff */
[----:B------:R0:W-:Y:S01]  /*1fb60*/  STL [R1+0x30], R2 ;  /* 0x0000300201007387 */ /* 0x0001e20000100800 */
[----:B--2---:R-:W-:-:S03]  /*1fb70*/  F2FP.F16.F32.PACK_AB R3, R12, R17 ;  /* 0x000000110c03723e */ /* 0x004fc600000000ff */
[----:B------:R1:W-:Y:S04]  /*1fb80*/  STL [R1+0x2c], R0 ;  /* 0x00002c0001007387 */ /* 0x0003e80000100800 */
[----:B------:R2:W-:Y:S01]  /*1fb90*/  STL [R1+0x28], R3 ;  /* 0x0000280301007387 */ /* 0x0005e20000100800 */
[----:B0-----:R-:W-:-:S03]  /*1fba0*/  F2FP.F16.F32.PACK_AB R2, R16, R19 ;  /* 0x000000131002723e */ /* 0x001fc600000000ff */
[----:B------:R-:W3:Y:S01]  /*1fbb0*/  LDL.LU R37, [R1+0x1dc] ;  /* 0x0001dc0001257983 */ /* 0x000ee20000300800 */
[----:B-1----:R-:W-:-:S03]  /*1fbc0*/  F2FP.F16.F32.PACK_AB R0, R9, R8 ;  /* 0x000000080900723e */ /* 0x002fc600000000ff */
[----:B------:R-:W-:Y:S04]  /*1fbd0*/  STL [R1+0x24], R2 ;  /* 0x0000240201007387 */ /* 0x000fe80000100800 */
[----:B------:R-:W3:Y:S04]  /*1fbe0*/  LDL.LU R7, [R1+0xfc] ;  /* 0x0000fc0001077983 */ /* 0x000ee80000300800 */
[----:B------:R0:W-:Y:S04]  /*1fbf0*/  STL [R1+0x20], R0 ;  /* 0x0000200001007387 */ /* 0x0001e80000100800 */
[----:B--2---:R-:W2:Y:S04]  /*1fc00*/  LDL.LU R3, [R1+0x1d4] ;  /* 0x0001d40001037983 */ /* 0x004ea80000300800 */
[----:B------:R-:W2:Y:S04]  /*1fc10*/  LDL.LU R6, [R1+0xf4] ;  /* 0x0000f40001067983 */ /* 0x000ea80000300800 */
[----:B0-----:R-:W4:Y:S04]  /*1fc20*/  LDL.LU R0, [R1+0xbc] ;  /* 0x0000bc0001007983 */ /* 0x001f280000300800 */
        /* <DEDUP_REMOVED lines=37> */
[----:B---3--:R-:W-:-:S05]  /*1fe80*/  F2FP.F16.F32.PACK_AB R7, R37, R7 ;  /* 0x000000072507723e */ /* 0x008fca00000000ff */
[----:B------:R-:W-:Y:S01]  /*1fe90*/  STL [R1+0xbf8], R7 ;  /* 0x000bf80701007387 */ /* 0x000fe20000100800 */
[----:B--2---:R-:W-:Y:S02]  /*1fea0*/  F2FP.F16.F32.PACK_AB R6, R3, R6 ;  /* 0x000000060306723e */ /* 0x004fe400000000ff */
[----:B----4-:R-:W-:-:S03]  /*1feb0*/  F2FP.F16.F32.PACK_AB R5, R0, R5 ;  /* 0x000000050005723e */ /* 0x010fc600000000ff */
[----:B------:R-:W-:Y:S01]  /*1fec0*/  STL [R1+0xbfc], R6 ;  /* 0x000bfc0601007387 */ /* 0x000fe20000100800 */
[----:B------:R-:W-:-:S03]  /*1fed0*/  F2FP.F16.F32.PACK_AB R4, R2, R4 ;  /* 0x000000040204723e */ /* 0x000fc600000000ff */
        /* <DEDUP_REMOVED lines=18> */
[----:B------:R-:W-:Y:S04]  /*20000*/  STL [R1+0xc44], R8 ;  /* 0x000c440801007387 */ /* 0x000fe80000100800 */
[----:B------:R0:W-:Y:S04]  /*20010*/  STL [R1+0xc48], R23 ;  /* 0x000c481701007387 */ /* 0x0001e80000100800 */
[----:B0-----:R-:W2:Y:S01]  /*20020*/  LDL.LU R23, [R1+0x1ec] ;  /* 0x0001ec0001177983 */ /* 0x001ea20000300800 */
[----:B------:R-:W-:Y:S02]  /*20030*/  F2FP.F16.F32.PACK_AB R21, R28, R21 ;  /* 0x000000151c15723e */ /* 0x000fe400000000ff */
[----:B------:R-:W-:-:S02]  /*20040*/  F2FP.F16.F32.PACK_AB R20, R29, R20 ;  /* 0x000000141d14723e */ /* 0x000fc400000000ff */
[----:B------:R-:W-:Y:S02]  /*20050*/  F2FP.F16.F32.PACK_AB R19, R30, R19 ;  /* 0x000000131e13723e */ /* 0x000fe400000000ff */
[----:B------:R-:W-:Y:S02]  /*20060*/  F2FP.F16.F32.PACK_AB R18, R31, R18 ;  /* 0x000000121f12723e */ /* 0x000fe400000000ff */
[----:B------:R-:W2:Y:S04]  /*20070*/  LDL.LU R31, [R1+0x12c] ;  /* 0x00012c00011f7983 */ /* 0x000ea80000300800 */
[----:B------:R-:W3:Y:S04]  /*20080*/  LDL.LU R8, [R1+0x1e4] ;  /* 0x0001e40001087983 */ /* 0x000ee80000300800 */
[----:B------:R-:W3:Y:S04]  /*20090*/  LDL.LU R30, [R1+0x124] ;  /* 0x00012400011e7983 */ /* 0x000ee80000300800 */
[----:B------:R-:W4:Y:S04]  /*200a0*/  LDL.LU R9, [R1+0x21c] ;  /* 0x00021c0001097983 */ /* 0x000f280000300800 */
[----:B------:R-:W4:Y:S04]  /*200b0*/  LDL.LU R29, [R1+0x1bc] ;  /* 0x0001bc00011d7983 */ /* 0x000f280000300800 */
[----:B------:R-:W4:Y:S04]  /*200c0*/  LDL.LU R10, [R1+0x214] ;  /* 0x00021400010a7983 */ /* 0x000f280000300800 */
[----:B------:R-:W4:Y:S04]  /*200d0*/  LDL.LU R28, [R1+0x1b4] ;  /* 0x0001b400011c7983 */ /* 0x000f280000300800 */
[----:B------:R-:W4:Y:S01]  /*200e0*/  LDL.LU R11, [R1+0x1e8] ;  /* 0x0001e800010b7983 */ /* 0x000f220000300800 */
[----:B------:R-:W-:-:S03]  /*200f0*/  F2FP.F16.F32.PACK_AB R25, R38, R39 ;  /* 0x000000272619723e */ /* 0x000fc600000000ff */
[----:B------:R-:W4:Y:S04]  /*20100*/  LDL.LU R39, [R1+0x128] ;  /* 0x0001280001277983 */ /* 0x000f280000300800 */
[----:B------:R-:W4:Y:S04]  /*20110*/  LDL.LU R37, [R1+0x1e0] ;  /* 0x0001e00001257983 */ /* 0x000f280000300800 */
[----:B------:R-:W4:Y:S01]  /*20120*/  LDL.LU R38, [R1+0x120] ;  /* 0x0001200001267983 */ /* 0x000f220000300800 */
[----:B------:R-:W-:-:S03]  /*20130*/  F2FP.F16.F32.PACK_AB R24, R34, R35 ;  /* 0x000000232218723e */ /* 0x000fc600000000ff */
[----:B------:R-:W4:Y:S04]  /*20140*/  LDL.LU R36, [R1+0x218] ;  /* 0x0002180001247983 */ /* 0x000f280000300800 */
[----:B------:R-:W4:Y:S04]  /*20150*/  LDL.LU R12, [R1+0x210] ;  /* 0x00021000010c7983 */ /* 0x000f280000300800 */
[----:B------:R-:W4:Y:S04]  /*20160*/  LDL.LU R13, [R1+0x1fc] ;  /* 0x0001fc00010d7983 */ /* 0x000f280000300800 */
[----:B------:R-:W4:Y:S04]  /*20170*/  LDL.LU R35, [R1+0x13c] ;  /* 0x00013c0001237983 */ /* 0x000f280000300800 */
[----:B------:R-:W4:Y:S01]  /*20180*/  LDL.LU R33, [R1+0x1f4] ;  /* 0x0001f40001217983 */ /* 0x000f220000300800 */
[----:B------:R-:W-:-:S03]  /*20190*/  F2FP.F16.F32.PACK_AB R27, R43, R58 ;  /* 0x0000003a2b1b723e */ /* 0x000fc600000000ff */
[----:B------:R-:W4:Y:S04]  /*201a0*/  LDL.LU R34, [R1+0x134] ;  /* 0x0001340001227983 */ /* 0x000f280000300800 */
[----:B------:R-:W4:Y:S01]  /*201b0*/  LDL.LU R32, [R1+0x22c] ;  /* 0x00022c0001207983 */ /* 0x000f220000300800 */
[----:B------:R-:W-:-:S03]  /*201c0*/  F2FP.F16.F32.PACK_AB R26, R42, R59 ;  /* 0x0000003b2a1a723e */ /* 0x000fc600000000ff */
[----:B------:R-:W4:Y:S04]  /*201d0*/  LDL.LU R14, [R1+0x224] ;  /* 0x00022400010e7983 */ /* 0x000f280000300800 */
        /* <DEDUP_REMOVED lines=25> */
[----:B------:R-:W-:-:S03]  /*20370*/  F2FP.F16.F32.PACK_AB R17, R56, R17 ;  /* 0x000000113811723e */ /* 0x000fc600000000ff */
[----:B------:R-:W4:Y:S01]  /*20380*/  LDL.LU R0, [R1+0x248] ;  /* 0x0002480001007983 */ /* 0x000f220000300800 */
[----:B------:R-:W-:-:S03]  /*20390*/  F2FP.F16.F32.PACK_AB R16, R57, R16 ;  /* 0x000000103910723e */ /* 0x000fc600000000ff */
[----:B------:R-:W4:Y:S04]  /*203a0*/  LDL.LU R59, [R1+0x158] ;  /* 0x00015800013b7983 */ /* 0x000f280000300800 */
[----:B------:R-:W4:Y:S04]  /*203b0*/  LDL.LU R2, [R1+0x240] ;  /* 0x0002400001027983 */ /* 0x000f280000300800 */
[----:B------:R-:W4:Y:S04]  /*203c0*/  LDL.LU R58, [R1+0x150] ;  /* 0x00015000013a7983 */ /* 0x000f280000300800 */
[----:B------:R-:W4:Y:S04]  /*203d0*/  LDL.LU R56, [R1+0x278] ;  /* 0x0002780001387983 */ /* 0x000f280000300800 */
[----:B------:R-:W4:Y:S01]  /*203e0*/  LDL.LU R57, [R1+0x288] ;  /* 0x0002880001397983 */ /* 0x000f220000300800 */
[----:B--2---:R-:W-:-:S03]  /*203f0*/  F2FP.F16.F32.PACK_AB R31, R23, R31 ;  /* 0x0000001f171f723e */ /* 0x004fc600000000ff */
[----:B------:R1:W5:Y:S01]  /*20400*/  LDL.LU R23, [R1+0xc48] ;  /* 0x000c480001177983 */ /* 0x0003620000300800 */
[----:B---3--:R-:W-:-:S03]  /*20410*/  F2FP.F16.F32.PACK_AB R30, R8, R30 ;  /* 0x0000001e081e723e */ /* 0x008fc600000000ff */
[----:B------:R1:W5:Y:S01]  /*20420*/  LDL.LU R8, [R1+0xc44] ;  /* 0x000c440001087983 */ /* 0x0003620000300800 */
[----:B----4-:R-:W-:-:S03]  /*20430*/  F2FP.F16.F32.PACK_AB R29, R9, R29 ;  /* 0x0000001d091d723e */ /* 0x010fc600000000ff */
[----:B------:R1:W5:Y:S01]  /*20440*/  LDL.LU R9, [R1+0xc40] ;  /* 0x000c400001097983 */ /* 0x0003620000300800 */
[----:B------:R-:W-:-:S03]  /*20450*/  F2FP.F16.F32.PACK_AB R28, R10, R28 ;  /* 0x0000001c0a1c723e */ /* 0x000fc600000000ff */
[----:B------:R1:W5:Y:S01]  /*20460*/  LDL.LU R10, [R1+0xc3c] ;  /* 0x000c3c00010a7983 */ /* 0x0003620000300800 */
[----:B------:R-:W-:-:S03]  /*20470*/  F2FP.F16.F32.PACK_AB R39, R11, R39 ;  /* 0x000000270b27723e */ /* 0x000fc600000000ff */
[----:B------:R1:W5:Y:S01]  /*20480*/  LDL.LU R11, [R1+0xc38] ;  /* 0x000c3800010b7983 */ /* 0x0003620000300800 */
[----:B------:R-:W-:-:S03]  /*20490*/  F2FP.F16.F32.PACK_AB R38, R37, R38 ;  /* 0x000000262526723e */ /* 0x000fc600000000ff */
[----:B------:R-:W2:Y:S02]  /*204a0*/  LDL.LU R37, [R1+0xc34] ;  /* 0x000c340001257983 */ /* 0x000ea40000300800 */
[----:B--2---:R-:W-:Y:S02]  /*204b0*/  F2FP.F16.F32.PACK_AB R37, R36, R37 ;  /* 0x000000252425723e */ /* 0x004fe400000000ff */
[----:B------:R-:W2:Y:S01]  /*204c0*/  LDL.LU R36, [R1+0xc30] ;  /* 0x000c300001247983 */ /* 0x000ea20000300800 */
[----:B------:R-:W-:Y:S02]  /*204d0*/  F2FP.F16.F32.PACK_AB R35, R13, R35 ;  /* 0x000000230d23723e */ /* 0x000fe400000000ff */
[----:B------:R-:W-:Y:S02]  /*204e0*/  F2FP.F16.F32.PACK_AB R34, R33, R34 ;  /* 0x000000222122723e */ /* 0x000fe400000000ff */
[----:B--2---:R-:W-:Y:S02]  /*204f0*/  F2FP.F16.F32.PACK_AB R36, R12, R36 ;  /* 0x000000240c24723e */ /* 0x004fe400000000ff */
[----:B------:R1:W5:Y:S04]  /*20500*/  LDL.LU R12, [R1+0xc2c] ;  /* 0x000c2c00010c7983 */ /* 0x0003680000300800 */
[----:B------:R1:W5:Y:S04]  /*20510*/  LDL.LU R13, [R1+0xc28] ;  /* 0x000c2800010d7983 */ /* 0x0003680000300800 */
[----:B------:R-:W2:Y:S02]  /*20520*/  LDL.LU R33, [R1+0xc24] ;  /* 0x000c240001217983 */ /* 0x000ea40000300800 */
[----:B--2---:R-:W-:-:S02]  /*20530*/  F2FP.F16.F32.PACK_AB R33, R32, R33 ;  /* 0x000000212021723e */ /* 0x004fc400000000ff */
        /* <DEDUP_REMOVED lines=26> */
[----:B--2---:R-:W-:Y:S02]  /*206e0*/  F2FP.F16.F32.PACK_AB R48, R53, R48 ;  /* 0x000000303530723e */ /* 0x004fe400000000ff */
[----:B------:R-:W2:Y:S01]  /*206f0*/  LDL.LU R53, [R1+0xbec] ;  /* 0x000bec0001357983 */ /* 0x000ea20000300800 */
[----:B------:R-:W-:-:S03]  /*20700*/  F2FP.F16.F32.PACK_AB R54, R60, R54 ;  /* 0x000000363c36723e */ /* 0x000fc600000000ff */
[----:B------:R-:W3:Y:S04]  /*20710*/  LDL.LU R52, [R1+0xbe8] ;  /* 0x000be80001347983 */ /* 0x000ee80000300800 */
[----:B------:R-:W4:Y:S01]  /*20720*/  LDL.LU R60, [R1+0xbe4] ;  /* 0x000be400013c7983 */ /* 0x000f220000300800 */
[----:B--2---:R-:W-:-:S03]  /*20730*/  F2FP.F16.F32.PACK_AB R53, R61, R53 ;  /* 0x000000353d35723e */ /* 0x004fc600000000ff */
[----:B------:R-:W4:Y:S01]  /*20740*/  LDL.LU R61, [R1+0xbe0] ;  /* 0x000be000013d7983 */ /* 0x000f220000300800 */
[----:B------:R-:W-:Y:S02]  /*20750*/  F2FP.F16.F32.PACK_AB R57, R56, R57 ;  /* 0x000000393839723e */ /* 0x000fe400000000ff */
[----:B---3--:R-:W-:Y:S02]  /*20760*/  F2FP.F16.F32.PACK_AB R52, R3, R52 ;  /* 0x000000340334723e */ /* 0x008fe400000000ff */
[----:B------:R-:W-:Y:S02]  /*20770*/  F2FP.F16.F32.PACK_AB R59, R0, R59 ;  /* 0x0000003b003b723e */ /* 0x000fe400000000ff */
[----:B------:R-:W-:Y:S02]  /*20780*/  F2FP.F16.F32.PACK_AB R58, R2, R58 ;  /* 0x0000003a023a723e */ /* 0x000fe400000000ff */
[----:B-1--4-:R-:W-:-:S07]  /*20790*/  F2FP.F16.F32.PACK_AB R56, R61, R60 ;  /* 0x0000003c3d38723e */ /* 0x012fce00000000ff */
.L_x_0:
[----:B-----5:R-:W0:Y:S01]  /*207a0*/  LDL R2, [R1+0x3c0] ;  /* 0x0003c00001027983 */ /* 0x020e220000100800 */
[----:B------:R-:W1:Y:S01]  /*207b0*/  S2UR UR5, SR_CgaCtaId ;  /* 0x00000000000579c3 */ /* 0x000e620000008800 */
[----:B------:R-:W-:Y:S01]  /*207c0*/  UMOV UR4, 0x400 ;  /* 0x0000040000047882 */ /* 0x000fe20000000000 */
[----:B------:R-:W-:Y:S01]  /*207d0*/  ULDC.64 UR8, c[0x0][0x228] ;  /* 0x00008a0000087ab9 */ /* 0x000fe20000000a00 */
[----:B------:R-:W2:Y:S01]  /*207e0*/  S2R R3, SR_TID.X ;  /* 0x0000000000037919 */ /* 0x000ea20000002100 */
[----:B------:R-:W-:Y:S01]  /*207f0*/  ULDC.64 UR10, c[0x0][0x220] ;  /* 0x00008800000a7ab9 */ /* 0x000fe20000000a00 */
[----:B-1----:R-:W-:-:S03]  /*20800*/  ULEA UR4, UR5, UR4, 0x18 ;  /* 0x0000000405047291 */ /* 0x002fc6000f8ec03f */
[----:B------:R-:W-:Y:S01]  /*20810*/  ULDC UR5, c[0x0][0x228] ;  /* 0x00008a0000057ab9 */ /* 0x000fe20000000800 */
[----:B--2---:R-:W-:Y:S01]  /*20820*/  LOP3.LUT R61, R3, 0x1f, RZ, 0xc0, !PT ;  /* 0x0000001f033d7812 */ /* 0x004fe200078ec0ff */
[----:B------:R-:W-:Y:S01]  /*20830*/  BAR.SYNC.DEFER_BLOCKING 0x0 ;  /* 0x0000000000007b1d */ /* 0x000fe20000010000 */
[C---:B0-----:R-:W-:Y:S02]  /*20840*/  VIADD R0, R2.reuse, 0x3f ;  /* 0x0000003f02007836 */ /* 0x041fe40000000000 */
[C---:B------:R-:W-:Y:S02]  /*20850*/  VIADD R60, R2.reuse, 0x1 ;  /* 0x00000001023c7836 */ /* 0x040fe40000000000 */
[----:B------:R-:W-:Y:S01]  /*20860*/  VIADD R3, R2, 0x2 ;  /* 0x0000000202037836 */ /* 0x000fe20000000000 */
[----:B------:R-:W-:Y:S01]  /*20870*/  ISETP.GE.AND P3, PT, R0, UR9, PT ;  /* 0x0000000900007c0c */ /* 0x000fe2000bf66270 */
[----:B------:R-:W-:Y:S01]  /*20880*/  VIADD R2, R2, 0x3 ;  /* 0x0000000302027836 */ /* 0x000fe20000000000 */
[----:B------:R-:W-:Y:S01]  /*20890*/  LEA R0, R61, UR4, 0x4 ;  /* 0x000000043d007c11 */ /* 0x000fe2000f8e20ff */
[----:B------:R-:W-:Y:S01]  /*208a0*/  ULDC UR4, c[0x0][0x244] ;  /* 0x0000910000047ab9 */ /* 0x000fe20000000800 */
[----:B------:R-:W-:-:S02]  /*208b0*/  ISETP.GE.AND P6, PT, R3, UR9, PT ;  /* 0x0000000903007c0c */ /* 0x000fc4000bfc6270 */
[----:B------:R-:W-:Y:S01]  /*208c0*/  ISETP.GE.AND P2, PT, R2, UR9, PT ;  /* 0x0000000902007c0c */ /* 0x000fe2000bf46270 */
[----:B------:R-:W-:Y:S01]  /*208d0*/  STSM.16.M88.4 [R0], R56 ;  /* 0x0000003800007844 */ /* 0x000fe20000000200 */
[----:B------:R-:W-:-:S03]  /*208e0*/  NOP ;  /* 0x0000000000007918 */ /* 0x000fc60000000000 */
[----:B------:R-:W0:Y:S01]  /*208f0*/  LDS.128 R56, [R0] ;  /* 0x0000000000387984 */ /* 0x000e220000000c00 */
[----:B------:R-:W-:-:S03]  /*20900*/  NOP ;  /* 0x0000000000007918 */ /* 0x000fc60000000000 */
[----:B------:R-:W-:Y:S01]  /*20910*/  STSM.16.M88.4 [R0], R52 ;  /* 0x0000003400007844 */ /* 0x000fe20000000200 */
[----:B------:R-:W-:-:S03]  /*20920*/  NOP ;  /* 0x0000000000007918 */ /* 0x000fc60000000000 */
[----:B------:R-:W1:Y:S01]  /*20930*/  LDS.128 R52, [R0] ;  /* 0x0000000000347984 */ /* 0x000e620000000c00 */
[----:B------:R-:W-:-:S03]  /*20940*/  NOP ;  /* 0x0000000000007918 */ /* 0x000fc60000000000 */
[----:B------:R-:W-:Y:S01]  /*20950*/  STSM.16.M88.4 [R0], R48 ;  /* 0x0000003000007844 */ /* 0x000fe20000000200 */
[----:B------:R-:W-:-:S03]  /*20960*/  NOP ;  /* 0x0000000000007918 */ /* 0x000fc60000000000 */
[----:B------:R-:W2:Y:S01]  /*20970*/  LDS.128 R48, [R0] ;  /* 0x0000000000307984 */ /* 0x000ea20000000c00 */
[----:B------:R-:W-:-:S03]  /*20980*/  NOP ;  /* 0x0000000000007918 */ /* 0x000fc60000000000 */
[----:B------:R-:W-:Y:S01]  /*20990*/  STSM.16.M88.4 [R0], R44 ;  /* 0x0000002c00007844 */ /* 0x000fe20000000200 */
[----:B------:R-:W-:-:S03]  /*209a0*/  NOP ;  /* 0x0000000000007918 */ /* 0x000fc60000000000 */
[----:B------:R-:W3:Y:S01]  /*209b0*/  LDS.128 R44, [R0] ;  /* 0x00000000002c7984 */ /* 0x000ee20000000c00 */
[----:B0-----:R-:W-:Y:S01]  /*209c0*/  IMAD.MOV.U32 R61, RZ, RZ, R56 ;  /* 0x000000ffff3d7224 */ /* 0x001fe200078e0038 */
[----:B------:R-:W-:Y:S02]  /*209d0*/  NOP ;  /* 0x0000000000007918 */ /* 0x000fe40000000000 */
[----:B------:R-:W-:Y:S01]  /*209e0*/  STL [R1+0x14], R57 ;  /* 0x0000143901007387 */ /* 0x000fe20000100800 */
[----:B------:R-:W-:-:S03]  /*209f0*/  ISETP.GE.AND P1, PT, R60, UR9, PT ;  /* 0x000000093c007c0c */ /* 0x000fc6000bf26270 */
[----:B------:R-:W-:Y:S04]  /*20a00*/  STL.64 [R1+0x18], R58 ;  /* 0x0000183a01007387 */ /* 0x000fe80000100a00 */
[----:B-1----:R-:W-:Y:S04]  /*20a10*/  STL.64 [R1], R52 ;  /* 0x0000003401007387 */ /* 0x002fe80000100a00 */
[----:B------:R-:W-:Y:S04]  /*20a20*/  STL.64 [R1+0x8], R54 ;  /* 0x0000083601007387 */ /* 0x000fe80000100a00 */
[----:B--2---:R-:W-:Y:S04]  /*20a30*/  STL [R1+0xc18], R48 ;  /* 0x000c183001007387 */ /* 0x004fe80000100800 */
[----:B------:R-:W-:Y:S04]  /*20a40*/  STL [R1+0xc08], R49 ;  /* 0x000c083101007387 */ /* 0x000fe80000100800 */
[----:B------:R-:W-:Y:S04]  /*20a50*/  STL [R1+0xbf4], R50 ;  /* 0x000bf43201007387 */ /* 0x000fe80000100800 */
[----:B------:R-:W-:Y:S04]  /*20a60*/  STL [R1+0xbec], R51 ;  /* 0x000bec3301007387 */ /* 0x000fe80000100800 */
[----:B------:R-:W-:Y:S04]  /*20a70*/  STL [R1+0xbf8], R51 ;  /* 0x000bf83301007387 */ /* 0x000fe80000100800 */
[----:B------:R-:W-:Y:S04]  /*20a80*/  STL.64 [R1+0xc10], R50 ;  /* 0x000c103201007387 */ /* 0x000fe80000100a00 */
[----:B---3--:R-:W-:Y:S04]  /*20a90*/  STL.64 [R1+0xc20], R44 ;  /* 0x000c202c01007387 */ /* 0x008fe80000100a00 */
[----:B------:R0:W-:Y:S04]  /*20aa0*/  STL [R1+0xc38], R44 ;  /* 0x000c382c01007387 */ /* 0x0001e80000100800 */
[----:B------:R1:W-:Y:S04]  /*20ab0*/  STL [R1+0xbfc], R46 ;  /* 0x000bfc2e01007387 */ /* 0x0003e80000100800 */
[----:B------:R-:W-:Y:S04]  /*20ac0*/  STL [R1+0xbf0], R47 ;  /* 0x000bf02f01007387 */ /* 0x000fe80000100800 */
[----:B------:R2:W-:Y:S04]  /*20ad0*/  STL [R1+0xc3c], R47 ;  /* 0x000c3c2f01007387 */ /* 0x0005e80000100800 */
[----:B0-----:R-:W3:Y:S04]  /*20ae0*/  LDL.LU R44, [R1+0x30] ;  /* 0x00003000012c7983 */ /* 0x001ee80000300800 */
[----:B------:R-:W3:Y:S04]  /*20af0*/  LDL.LU R45, [R1+0x34] ;  /* 0x00003400012d7983 */ /* 0x000ee80000300800 */
[----:B-1----:R-:W3:Y:S04]  /*20b00*/  LDL.LU R46, [R1+0x38] ;  /* 0x00003800012e7983 */ /* 0x002ee80000300800 */
[----:B--2---:R-:W3:Y:S04]  /*20b10*/  LDL.LU R47, [R1+0x3c] ;  /* 0x00003c00012f7983 */ /* 0x004ee80000300800 */
[----:B------:R-:W2:Y:S04]  /*20b20*/  LDL.LU R56, [R1+0x20] ;  /* 0x0000200001387983 */ /* 0x000ea80000300800 */
[----:B------:R-:W2:Y:S04]  /*20b30*/  LDL.LU R57, [R1+0x24] ;  /* 0x0000240001397983 */ /* 0x000ea80000300800 */
[----:B------:R-:W2:Y:S04]  /*20b40*/  LDL.LU R58, [R1+0x28] ;  /* 0x00002800013a7983 */ /* 0x000ea80000300800 */
[----:B------:R-:W2:Y:S04]  /*20b50*/  LDL.LU R59, [R1+0x2c] ;  /* 0x00002c00013b7983 */ /* 0x000ea80000300800 */
        /* <DEDUP_REMOVED lines=10> */
[----:B------:R-:W-:Y:S01]  /*20c00*/  LDS.128 R36, [R0] ;  /* 0x0000000000247984 */ /* 0x000fe20000000c00 */
        /* <DEDUP_REMOVED lines=29> */
[----:B------:R-:W4:Y:S04]  /*20de0*/  LDL R2, [R1+0x3c8] ;  /* 0x0003c80001027983 */ /* 0x000f280000100800 */
[----:B0-----:R-:W-:Y:S04]  /*20df0*/  STL.64 [R1+0xc00], R40 ;  /* 0x000c002801007387 */ /* 0x001fe80000100a00 */
[----:B------:R0:W-:Y:S04]  /*20e00*/  STL [R1+0xbe8], R43 ;  /* 0x000be82b01007387 */ /* 0x0001e80000100800 */
[----:B0-----:R-:W4:Y:S04]  /*20e10*/  LDL R43, [R1+0x3cc] ;  /* 0x0003cc00012b7983 */ /* 0x001f280000100800 */
[----:B-1----:R-:W-:Y:S04]  /*20e20*/  STL.64 [R1+0xc30], R32 ;  /* 0x000c302001007387 */ /* 0x002fe80000100a00 */
[----:B------:R-:W-:Y:S04]  /*20e30*/  STL.64 [R1+0xc28], R34 ;  /* 0x000c282201007387 */ /* 0x000fe80000100a00 */
[----:B------:R-:W4:Y:S04]  /*20e40*/  LDL.LU R48, [R1] ;  /* 0x0000000001307983 */ /* 0x000f280000300800 */
[----:B--2---:R-:W-:Y:S01]  /*20e50*/  STSM.16.M88.4 [R0], R56 ;  /* 0x0000003800007844 */ /* 0x004fe20000000200 */
[----:B------:R-:W-:-:S03]  /*20e60*/  NOP ;  /* 0x0000000000007918 */ /* 0x000fc60000000000 */
[----:B------:R-:W0:Y:S01]  /*20e70*/  LDS.128 R4, [R0] ;  /* 0x0000000000047984 */ /* 0x000e220000000c00 */
[----:B------:R-:W-:-:S03]  /*20e80*/  NOP ;  /* 0x0000000000007918 */ /* 0x000fc60000000000 */
[----:B---3--:R-:W-:Y:S04]  /*20e90*/  STSM.16.M88.4 [R0], R44 ;  /* 0x0000002c00007844 */ /* 0x008fe80000000200 */
[----:B0-----:R0:W-:Y:S04]  /*20ea0*/  STL [R1+0xbe4], R6 ;  /* 0x000be40601007387 */ /* 0x0011e80000100800 */
[----:B0-----:R-:W2:Y:S04]  /*20eb0*/  LDL.LU R6, [R1+0x3c0] ;  /* 0x0003c00001067983 */ /* 0x001ea80000300800 */
[----:B------:R0:W-:Y:S04]  /*20ec0*/  STL [R1+0xbe0], R7 ;  /* 0x000be00701007387 */ /* 0x0001e80000100800 */
[----:B0-----:R-:W3:Y:S04]  /*20ed0*/  LDL.LU R7, [R1+0x3c8] ;  /* 0x0003c80001077983 */ /* 0x001ee80000300800 */
[----:B------:R-:W3:Y:S04]  /*20ee0*/  LDL.LU R47, [R1+0xc3c] ;  /* 0x000c3c00012f7983 */ /* 0x000ee80000300800 */
[----:B------:R-:W3:Y:S01]  /*20ef0*/  LDL.LU R50, [R1+0x14] ;  /* 0x0000140001327983 */ /* 0x000ee20000300800 */
[----:B------:R-:W-:-:S03]  /*20f00*/  PRMT R34, R61, 0x7632, R34 ;  /* 0x000076323d227816 */ /* 0x000fc60000000022 */
[----:B------:R-:W3:Y:S04]  /*20f10*/  LDL.LU R49, [R1+0x4] ;  /* 0x0000040001317983 */ /* 0x000ee80000300800 */
[----:B------:R-:W3:Y:S01]  /*20f20*/  LDL.LU R51, [R1+0x18] ;  /* 0x0000180001337983 */ /* 0x000ee20000300800 */
[----:B----4-:R-:W-:-:S05]  /*20f30*/  IMAD R57, R2, UR4, RZ ;  /* 0x0000000402397c24 */ /* 0x010fca000f8e02ff */
[----:B------:R-:W-:Y:S01]  /*20f40*/  LEA R56, P5, R57, UR10, 0x1 ;  /* 0x0000000a39387c11 */ /* 0x000fe2000f8a08ff */
[C---:B------:R-:W-:Y:S01]  /*20f50*/  IMAD R3, R43.reuse, UR4, RZ ;  /* 0x000000042b037c24 */ /* 0x040fe2000f8e02ff */
[----:B------:R-:W-:Y:S01]  /*20f60*/  ISETP.GE.AND P0, PT, R43, UR8, PT ;  /* 0x000000082b007c0c */ /* 0x000fe2000bf06270 */
[----:B------:R-:W-:-:S03]  /*20f70*/  ULDC UR4, c[0x0][0x248] ;  /* 0x0000920000047ab9 */ /* 0x000fc60000000800 */
[----:B------:R-:W-:Y:S01]  /*20f80*/  LEA R2, P4, R3, UR10, 0x1 ;  /* 0x0000000a03027c11 */ /* 0x000fe2000f8808ff */
[----:B------:R-:W-:-:S03]  /*20f90*/  ULDC UR10, c[0x0][0x228] ;  /* 0x00008a00000a7ab9 */ /* 0x000fc60000000800 */
[----:B------:R-:W-:Y:S02]  /*20fa0*/  LEA.HI.X.SX32 R3, R3, UR11, 0x1, P4 ;  /* 0x0000000b03037c11 */ /* 0x000fe4000a0f0eff */
[----:B------:R-:W-:Y:S01]  /*20fb0*/  LEA.HI.X.SX32 R57, R57, UR11, 0x1, P5 ;  /* 0x0000000b39397c11 */ /* 0x000fe2000a8f0eff */
[----:B------:R-:W-:Y:S01]  /*20fc0*/  ULDC UR11, c[0x0][0x228] ;  /* 0x00008a00000b7ab9 */ /* 0x000fe20000000800 */
[----:B------:R-:W-:Y:S02]  /*20fd0*/  ISETP.LT.AND P5, PT, R43, UR8, !P1 ;  /* 0x000000082b007c0c */ /* 0x000fe4000cfa1270 */
[----:B------:R-:W-:Y:S02]  /*20fe0*/  PRMT R33, R48, 0x7632, R33 ;  /* 0x0000763230217816 */ /* 0x000fe40000000021 */
[C---:B--2---:R-:W-:Y:S01]  /*20ff0*/  ISETP.LT.AND P0, PT, R6.reuse, UR9, !P0 ;  /* 0x0000000906007c0c */ /* 0x044fe2000c701270 */
[----:B------:R-:W-:-:S04]  /*21000*/  IMAD R60, R6, UR4, RZ ;  /* 0x00000004063c7c24 */ /* 0x000fc8000f8e02ff */
[----:B------:R-:W-:Y:S01]  /*21010*/  IMAD.WIDE R58, R60, 0x2, R2 ;  /* 0x000000023c3a7825 */ /* 0x000fe200078e0202 */
[----:B------:R-:W-:Y:S01]  /*21020*/  NOP ;  /* 0x0000000000007918 */ /* 0x000fe20000000000 */
[----:B---3--:R-:W-:-:S04]  /*21030*/  ISETP.GE.AND P4, PT, R7, UR8, PT ;  /* 0x0000000807007c0c */ /* 0x008fc8000bf86270 */
[----:B------:R-:W-:Y:S02]  /*21040*/  ISETP.LT.AND P4, PT, R6, UR9, !P4 ;  /* 0x0000000906007c0c */ /* 0x000fe4000e781270 */
[----:B------:R-:W-:Y:S01]  /*21050*/  ISETP.LT.AND P1, PT, R7, UR8, !P1 ;  /* 0x0000000807007c0c */ /* 0x000fe2000cf21270 */
[C---:B------:R-:W-:Y:S02]  /*21060*/  VIADD R32, R60.reuse, UR4 ;  /* 0x000000043c207c36 */ /* 0x040fe40008000000 */
[----:B------:R-:W-:Y:S01]  /*21070*/  IMAD.WIDE R44, R60, 0x2, R56 ;  /* 0x000000023c2c7825 */ /* 0x000fe200078e0238 */
[----:B------:R0:W-:Y:S07]  /*21080*/  @P0 STG.E.U16 desc[UR6][R58.64], R61 ;  /* 0x0000003d3a000986 */ /* 0x0001ee000c101506 */
[----:B------:R-:W-:Y:S01]  /*21090*/  @P4 STG.E.U16 desc[UR6][R44.64], R34 ;  /* 0x000000222c004986 */ /* 0x000fe2000c101506 */
[----:B------:R-:W-:Y:S01]  /*210a0*/  ISETP.LT.AND P4, PT, R43, UR8, !P6 ;  /* 0x000000082b007c0c */ /* 0x000fe2000f781270 */
[----:B0-----:R-:W-:-:S04]  /*210b0*/  IMAD.WIDE R60, R32, 0x2, R2 ;  /* 0x00000002203c7825 */ /* 0x001fc800078e0202 */
[C---:B------:R-:W-:Y:S01]  /*210c0*/  IMAD.WIDE R58, R32.reuse, 0x2, R56 ;  /* 0x00000002203a7825 */ /* 0x040fe200078e0238 */
[----:B------:R0:W-:Y:S04]  /*210d0*/  @P5 STG.E.U16 desc[UR6][R60.64], R48 ;  /* 0x000000303c005986 */ /* 0x0001e8000c101506 */
[----:B------:R1:W-:Y:S04]  /*210e0*/  @P1 STG.E.U16 desc[UR6][R58.64], R33 ;  /* 0x000000213a001986 */ /* 0x0003e8000c101506 */
[----:B0-----:R-:W2:Y:S01]  /*210f0*/  LDL.LU R48, [R1+0x1c] ;  /* 0x00001c0001307983 */ /* 0x001ea20000300800 */
[----:B-1----:R-:W-:-:S04]  /*21100*/  VIADD R59, R32, UR4 ;  /* 0x00000004203b7c36 */ /* 0x002fc80008000000 */
[----:B------:R-:W-:-:S05]  /*21110*/  IMAD.WIDE R44, R59, 0x2, R2 ;  /* 0x000000023b2c7825 */ /* 0x000fca00078e0202 */
[----:B------:R0:W-:Y:S04]  /*21120*/  @P4 STG.E.U16 desc[UR6][R44.64], R50 ;  /* 0x000000322c004986 */ /* 0x0001e8000c101506 */
[----:B0-----:R-:W3:Y:S01]  /*21130*/  LDL.LU R44, [R1+0xc38] ;  /* 0x000c3800012c7983 */ /* 0x001ee20000300800 */
[----:B------:R-:W-:-:S03]  /*21140*/  ISETP.LT.AND P6, PT, R7, UR8, !P6 ;  /* 0x0000000807007c0c */ /* 0x000fc6000f7c1270 */
[----:B------:R-:W4:Y:S01]  /*21150*/  LDL.LU R46, [R1+0x8] ;  /* 0x00000800012e7983 */ /* 0x000f220000300800 */
[----:B------:R-:W-:Y:S01]  /*21160*/  ISETP.LT.AND P5, PT, R43, UR8, !P2 ;  /* 0x000000082b007c0c */ /* 0x000fe2000d7a1270 */
[----:B------:R-:W-:Y:S01]  /*21170*/  VIADD R60, R6, 0x5 ;  /* 0x00000005063c7836 */ /* 0x000fe20000000000 */
[----:B------:R-:W-:Y:S01]  /*21180*/  ISETP.LT.AND P2, PT, R7, UR8, !P2 ;  /* 0x0000000807007c0c */ /* 0x000fe2000d741270 */
[C---:B------:R-:W-:Y:S02]  /*21190*/  VIADD R58, R59.reuse, UR4 ;  /* 0x000000043b3a7c36 */ /* 0x040fe40008000000 */
[----:B------:R-:W-:Y:S01]  /*211a0*/  IMAD.WIDE R32, R59, 0x2, R56 ;  /* 0x000000023b207825 */ /* 0x000fe200078e0238 */
[----:B------:R-:W-:Y:S02]  /*211b0*/  PRMT R59, R50, 0x7632, R59 ;  /* 0x00007632323b7816 */ /* 0x000fe4000000003b */
[----:B------:R-:W-:Y:S01]  /*211c0*/  ISETP.GE.AND P1, PT, R60, UR9, PT ;  /* 0x000000093c007c0c */ /* 0x000fe2000bf26270 */
[----:B------:R-:W-:-:S02]  /*211d0*/  IMAD.WIDE R60, R58, 0x2, R2 ;  /* 0x000000023a3c7825 */ /* 0x000fc400078e0202 */
[----:B------:R0:W-:Y:S04]  /*211e0*/  @P6 STG.E.U16 desc[UR6][R32.64], R59 ;  /* 0x0000003b20006986 */ /* 0x0001e8000c101506 */
[----:B------:R-:W-:Y:S01]  /*211f0*/  @P5 STG.E.U16 desc[UR6][R60.64], R49 ;  /* 0x000000313c005986 */ /* 0x000fe2000c101506 */
[----:B0-----:R-:W-:-:S04]  /*21200*/  IMAD.WIDE R32, R58, 0x2, R56 ;  /* 0x000000023a207825 */ /* 0x001fc800078e0238 */
[----:B------:R-:W-:-:S05]  /*21210*/  VIADD R35, R6, 0x4 ;  /* 0x0000000406237836 */ /* 0x000fca0000000000 */
[----:B------:R-:W-:Y:S01]  /*21220*/  ISETP.GE.AND P0, PT, R35, UR9, PT ;  /* 0x0000000923007c0c */ /* 0x000fe2000bf06270 */
[----:B------:R-:W-:Y:S01]  /*21230*/  VIADD R34, R6, 0x6 ;  /* 0x0000000606227836 */ /* 0x000fe20000000000 */
[----:B---3--:R-:W-:-:S05]  /*21240*/  PRMT R44, R49, 0x7632, R44 ;  /* 0x00007632312c7816 */ /* 0x008fca000000002c */
[----:B------:R0:W-:Y:S04]  /*21250*/  @P2 STG.E.U16 desc[UR6][R32.64], R44 ;  /* 0x0000002c20002986 */ /* 0x0001e8000c101506 */
[----:B0-----:R-:W3:Y:S04]  /*21260*/  LDL.LU.64 R32, [R1+0xc30] ;  /* 0x000c300001207983 */ /* 0x001ee80000300a00 */
[----:B------:R-:W3:Y:S01]  /*21270*/  LDL.LU R49, [R1+0xc] ;  /* 0x00000c0001317983 */ /* 0x000ee20000300800 */
[----:B------:R-:W-:Y:S02]  /*21280*/  ISETP.LT.AND P6, PT, R43, UR8, !P0 ;  /* 0x000000082b007c0c */ /* 0x000fe4000c7c1270 */
[----:B------:R-:W-:-:S02]  /*21290*/  ISETP.LT.AND P0, PT, R7, UR8, !P0 ;  /* 0x0000000807007c0c */ /* 0x000fc4000c701270 */
[----:B------:R-:W-:Y:S02]  /*212a0*/  IADD3 R59, R58, UR4, RZ ;  /* 0x000000043a3b7c10 */ /* 0x000fe4000fffe0ff */
[----:B------:R-:W-:Y:S02]  /*212b0*/  ISETP.GE.AND P4, PT, R34, UR9, PT ;  /* 0x0000000922007c0c */ /* 0x000fe4000bf86270 */
[----:B------:R-:W-:Y:S01]  /*212c0*/  PRMT R58, R51, 0x7632, R58 ;  /* 0x00007632333a7816 */ /* 0x000fe2000000003a */
[----:B------:R-:W-:-:S04]  /*212d0*/  IMAD.WIDE R34, R59, 0x2, R2 ;  /* 0x000000023b227825 */ /* 0x000fc800078e0202 */
[----:B------:R-:W-:Y:S01]  /*212e0*/  IMAD.WIDE R60, R59, 0x2, R56 ;  /* 0x000000023b3c7825 */ /* 0x000fe200078e0238 */
[----:B------:R0:W-:Y:S01]  /*212f0*/  @P6 STG.E.U16 desc[UR6][R34.64], R51 ;  /* 0x0000003322006986 */ /* 0x0001e2000c101506 */
[----:B------:R-:W-:-:S03]  /*21300*/  ISETP.LT.AND P6, PT, R43, UR8, !P4 ;  /* 0x000000082b007c0c */ /* 0x000fc6000e7c1270 */
[----:B------:R1:W-:Y:S01]  /*21310*/  @P0 STG.E.U16 desc[UR6][R60.64], R58 ;  /* 0x0000003a3c000986 */ /* 0x0003e2000c101506 */
[----:B------:R-:W-:Y:S01]  /*21320*/  ISETP.LT.AND P0, PT, R43, UR8, !P1 ;  /* 0x000000082b007c0c */ /* 0x000fe2000cf01270 */
[----:B------:R-:W-:Y:S01]  /*21330*/  VIADD R45, R6, 0x7 ;  /* 0x00000007062d7836 */ /* 0x000fe20000000000 */
[----:B------:R-:W-:Y:S01]  /*21340*/  ISETP.LT.AND P1, PT, R7, UR8, !P1 ;  /* 0x0000000807007c0c */ /* 0x000fe2000cf21270 */
[----:B------:R-:W-:Y:S01]  /*21350*/  VIADD R59, R59, UR4 ;  /* 0x000000043b3b7c36 */ /* 0x000fe20008000000 */
[----:B------:R-:W-:Y:S02]  /*21360*/  ISETP.LT.AND P4, PT, R7, UR8, !P4 ;  /* 0x0000000807007c0c */ /* 0x000fe4000e781270 */
[----:B------:R-:W-:Y:S01]  /*21370*/  ISETP.GE.AND P5, PT, R45, UR9, PT ;  /* 0x000000092d007c0c */ /* 0x000fe2000bfa6270 */
[----:B0-----:R-:W-:-:S04]  /*21380*/  IMAD.WIDE R34, R59, 0x2, R2 ;  /* 0x000000023b227825 */ /* 0x001fc800078e0202 */
[C---:B-1----:R-:W-:Y:S02]  /*21390*/  VIADD R58, R59.reuse, UR4 ;  /* 0x000000043b3a7c36 */ /* 0x042fe40008000000 */
[----:B------:R-:W-:Y:S01]  /*213a0*/  IMAD.WIDE R44, R59, 0x2, R56 ;  /* 0x000000023b2c7825 */ /* 0x000fe200078e0238 */
[----:B----4-:R-:W-:-:S03]  /*213b0*/  PRMT R59, R46, 0x7632, R59 ;  /* 0x000076322e3b7816 */ /* 0x010fc6000000003b */
[----:B------:R-:W-:Y:S01]  /*213c0*/  IMAD.WIDE R50, R58, 0x2, R2 ;  /* 0x000000023a327825 */ /* 0x000fe200078e0202 */
[----:B--2---:R-:W-:Y:S01]  /*213d0*/  PRMT R40, R48, 0x7632, R40 ;  /* 0x0000763230287816 */ /* 0x004fe20000000028 */
[----:B------:R0:W-:Y:S02]  /*213e0*/  @P0 STG.E.U16 desc[UR6][R34.64], R46 ;  /* 0x0000002e22000986 */ /* 0x0001e4000c101506 */
[----:B------:R-:W-:Y:S02]  /*213f0*/  IMAD.WIDE R60, R58, 0x2, R56 ;  /* 0x000000023a3c7825 */ /* 0x000fe400078e0238 */
[----:B------:R-:W-:Y:S04]  /*21400*/  @P1 STG.E.U16 desc[UR6][R44.64], R59 ;  /* 0x0000003b2c001986 */ /* 0x000fe8000c101506 */
[----:B------:R1:W-:Y:S04]  /*21410*/  @P6 STG.E.U16 desc[UR6][R50.64], R48 ;  /* 0x0000003032006986 */ /* 0x0003e8000c101506 */
[----:B------:R2:W-:Y:S01]  /*21420*/  @P4 STG.E.U16 desc[UR6][R60.64], R40 ;  /* 0x000000283c004986 */ /* 0x0005e2000c101506 */
[----:B------:R-:W-:-:S03]  /*21430*/  ISETP.LT.AND P4, PT, R43, UR8, !P5 ;  /* 0x000000082b007c0c */ /* 0x000fc6000ef81270 */
[----:B0-----:R-:W4:Y:S01]  /*21440*/  LDL.LU.64 R34, [R1+0xc28] ;  /* 0x000c280001227983 */ /* 0x001f220000300a00 */
[----:B-1----:R-:W-:-:S03]  /*21450*/  VIADD R48, R6, 0xa ;  /* 0x0000000a06307836 */ /* 0x002fc60000000000 */
[----:B------:R-:W4:Y:S01]  /*21460*/  LDL.LU.64 R44, [R1+0xc20] ;  /* 0x000c2000012c7983 */ /* 0x000f220000300a00 */
[----:B------:R-:W-:Y:S01]  /*21470*/  VIADD R59, R58, UR4 ;  /* 0x000000043a3b7c36 */ /* 0x000fe20008000000 */
[----:B------:R-:W-:Y:S02]  /*21480*/  ISETP.GE.AND P1, PT, R48, UR9, PT ;  /* 0x0000000930007c0c */ /* 0x000fe4000bf26270 */
[----:B------:R-:W4:Y:S01]  /*21490*/  LDL.LU R48, [R1+0xc18] ;  /* 0x000c180001307983 */ /* 0x000f220000300800 */
[----:B------:R-:W-:Y:S02]  /*214a0*/  VIADD R41, R6, 0x8 ;  /* 0x0000000806297836 */ /* 0x000fe40000000000 */
[----:B------:R-:W-:-:S03]  /*214b0*/  IMAD.WIDE R50, R59, 0x2, R2 ;  /* 0x000000023b327825 */ /* 0x000fc600078e0202 */
[----:B------:R-:W-:Y:S01]  /*214c0*/  ISETP.GE.AND P2, PT, R41, UR9, PT ;  /* 0x0000000929007c0c */ /* 0x000fe2000bf46270 */
[----:B------:R-:W-:Y:S02]  /*214d0*/  VIADD R41, R6, 0x9 ;  /* 0x0000000906297836 */ /* 0x000fe40000000000 */
[----:B------:R-:W-:-:S03]  /*214e0*/  VIADD R58, R59, UR4 ;  /* 0x000000043b3a7c36 */ /* 0x000fc60008000000 */
[----:B------:R-:W-:Y:S01]  /*214f0*/  ISETP.GE.AND P0, PT, R41, UR9, PT ;  /* 0x0000000929007c0c */ /* 0x000fe2000bf06270 */
[----:B--2---:R-:W-:Y:S01]  /*21500*/  IMAD.WIDE R40, R59, 0x2, R56 ;  /* 0x000000023b287825 */ /* 0x004fe200078e0238 */
[----:B---3--:R0:W-:Y:S01]  /*21510*/  @P4 STG.E.U16 desc[UR6][R50.64], R49 ;  /* 0x0000003132004986 */ /* 0x0081e2000c101506 */
[----:B------:R-:W-:-:S03]  /*21520*/  PRMT R59, R49, 0x7632, R59 ;  /* 0x00007632313b7816 */ /* 0x000fc6000000003b */
[----:B0-----:R-:W2:Y:S04]  /*21530*/  LDL.LU.64 R50, [R1+0xc10] ;  /* 0x000c100001327983 */ /* 0x001ea80000300a00 */
[----:B------:R-:W3:Y:S01]  /*21540*/  LDL.LU R49, [R1+0xc08] ;  /* 0x000c080001317983 */ /* 0x000ee20000300800 */
[----:B------:R-:W-:Y:S02]  /*21550*/  ISETP.LT.AND P5, PT, R7, UR8, !P5 ;  /* 0x0000000807007c0c */ /* 0x000fe4000efa1270 */
[----:B------:R-:W-:Y:S02]  /*21560*/  ISETP.LT.AND P6, PT, R43, UR8, !P2 ;  /* 0x000000082b007c0c */ /* 0x000fe4000d7c1270 */
[----:B------:R-:W-:Y:S01]  /*21570*/  ISETP.LT.AND P2, PT, R7, UR8, !P2 ;  /* 0x0000000807007c0c */ /* 0x000fe2000d741270 */
[----:B------:R-:W-:-:S08]  /*21580*/  IMAD.WIDE R60, R58, 0x2, R2 ;  /* 0x000000023a3c7825 */ /* 0x000fd000078e0202 */
[----:B------:R0:W-:Y:S01]  /*21590*/  @P5 STG.E.U16 desc[UR6][R40.64], R59 ;  /* 0x0000003b28005986 */ /* 0x0001e2000c101506 */
[----:B------:R-:W-:Y:S02]  /*215a0*/  ISETP.LT.AND P5, PT, R43, UR8, !P0 ;  /* 0x000000082b007c0c */ /* 0x000fe4000c7a1270 */
[----:B------:R-:W-:Y:S01]  /*215b0*/  ISETP.LT.AND P0, PT, R7, UR8, !P0 ;  /* 0x0000000807007c0c */ /* 0x000fe2000c701270 */
[----:B------:R-:W-:-:S05]  /*215c0*/  VIADD R46, R6, 0xb ;  /* 0x0000000b062e7836 */ /* 0x000fca0000000000 */
[----:B------:R-:W-:Y:S02]  /*215d0*/  ISETP.GE.AND P4, PT, R46, UR9, PT ;  /* 0x000000092e007c0c */ /* 0x000fe4000bf86270 */
[----:B------:R-:W-:Y:S01]  /*215e0*/  IADD3 R46, R6, 0xd, RZ ;  /* 0x0000000d062e7810 */ /* 0x000fe20007ffe0ff */
[----:B----4-:R1:W-:Y:S01]  /*215f0*/  @P6 STG.E.U16 desc[UR6][R60.64], R48 ;  /* 0x000000303c006986 */ /* 0x0103e2000c101506 */
[----:B0-----:R-:W-:Y:S02]  /*21600*/  PRMT R59, R48, 0x7632, R59 ;  /* 0x00007632303b7816 */ /* 0x001fe4000000003b */
[----:B------:R-:W-:Y:S01]  /*21610*/  ISETP.LT.AND P6, PT, R43, UR8, !P1 ;  /* 0x000000082b007c0c */ /* 0x000fe2000cfc1270 */
[----:B-1----:R-:W-:-:S04]  /*21620*/  IMAD.WIDE R60, R58, 0x2, R56 ;  /* 0x000000023a3c7825 */ /* 0x002fc800078e0238 */
[----:B------:R-:W-:Y:S02]  /*21630*/  VIADD R48, R6, 0xc ;  /* 0x0000000c06307836 */ /* 0x000fe40000000000 */
[----:B------:R-:W-:Y:S01]  /*21640*/  VIADD R58, R58, UR4 ;  /* 0x000000043a3a7c36 */ /* 0x000fe20008000000 */
[----:B------:R0:W-:Y:S02]  /*21650*/  @P2 STG.E.U16 desc[UR6][R60.64], R59 ;  /* 0x0000003b3c002986 */ /* 0x0001e4000c101506 */
[----:B------:R-:W-:Y:S01]  /*21660*/  ISETP.GE.AND P2, PT, R48, UR9, PT ;  /* 0x0000000930007c0c */ /* 0x000fe2000bf46270 */
[C---:B------:R-:W-:Y:S01]  /*21670*/  VIADD R48, R58.reuse, UR4 ;  /* 0x000000043a307c36 */ /* 0x040fe20008000000 */
[----:B------:R-:W-:Y:S01]  /*21680*/  ISETP.LT.AND P1, PT, R7, UR8, !P1 ;  /* 0x0000000807007c0c */ /* 0x000fe2000cf21270 */
[----:B------:R-:W-:-:S04]  /*21690*/  IMAD.WIDE R40, R58, 0x2, R2 ;  /* 0x000000023a287825 */ /* 0x000fc800078e0202 */
[----:B0-----:R-:W-:Y:S01]  /*216a0*/  IMAD.WIDE R60, R58, 0x2, R56 ;  /* 0x000000023a3c7825 */ /* 0x001fe200078e0238 */
[----:B------:R0:W-:Y:S03]  /*216b0*/  @P5 STG.E.U16 desc[UR6][R40.64], R44 ;  /* 0x0000002c28005986 */ /* 0x0001e6000c101506 */
[----:B------:R-:W-:Y:S01]  /*216c0*/  IMAD.WIDE R58, R48, 0x2, R2 ;  /* 0x00000002303a7825 */ /* 0x000fe200078e0202 */
[----:B------:R-:W-:Y:S01]  /*216d0*/  ISETP.GE.AND P5, PT, R46, UR9, PT ;  /* 0x000000092e007c0c */ /* 0x000fe2000bfa6270 */
[----:B0-----:R-:W4:Y:S04]  /*216e0*/  LDL.LU.64 R40, [R1+0xc00] ;  /* 0x000c000001287983 */ /* 0x001f280000300a00 */
[----:B------:R-:W4:Y:S01]  /*216f0*/  LDL.LU R46, [R1+0xbfc] ;  /* 0x000bfc00012e7983 */ /* 0x000f220000300800 */
[----:B--2---:R-:W-:-:S05]  /*21700*/  PRMT R50, R44, 0x7632, R50 ;  /* 0x000076322c327816 */ /* 0x004fca0000000032 */
[----:B------:R0:W-:Y:S01]  /*21710*/  @P0 STG.E.U16 desc[UR6][R60.64], R50 ;  /* 0x000000323c000986 */ /* 0x0001e2000c101506 */
[----:B---3--:R-:W-:-:S03]  /*21720*/  PRMT R51, R49, 0x7632, R51 ;  /* 0x0000763231337816 */ /* 0x008fc60000000033 */
[----:B------:R1:W-:Y:S01]  /*21730*/  @P6 STG.E.U16 desc[UR6][R58.64], R49 ;  /* 0x000000313a006986 */ /* 0x0003e2000c101506 */
[----:B0-----:R-:W-:Y:S02]  /*21740*/  VIADD R50, R6, 0xe ;  /* 0x0000000e06327836 */ /* 0x001fe40000000000 */
[----:B-1----:R-:W-:-:S05]  /*21750*/  IMAD.WIDE R58, R48, 0x2, R56 ;  /* 0x00000002303a7825 */ /* 0x002fca00078e0238 */
[----:B------:R0:W-:Y:S01]  /*21760*/  @P1 STG.E.U16 desc[UR6][R58.64], R51 ;  /* 0x000000333a001986 */ /* 0x0001e2000c101506 */
[----:B------:R-:W-:-:S03]  /*21770*/  ISETP.GE.AND P1, PT, R50, UR9, PT ;  /* 0x0000000932007c0c */ /* 0x000fc6000bf26270 */
[----:B0-----:R-:W2:Y:S04]  /*21780*/  LDL.LU R51, [R1+0xbf8] ;  /* 0x000bf80001337983 */ /* 0x001ea80000300800 */
[----:B------:R-:W2:Y:S01]  /*21790*/  LDL.LU R50, [R1+0xbf4] ;  /* 0x000bf40001327983 */ /* 0x000ea20000300800 */
[----:B------:R-:W-:Y:S01]  /*217a0*/  ISETP.LT.AND P6, PT, R43, UR8, !P4 ;  /* 0x000000082b007c0c */ /* 0x000fe2000e7c1270 */
[----:B------:R-:W-:Y:S01]  /*217b0*/  VIADD R44, R48, UR4 ;  /* 0x00000004302c7c36 */ /* 0x000fe20008000000 */
[----:B------:R-:W-:Y:S02]  /*217c0*/  ISETP.LT.AND P4, PT, R7, UR8, !P4 ;  /* 0x0000000807007c0c */ /* 0x000fe4000e781270 */
[----:B------:R-:W-:Y:S01]  /*217d0*/  ISETP.LT.AND P0, PT, R43, UR8, !P2 ;  /* 0x000000082b007c0c */ /* 0x000fe2000d701270 */
[----:B------:R-:W-:Y:S01]  /*217e0*/  IMAD.WIDE R60, R44, 0x2, R2 ;  /* 0x000000022c3c7825 */ /* 0x000fe200078e0202 */
[----:B------:R-:W-:-:S03]  /*217f0*/  ISETP.LT.AND P2, PT, R7, UR8, !P2 ;  /* 0x0000000807007c0c */ /* 0x000fc6000d741270 */
[C---:B------:R-:W-:Y:S01]  /*21800*/  VIADD R58, R44.reuse, UR4 ;  /* 0x000000042c3a7c36 */ /* 0x040fe20008000000 */
[----:B------:R-:W-:Y:S01]  /*21810*/  PRMT R47, R45, 0x7632, R47 ;  /* 0x000076322d2f7816 */ /* 0x000fe2000000002f */
[----:B------:R-:W-:Y:S02]  /*21820*/  IMAD.WIDE R48, R44, 0x2, R56 ;  /* 0x000000022c307825 */ /* 0x000fe400078e0238 */
[----:B------:R0:W-:Y:S04]  /*21830*/  @P6 STG.E.U16 desc[UR6][R60.64], R45 ;  /* 0x0000002d3c006986 */ /* 0x0001e8000c101506 */
[----:B------:R1:W-:Y:S01]  /*21840*/  @P4 STG.E.U16 desc[UR6][R48.64], R47 ;  /* 0x0000002f30004986 */ /* 0x0003e2000c101506 */
[----:B0-----:R-:W-:-:S04]  /*21850*/  IMAD.WIDE R44, R58, 0x2, R2 ;  /* 0x000000023a2c7825 */ /* 0x001fc800078e0202 */
[C---:B------:R-:W-:Y:S01]  /*21860*/  VIADD R60, R58.reuse, UR4 ;  /* 0x000000043a3c7c36 */ /* 0x040fe20008000000 */
[----:B-1----:R-:W3:Y:S01]  /*21870*/  LDL.LU R47, [R1+0xbf0] ;  /* 0x000bf000012f7983 */ /* 0x002ee20000300800 */
[----:B------:R-:W-:Y:S01]  /*21880*/  IMAD.WIDE R58, R58, 0x2, R56 ;  /* 0x000000023a3a7825 */ /* 0x000fe200078e0238 */
[----:B--2---:R-:W-:Y:S02]  /*21890*/  PRMT R51, R50, 0x7632, R51 ;  /* 0x0000763232337816 */ /* 0x004fe40000000033 */
[----:B------:R-:W-:Y:S04]  /*218a0*/  @P0 STG.E.U16 desc[UR6][R44.64], R50 ;  /* 0x000000322c000986 */ /* 0x000fe8000c101506 */
[----:B------:R0:W-:Y:S04]  /*218b0*/  @P2 STG.E.U16 desc[UR6][R58.64], R51 ;  /* 0x000000333a002986 */ /* 0x0001e8000c101506 */
[----:B0-----:R-:W2:Y:S01]  /*218c0*/  LDL.LU R51, [R1+0xbec] ;  /* 0x000bec0001337983 */ /* 0x001ea20000300800 */
[----:B------:R-:W-:-:S02]  /*218d0*/  ISETP.LT.AND P6, PT, R43, UR8, !P5 ;  /* 0x000000082b007c0c */ /* 0x000fc4000efc1270 */
[----:B------:R-:W-:Y:S01]  /*218e0*/  ISETP.LT.AND P5, PT, R7, UR8, !P5 ;  /* 0x0000000807007c0c */ /* 0x000fe2000efa1270 */
[----:B------:R-:W-:Y:S02]  /*218f0*/  VIADD R48, R6, 0xf ;  /* 0x0000000f06307836 */ /* 0x000fe40000000000 */
[----:B------:R-:W-:Y:S01]  /*21900*/  IMAD.WIDE R44, R60, 0x2, R2 ;  /* 0x000000023c2c7825 */ /* 0x000fe200078e0202 */
[----:B------:R-:W-:Y:S02]  /*21910*/  ISETP.LT.AND P2, PT, R43, UR8, !P1 ;  /* 0x000000082b007c0c */ /* 0x000fe4000cf41270 */
[----:B------:R-:W-:Y:S01]  /*21920*/  ISETP.GE.AND P4, PT, R48, UR9, PT ;  /* 0x0000000930007c0c */ /* 0x000fe2000bf86270 */
[----:B------:R-:W-:Y:S01]  /*21930*/  IMAD.WIDE R48, R60, 0x2, R56 ;  /* 0x000000023c307825 */ /* 0x000fe200078e0238 */
[----:B----4-:R-:W-:Y:S02]  /*21940*/  PRMT R61, R46, 0x7632, R61 ;  /* 0x000076322e3d7816 */ /* 0x010fe4000000003d */
[----:B------:R-:W-:Y:S01]  /*21950*/  ISETP.LT.AND P1, PT, R7, UR8, !P1 ;  /* 0x0000000807007c0c */ /* 0x000fe2000cf21270 */
[----:B------:R0:W-:Y:S01]  /*21960*/  @P6 STG.E.U16 desc[UR6][R44.64], R46 ;  /* 0x0000002e2c006986 */ /* 0x0001e2000c101506 */
[----:B------:R-:W-:-:S03]  /*21970*/  VIADD R50, R6, 0x10 ;  /* 0x0000001006327836 */ /* 0x000fc60000000000 */
[----:B------:R1:W-:Y:S01]  /*21980*/  @P5 STG.E.U16 desc[UR6][R48.64], R61 ;  /* 0x0000003d30005986 */ /* 0x0003e2000c101506 */
[----:B------:R-:W-:Y:S01]  /*21990*/  ISETP.LT.AND P5, PT, R43, UR8, !P4 ;  /* 0x000000082b007c0c */ /* 0x000fe2000e7a1270 */
[----:B0-----:R-:W-:Y:S01]  /*219a0*/  VIADD R46, R60, UR4 ;  /* 0x000000043c2e7c36 */ /* 0x001fe20008000000 */
[----:B------:R-:W-:-:S03]  /*219b0*/  ISETP.LT.AND P4, PT, R7, UR8, !P4 ;  /* 0x0000000807007c0c */ /* 0x000fc6000e781270 */
[----:B-1----:R-:W-:Y:S01]  /*219c0*/  IMAD.WIDE R48, R46, 0x2, R2 ;  /* 0x000000022e307825 */ /* 0x002fe200078e0202 */
[----:B------:R-:W-:-:S03]  /*219d0*/  ISETP.GE.AND P0, PT, R50, UR9, PT ;  /* 0x0000000932007c0c */ /* 0x000fc6000bf06270 */
[----:B------:R-:W-:-:S04]  /*219e0*/  IMAD.WIDE R44, R46, 0x2, R56 ;  /* 0x000000022e2c7825 */ /* 0x000fc800078e0238 */
[----:B------:R-:W-:Y:S02]  /*219f0*/  VIADD R46, R46, UR4 ;  /* 0x000000042e2e7c36 */ /* 0x000fe40008000000 */
[C---:B------:R-:W-:Y:S02]  /*21a00*/  VIADD R50, R6.reuse, 0x11 ;  /* 0x0000001106327836 */ /* 0x040fe40000000000 */
[----:B------:R-:W-:-:S03]  /*21a10*/  VIADD R58, R6, 0x12 ;  /* 0x00000012063a7836 */ /* 0x000fc60000000000 */
[----:B------:R-:W-:Y:S01]  /*21a20*/  ISETP.GE.AND P6, PT, R50, UR9, PT ;  /* 0x0000000932007c0c */ /* 0x000fe2000bfc6270 */
[----:B------:R-:W-:Y:S01]  /*21a30*/  VIADD R50, R6, 0x13 ;  /* 0x0000001306327836 */ /* 0x000fe20000000000 */
[----:B--2---:R-:W-:Y:S01]  /*21a40*/  PRMT R59, R51, 0x7632, R59 ;  /* 0x00007632333b7816 */ /* 0x004fe2000000003b */
[----:B------:R0:W-:Y:S01]  /*21a50*/  @P2 STG.E.U16 desc[UR6][R48.64], R51 ;  /* 0x0000003330002986 */ /* 0x0001e2000c101506 */
[----:B------:R-:W-:-:S03]  /*21a60*/  ISETP.GE.AND P2, PT, R58, UR9, PT ;  /* 0x000000093a007c0c */ /* 0x000fc6000bf46270 */
[----:B------:R1:W-:Y:S01]  /*21a70*/  @P1 STG.E.U16 desc[UR6][R44.64], R59 ;  /* 0x0000003b2c001986 */ /* 0x0003e2000c101506 */
[----:B------:R-:W-:Y:S02]  /*21a80*/  ISETP.LT.AND P1, PT, R43, UR8, !P0 ;  /* 0x000000082b007c0c */ /* 0x000fe4000c721270 */
[----:B------:R-:W-:Y:S02]  /*21a90*/  ISETP.LT.AND P0, PT, R7, UR8, !P0 ;  /* 0x0000000807007c0c */ /* 0x000fe4000c701270 */
[----:B---3--:R-:W-:Y:S01]  /*21aa0*/  PRMT R58, R47, 0x7632, R58 ;  /* 0x000076322f3a7816 */ /* 0x008fe2000000003a */
[----:B0-----:R-:W-:-:S04]  /*21ab0*/  IMAD.WIDE R48, R46, 0x2, R56 ;  /* 0x000000022e307825 */ /* 0x001fc800078e0238 */
[----:B-1----:R-:W-:-:S04]  /*21ac0*/  IMAD.WIDE R44, R46, 0x2, R2 ;  /* 0x000000022e2c7825 */ /* 0x002fc800078e0202 */
[----:B------:R-:W-:Y:S01]  /*21ad0*/  VIADD R46, R46, UR4 ;  /* 0x000000042e2e7c36 */ /* 0x000fe20008000000 */
[----:B------:R0:W-:Y:S01]  /*21ae0*/  @P5 STG.E.U16 desc[UR6][R44.64], R47 ;  /* 0x0000002f2c005986 */ /* 0x0001e2000c101506 */
[----:B------:R-:W-:Y:S02]  /*21af0*/  ISETP.LT.AND P5, PT, R43, UR8, !P6 ;  /* 0x000000082b007c0c */ /* 0x000fe4000f7a1270 */
[----:B------:R-:W-:Y:S01]  /*21b00*/  ISETP.LT.AND P6, PT, R7, UR8, !P6 ;  /* 0x0000000807007c0c */ /* 0x000fe2000f7c1270 */
[----:B------:R1:W-:Y:S01]  /*21b10*/  @P4 STG.E.U16 desc[UR6][R48.64], R58 ;  /* 0x0000003a30004986 */ /* 0x0003e2000c101506 */
[----:B------:R-:W-:Y:S02]  /*21b20*/  PRMT R51, R40, 0x7632, R51 ;  /* 0x0000763228337816 */ /* 0x000fe40000000033 */
[C---:B------:R-:W-:Y:S01]  /*21b30*/  IADD3 R59, R46.reuse, UR4, RZ ;  /* 0x000000042e3b7c10 */ /* 0x040fe2000fffe0ff */
[----:B0-----:R-:W-:-:S04]  /*21b40*/  IMAD.WIDE R44, R46, 0x2, R2 ;  /* 0x000000022e2c7825 */ /* 0x001fc800078e0202 */
[----:B-1----:R-:W-:Y:S01]  /*21b50*/  IMAD.WIDE R48, R46, 0x2, R56 ;  /* 0x000000022e307825 */ /* 0x002fe200078e0238 */
[----:B------:R0:W-:Y:S01]  /*21b60*/  @P1 STG.E.U16 desc[UR6][R44.64], R40 ;  /* 0x000000282c001986 */ /* 0x0001e2000c101506 */
[----:B------:R-:W-:Y:S02]  /*21b70*/  ISETP.GE.AND P4, PT, R50, UR9, PT ;  /* 0x0000000932007c0c */ /* 0x000fe4000bf86270 */
[----:B------:R-:W-:Y:S01]  /*21b80*/  IMAD.WIDE R46, R59, 0x2, R2 ;  /* 0x000000023b2e7825 */ /* 0x000fe200078e0202 */
[----:B------:R1:W-:Y:S01]  /*21b90*/  @P0 STG.E.U16 desc[UR6][R48.64], R51 ;  /* 0x0000003330000986 */ /* 0x0003e2000c101506 */
[----:B------:R-:W-:Y:S01]  /*21ba0*/  ISETP.LT.AND P1, PT, R43, UR8, !P2 ;  /* 0x000000082b007c0c */ /* 0x000fe2000d721270 */
[----:B------:R-:W-:Y:S02]  /*21bb0*/  ULDC UR8, c[0x0][0x228] ;  /* 0x00008a0000087ab9 */ /* 0x000fe40000000800 */
[----:B------:R-:W-:Y:S01]  /*21bc0*/  @P5 STG.E.U16 desc[UR6][R46.64], R32 ;  /* 0x000000202e005986 */ /* 0x000fe2000c101506 */
[----:B0-----:R-:W-:-:S03]  /*21bd0*/  PRMT R45, R32, 0x7632, R45 ;  /* 0x00007632202d7816 */ /* 0x001fc6000000002d */
[----:B------:R-:W2:Y:S01]  /*21be0*/  LDL.LU R43, [R1+0xbe8] ;  /* 0x000be800012b7983 */ /* 0x000ea20000300800 */
[----:B-1----:R-:W-:-:S05]  /*21bf0*/  IMAD.WIDE R50, R59, 0x2, R56 ;  /* 0x000000023b327825 */ /* 0x002fca00078e0238 */
[----:B------:R0:W-:Y:S04]  /*21c00*/  @P6 STG.E.U16 desc[UR6][R50.64], R45 ;  /* 0x0000002d32006986 */ /* 0x0001e8000c101506 */
[----:B0-----:R-:W3:Y:S01]  /*21c10*/  LDL.LU R51, [R1+0x3cc] ;  /* 0x0003cc0001337983 */ /* 0x001ee20000300800 */
[C---:B------:R-:W-:Y:S02]  /*21c20*/  VIADD R58, R6.reuse, 0x14 ;  /* 0x00000014063a7836 */ /* 0x040fe40000000000 */
[----:B------:R-:W-:Y:S01]  /*21c30*/  VIADD R60, R59, UR4 ;  /* 0x000000043b3c7c36 */ /* 0x000fe20008000000 */
[----:B------:R-:W-:Y:S01]  /*21c40*/  ISETP.LT.AND P2, PT, R7, UR5, !P2 ;  /* 0x0000000507007c0c */ /* 0x000fe2000d741270 */
[----:B------:R-:W-:Y:S01]  /*21c50*/  VIADD R61, R6, 0x15 ;  /* 0x00000015063d7836 */ /* 0x000fe20000000000 */
[----:B------:R-:W-:Y:S01]  /*21c60*/  ISETP.GE.AND P0, PT, R58, UR9, PT ;  /* 0x000000093a007c0c */ /* 0x000fe2000bf06270 */
[----:B------:R-:W-:Y:S01]  /*21c70*/  IMAD.WIDE R58, R60, 0x2, R2 ;  /* 0x000000023c3a7825 */ /* 0x000fe200078e0202 */
[----:B------:R-:W-:-:S03]  /*21c80*/  ULDC UR5, c[0x0][0x228] ;  /* 0x00008a0000057ab9 */ /* 0x000fc60000000800 */
[----:B------:R-:W-:Y:S01]  /*21c90*/  VIADD R40, R6, 0x16 ;  /* 0x0000001606287836 */ /* 0x000fe20000000000 */
[----:B------:R-:W-:Y:S01]  /*21ca0*/  ISETP.GE.AND P5, PT, R61, UR9, PT ;  /* 0x000000093d007c0c */ /* 0x000fe2000bfa6270 */
[C---:B------:R-:W-:Y:S01]  /*21cb0*/  VIADD R61, R60.reuse, UR4 ;  /* 0x000000043c3d7c36 */ /* 0x040fe20008000000 */
[----:B------:R0:W-:Y:S01]  /*21cc0*/  @P1 STG.E.U16 desc[UR6][R58.64], R41 ;  /* 0x000000293a001986 */ /* 0x0001e2000c101506 */
[----:B------:R-:W-:Y:S01]  /*21cd0*/  IMAD.WIDE R44, R60, 0x2, R56 ;  /* 0x000000023c2c7825 */ /* 0x000fe200078e0238 */
[----:B------:R-:W-:Y:S02]  /*21ce0*/  ISETP.GE.AND P1, PT, R40, UR9, PT ;  /* 0x0000000928007c0c */ /* 0x000fe4000bf26270 */
[----:B------:R-:W-:Y:S01]  /*21cf0*/  PRMT R40, R41, 0x7632, R40 ;  /* 0x0000763229287816 */ /* 0x000fe20000000028 */
[----:B------:R-:W-:Y:S01]  /*21d00*/  IMAD.WIDE R46, R61, 0x2, R2 ;  /* 0x000000023d2e7825 */ /* 0x000fe200078e0202 */
[----:B------:R-:W-:-:S03]  /*21d10*/  PRMT R50, R33, 0x7632, R50 ;  /* 0x0000763221327816 */ /* 0x000fc60000000032 */
[----:B------:R1:W-:Y:S01]  /*21d20*/  @P2 STG.E.U16 desc[UR6][R44.64], R40 ;  /* 0x000000282c002986 */ /* 0x0003e2000c101506 */
[----:B------:R-:W-:-:S04]  /*21d30*/  IMAD.WIDE R48, R61, 0x2, R56 ;  /* 0x000000023d307825 */ /* 0x000fc800078e0238 */
[----:B------:R-:W-:Y:S02]  /*21d40*/  VIADD R32, R6, 0x17 ;  /* 0x0000001706207836 */ /* 0x000fe40000000000 */
[----:B0-----:R-:W-:-:S03]  /*21d50*/  VIADD R41, R61, UR4 ;  /* 0x000000043d297c36 */ /* 0x001fc60008000000 */
[----:B------:R-:W-:Y:S01]  /*21d60*/  ISETP.GE.AND P2, PT, R32, UR9, PT ;  /* 0x0000000920007c0c */ /* 0x000fe2000bf46270 */
[----:B-1----:R-:W-:Y:S01]  /*21d70*/  VIADD R44, R6, 0x18 ;  /* 0x00000018062c7836 */ /* 0x002fe20000000000 */
[----:B---3--:R-:W-:Y:S01]  /*21d80*/  ISETP.LT.AND P6, PT, R51, UR8, !P4 ;  /* 0x0000000833007c0c */ /* 0x008fe2000e7c1270 */
[----:B------:R-:W-:Y:S01]  /*21d90*/  ULDC UR8, c[0x0][0x228] ;  /* 0x00008a0000087ab9 */ /* 0x000fe20000000800 */
[----:B------:R-:W-:Y:S01]  /*21da0*/  ISETP.LT.AND P4, PT, R7, UR10, !P4 ;  /* 0x0000000a07007c0c */ /* 0x000fe2000e781270 */
[----:B------:R-:W-:-:S10]  /*21db0*/  ULDC UR10, c[0x0][0x228] ;  /* 0x00008a00000a7ab9 */ /* 0x000fd40000000800 */
[----:B------:R0:W-:Y:S01]  /*21dc0*/  @P6 STG.E.U16 desc[UR6][R46.64], R33 ;  /* 0x000000212e006986 */ /* 0x0001e2000c101506 */
[----:B------:R-:W-:Y:S01]  /*21dd0*/  ISETP.LT.AND P6, PT, R51, UR5, !P0 ;  /* 0x0000000533007c0c */ /* 0x000fe2000c7c1270 */
[----:B------:R-:W-:Y:S02]  /*21de0*/  ULDC UR5, c[0x0][0x228] ;  /* 0x00008a0000057ab9 */ /* 0x000fe40000000800 */
[----:B------:R1:W-:Y:S01]  /*21df0*/  @P4 STG.E.U16 desc[UR6][R48.64], R50 ;  /* 0x0000003230004986 */ /* 0x0003e2000c101506 */
[----:B------:R-:W-:Y:S01]  /*21e00*/  ISETP.LT.AND P0, PT, R7, UR5, !P0 ;  /* 0x0000000507007c0c */ /* 0x000fe2000c701270 */
[----:B------:R-:W-:Y:S01]  /*21e10*/  ULDC UR5, c[0x0][0x228] ;  /* 0x00008a0000057ab9 */ /* 0x000fe20000000800 */
[----:B------:R-:W-:Y:S01]  /*21e20*/  ISETP.LT.AND P4, PT, R51, UR8, !P5 ;  /* 0x0000000833007c0c */ /* 0x000fe2000ef81270 */
[----:B------:R-:W-:Y:S01]  /*21e30*/  ULDC UR8, c[0x0][0x228] ;  /* 0x00008a0000087ab9 */ /* 0x000fe20000000800 */
[----:B0-----:R-:W-:-:S04]  /*21e40*/  IMAD.WIDE R32, R41, 0x2, R2 ;  /* 0x0000000229207825 */ /* 0x001fc800078e0202 */
[C---:B------:R-:W-:Y:S01]  /*21e50*/  VIADD R47, R41.reuse, UR4 ;  /* 0x00000004292f7c36 */ /* 0x040fe20008000000 */
[----:B------:R0:W-:Y:S01]  /*21e60*/  @P6 STG.E.U16 desc[UR6][R32.64], R42 ;  /* 0x0000002a20006986 */ /* 0x0001e2000c101506 */
[----:B------:R-:W-:Y:S01]  /*21e70*/  IMAD.WIDE R40, R41, 0x2, R56 ;  /* 0x0000000229287825 */ /* 0x000fe200078e0238 */
[----:B-1----:R-:W-:Y:S02]  /*21e80*/  PRMT R49, R42, 0x7632, R49 ;  /* 0x000076322a317816 */ /* 0x002fe40000000031 */
[----:B------:R-:W-:Y:S01]  /*21e90*/  ISETP.GE.AND P6, PT, R44, UR9, PT ;  /* 0x000000092c007c0c */ /* 0x000fe2000bfc6270 */
[----:B------:R-:W-:Y:S01]  /*21ea0*/  IMAD.WIDE R44, R47, 0x2, R2 ;  /* 0x000000022f2c7825 */ /* 0x000fe200078e0202 */
[----:B------:R-:W-:Y:S01]  /*21eb0*/  ISETP.LT.AND P5, PT, R7, UR5, !P5 ;  /* 0x0000000507007c0c */ /* 0x000fe2000efa1270 */
[----:B------:R1:W-:Y:S01]  /*21ec0*/  @P0 STG.E.U16 desc[UR6][R40.64], R49 ;  /* 0x0000003128000986 */ /* 0x0003e2000c101506 */
[----:B------:R-:W-:-:S03]  /*21ed0*/  ULDC UR5, c[0x0][0x228] ;  /* 0x00008a0000057ab9 */ /* 0x000fc60000000800 */
[----:B------:R2:W-:Y:S01]  /*21ee0*/  @P4 STG.E.U16 desc[UR6][R44.64], R34 ;  /* 0x000000222c004986 */ /* 0x0005e2000c101506 */
[----:B------:R-:W-:Y:S01]  /*21ef0*/  ISETP.LT.AND P4, PT, R51, UR5, !P1 ;  /* 0x0000000533007c0c */ /* 0x000fe2000cf81270 */
[----:B------:R-:W-:Y:S01]  /*21f00*/  ULDC UR5, c[0x0][0x228] ;  /* 0x00008a0000057ab9 */ /* 0x000fe20000000800 */
[----:B------:R-:W-:Y:S01]  /*21f10*/  ISETP.LT.AND P1, PT, R7, UR8, !P1 ;  /* 0x0000000807007c0c */ /* 0x000fe2000cf21270 */
[----:B------:R-:W-:Y:S01]  /*21f20*/  ULDC UR8, c[0x0][0x228] ;  /* 0x00008a0000087ab9 */ /* 0x000fe20000000800 */
[----:B0-----:R-:W-:Y:S01]  /*21f30*/  PRMT R33, R34, 0x7632, R33 ;  /* 0x0000763222217816 */ /* 0x001fe20000000021 */
[----:B-1----:R-:W-:-:S04]  /*21f40*/  IMAD.WIDE R48, R47, 0x2, R56 ;  /* 0x000000022f307825 */ /* 0x002fc800078e0238 */
[----:B------:R-:W-:Y:S01]  /*21f50*/  VIADD R47, R47, UR4 ;  /* 0x000000042f2f7c36 */ /* 0x000fe20008000000 */
[----:B------:R0:W-:Y:S01]  /*21f60*/  @P5 STG.E.U16 desc[UR6][R48.64], R33 ;  /* 0x0000002130005986 */ /* 0x0001e2000c101506 */
[----:B------:R-:W-:Y:S01]  /*21f70*/  ISETP.LT.AND P5, PT, R51, UR5, !P2 ;  /* 0x0000000533007c0c */ /* 0x000fe2000d7a1270 */
[----:B------:R-:W-:Y:S01]  /*21f80*/  VIADD R46, R6, 0x19 ;  /* 0x00000019062e7836 */ /* 0x000fe20000000000 */
[----:B--2---:R-:W-:Y:S01]  /*21f90*/  PRMT R34, R43, 0x7632, R34 ;  /* 0x000076322b227816 */ /* 0x004fe20000000022 */
[----:B------:R-:W-:Y:S01]  /*21fa0*/  IMAD.WIDE R40, R47, 0x2, R56 ;  /* 0x000000022f287825 */ /* 0x000fe200078e0238 */
[----:B------:R-:W-:Y:S01]  /*21fb0*/  ISETP.LT.AND P2, PT, R7, UR8, !P2 ;  /* 0x0000000807007c0c */ /* 0x000fe2000d741270 */
[----:B------:R-:W-:Y:S01]  /*21fc0*/  ULDC UR5, c[0x0][0x228] ;  /* 0x00008a0000057ab9 */ /* 0x000fe20000000800 */
[----:B------:R-:W-:Y:S01]  /*21fd0*/  ULDC UR8, c[0x0][0x228] ;  /* 0x00008a0000087ab9 */ /* 0x000fe20000000800 */
[C---:B0-----:R-:W-:Y:S01]  /*21fe0*/  IMAD.WIDE R32, R47.reuse, 0x2, R2 ;  /* 0x000000022f207825 */ /* 0x041fe200078e0202 */
[----:B------:R-:W-:-:S04]  /*21ff0*/  IADD3 R49, R47, UR4, RZ ;  /* 0x000000042f317c10 */ /* 0x000fc8000fffe0ff */
[----:B------:R0:W-:Y:S01]  /*22000*/  @P4 STG.E.U16 desc[UR6][R32.64], R43 ;  /* 0x0000002b20004986 */ /* 0x0001e2000c101506 */
[----:B------:R-:W-:Y:S01]  /*22010*/  ISETP.GE.AND P0, PT, R46, UR9, PT ;  /* 0x000000092e007c0c */ /* 0x000fe2000bf06270 */
[----:B------:R-:W-:Y:S02]  /*22020*/  IMAD.WIDE R44, R49, 0x2, R2 ;  /* 0x00000002312c7825 */ /* 0x000fe400078e0202 */
[----:B------:R1:W-:Y:S01]  /*22030*/  @P1 STG.E.U16 desc[UR6][R40.64], R34 ;  /* 0x0000002228001986 */ /* 0x0003e2000c101506 */
[----:B------:R-:W-:Y:S01]  /*22040*/  ISETP.LT.AND P1, PT, R51, UR5, !P6 ;  /* 0x0000000533007c0c */ /* 0x000fe2000f721270 */
[----:B------:R-:W-:Y:S01]  /*22050*/  IMAD.WIDE R46, R49, 0x2, R56 ;  /* 0x00000002312e7825 */ /* 0x000fe200078e0238 */
[----:B------:R-:W-:Y:S01]  /*22060*/  ISETP.LT.AND P6, PT, R7, UR8, !P6 ;  /* 0x0000000807007c0c */ /* 0x000fe2000f7c1270 */
[----:B------:R-:W-:Y:S01]  /*22070*/  @P5 STG.E.U16 desc[UR6][R44.64], R35 ;  /* 0x000000232c005986 */ /* 0x000fe2000c101506 */
[----:B------:R-:W-:Y:S01]  /*22080*/  ULDC UR5, c[0x0][0x228] ;  /* 0x00008a0000057ab9 */ /* 0x000fe20000000800 */
[----:B------:R-:W-:Y:S01]  /*22090*/  VIADD R42, R6, 0x1a ;  /* 0x0000001a062a7836 */ /* 0x000fe20000000000 */
[----:B------:R-:W-:Y:S01]  /*220a0*/  ULDC UR8, c[0x0][0x228] ;  /* 0x00008a0000087ab9 */ /* 0x000fe20000000800 */
[----:B0-----:R-:W-:Y:S01]  /*220b0*/  PRMT R33, R35, 0x7632, R33 ;  /* 0x0000763223217816 */ /* 0x001fe20000000021 */
[----:B------:R-:W-:Y:S01]  /*220c0*/  VIADD R49, R49, UR4 ;  /* 0x0000000431317c36 */ /* 0x000fe20008000000 */
[----:B------:R-:W-:-:S03]  /*220d0*/  PRMT R43, R36, 0x7632, R43 ;  /* 0x00007632242b7816 */ /* 0x000fc6000000002b */
[----:B------:R0:W-:Y:S01]  /*220e0*/  @P2 STG.E.U16 desc[UR6][R46.64], R33 ;  /* 0x000000212e002986 */ /* 0x0001e2000c101506 */
[----:B-1----:R-:W-:Y:S01]  /*220f0*/  IMAD.WIDE R40, R49, 0x2, R2 ;  /* 0x0000000231287825 */ /* 0x002fe200078e0202 */
[----:B------:R-:W-:Y:S01]  /*22100*/  ISETP.LT.AND P2, PT, R51, UR5, !P0 ;  /* 0x0000000533007c0c */ /* 0x000fe2000c741270 */
[----:B------:R-:W-:Y:S01]  /*22110*/  ULDC UR5, c[0x0][0x228] ;  /* 0x00008a0000057ab9 */ /* 0x000fe20000000800 */
[----:B------:R-:W-:Y:S01]  /*22120*/  ISETP.GE.AND P4, PT, R42, UR9, PT ;  /* 0x000000092a007c0c */ /* 0x000fe2000bf86270 */
[C---:B------:R-:W-:Y:S02]  /*22130*/  VIADD R42, R6.reuse, 0x1c ;  /* 0x0000001c062a7836 */ /* 0x040fe40000000000 */
[----:B------:R-:W-:Y:S01]  /*22140*/  VIADD R34, R6, 0x1b ;  /* 0x0000001b06227836 */ /* 0x000fe20000000000 */
[----:B------:R1:W-:Y:S01]  /*22150*/  @P1 STG.E.U16 desc[UR6][R40.64], R36 ;  /* 0x0000002428001986 */ /* 0x0003e2000c101506 */
[----:B0-----:R-:W-:Y:S01]  /*22160*/  IMAD.WIDE R32, R49, 0x2, R56 ;  /* 0x0000000231207825 */ /* 0x001fe200078e0238 */
[----:B------:R-:W-:Y:S01]  /*22170*/  ISETP.LT.AND P0, PT, R7, UR5, !P0 ;  /* 0x0000000507007c0c */ /* 0x000fe2000c701270 */
[----:B------:R-:W-:-:S02]  /*22180*/  ULDC UR5, c[0x0][0x228] ;  /* 0x00008a0000057ab9 */ /* 0x000fc40000000800 */
[----:B------:R-:W-:Y:S01]  /*22190*/  VIADD R49, R49, UR4 ;  /* 0x0000000431317c36 */ /* 0x000fe20008000000 */
[----:B------:R0:W-:Y:S01]  /*221a0*/  @P6 STG.E.U16 desc[UR6][R32.64], R43 ;  /* 0x0000002b20006986 */ /* 0x0001e2000c101506 */
[----:B------:R-:W-:Y:S02]  /*221b0*/  ISETP.GE.AND P1, PT, R42, UR9, PT ;  /* 0x000000092a007c0c */ /* 0x000fe4000bf26270 */
[----:B------:R-:W-:Y:S02]  /*221c0*/  ISETP.LT.AND P6, PT, R51, UR8, !P4 ;  /* 0x0000000833007c0c */ /* 0x000fe4000e7c1270 */
[----:B------:R-:W-:Y:S01]  /*221d0*/  ISETP.GE.AND P5, PT, R34, UR9, PT ;  /* 0x0000000922007c0c */ /* 0x000fe2000bfa6270 */
[----:B------:R-:W-:Y:S01]  /*221e0*/  VIADD R34, R6, 0x1d ;  /* 0x0000001d06227836 */ /* 0x000fe20000000000 */
[----:B------:R-:W-:Y:S01]  /*221f0*/  ISETP.LT.AND P4, PT, R7, UR10, !P4 ;  /* 0x0000000a07007c0c */ /* 0x000fe2000e781270 */
[----:B------:R-:W-:Y:S01]  /*22200*/  VIADD R45, R49, UR4 ;  /* 0x00000004312d7c36 */ /* 0x000fe20008000000 */
[----:B------:R-:W-:Y:S01]  /*22210*/  PRMT R44, R37, 0x7632, R44 ;  /* 0x00007632252c7816 */ /* 0x000fe2000000002c */
[----:B-1----:R-:W-:Y:S01]  /*22220*/  IMAD.WIDE R40, R49, 0x2, R56 ;  /* 0x0000000231287825 */ /* 0x002fe200078e0238 */
[----:B------:R-:W-:Y:S01]  /*22230*/  ULDC UR8, c[0x0][0x228] ;  /* 0x00008a0000087ab9 */ /* 0x000fe20000000800 */
[----:B------:R-:W-:-:S02]  /*22240*/  ULDC UR10, c[0x0][0x228] ;  /* 0x00008a00000a7ab9 */ /* 0x000fc40000000800 */
[----:B0-----:R-:W-:-:S05]  /*22250*/  IMAD.WIDE R42, R49, 0x2, R2 ;  /* 0x00000002312a7825 */ /* 0x001fca00078e0202 */
[----:B------:R0:W-:Y:S01]  /*22260*/  @P2 STG.E.U16 desc[UR6][R42.64], R28 ;  /* 0x0000001c2a002986 */ /* 0x0001e2000c101506 */
[----:B------:R-:W-:Y:S01]  /*22270*/  ISETP.GE.AND P2, PT, R34, UR9, PT ;  /* 0x0000000922007c0c */ /* 0x000fe2000bf46270 */
[----:B------:R-:W-:-:S04]  /*22280*/  IMAD.WIDE R34, R45, 0x2, R2 ;  /* 0x000000022d227825 */ /* 0x000fc800078e0202 */
[----:B------:R-:W-:Y:S01]  /*22290*/  IMAD.WIDE R32, R45, 0x2, R56 ;  /* 0x000000022d207825 */ /* 0x000fe200078e0238 */
[----:B0-----:R-:W-:-:S05]  /*222a0*/  PRMT R43, R28, 0x7632, R43 ;  /* 0x000076321c2b7816 */ /* 0x001fca000000002b */
[----:B------:R0:W-:Y:S04]  /*222b0*/  @P0 STG.E.U16 desc[UR6][R40.64], R43 ;  /* 0x0000002b28000986 */ /* 0x0001e8000c101506 */
[----:B------:R1:W-:Y:S01]  /*222c0*/  @P6 STG.E.U16 desc[UR6][R34.64], R37 ;  /* 0x0000002522006986 */ /* 0x0003e2000c101506 */
[----:B------:R-:W-:Y:S01]  /*222d0*/  ISETP.LT.AND P6, PT, R51, UR5, !P5 ;  /* 0x0000000533007c0c */ /* 0x000fe2000efc1270 */
[----:B------:R-:W-:Y:S01]  /*222e0*/  ULDC UR5, c[0x0][0x228] ;  /* 0x00008a0000057ab9 */ /* 0x000fe20000000800 */
[----:B------:R-:W-:Y:S01]  /*222f0*/  VIADD R45, R45, UR4 ;  /* 0x000000042d2d7c36 */ /* 0x000fe20008000000 */
[----:B------:R2:W-:Y:S01]  /*22300*/  @P4 STG.E.U16 desc[UR6][R32.64], R44 ;  /* 0x0000002c20004986 */ /* 0x0005e2000c101506 */
[----:B------:R-:W-:Y:S01]  /*22310*/  ISETP.LT.AND P5, PT, R7, UR5, !P5 ;  /* 0x0000000507007c0c */ /* 0x000fe2000efa1270 */
[C---:B------:R-:W-:Y:S01]  /*22320*/  VIADD R36, R6.reuse, 0x1e ;  /* 0x0000001e06247836 */ /* 0x040fe20000000000 */
[----:B------:R-:W-:Y:S01]  /*22330*/  ISETP.LT.AND P4, PT, R51, UR8, !P1 ;  /* 0x0000000833007c0c */ /* 0x000fe2000cf81270 */
[----:B0-----:R-:W-:Y:S01]  /*22340*/  VIADD R43, R45, UR4 ;  /* 0x000000042d2b7c36 */ /* 0x001fe20008000000 */
[----:B------:R-:W-:Y:S01]  /*22350*/  ULDC UR5, c[0x0][0x228] ;  /* 0x00008a0000057ab9 */ /* 0x000fe20000000800 */
[----:B------:R-:W-:Y:S01]  /*22360*/  PRMT R41, R29, 0x7632, R41 ;  /* 0x000076321d297816 */ /* 0x000fe20000000029 */
[----:B------:R-:W-:Y:S01]  /*22370*/  VIADD R40, R6, 0x20 ;  /* 0x0000002006287836 */ /* 0x000fe20000000000 */
[----:B------:R-:W-:Y:S01]  /*22380*/  ISETP.GE.AND P0, PT, R36, UR9, PT ;  /* 0x0000000924007c0c */ /* 0x000fe2000bf06270 */
[----:B-1----:R-:W-:Y:S01]  /*22390*/  IMAD.WIDE R34, R45, 0x2, R2 ;  /* 0x000000022d227825 */ /* 0x002fe200078e0202 */
[----:B------:R-:W-:Y:S01]  /*223a0*/  ISETP.LT.AND P1, PT, R7, UR5, !P1 ;  /* 0x0000000507007c0c */ /* 0x000fe2000cf21270 */
[----:B------:R-:W-:Y:S01]  /*223b0*/  ULDC UR5, c[0x0][0x228] ;  /* 0x00008a0000057ab9 */ /* 0x000fe20000000800 */
[----:B------:R-:W-:Y:S01]  /*223c0*/  ULDC UR8, c[0x0][0x228] ;  /* 0x00008a0000087ab9 */ /* 0x000fe20000000800 */
[----:B--2---:R-:W-:Y:S01]  /*223d0*/  IMAD.WIDE R32, R45, 0x2, R56 ;  /* 0x000000022d207825 */ /* 0x004fe200078e0238 */
[----:B------:R-:W-:Y:S03]  /*223e0*/  @P6 STG.E.U16 desc[UR6][R34.64], R29 ;  /* 0x0000001d22006986 */ /* 0x000fe6000c101506 */
[----:B------:R-:W-:Y:S01]  /*223f0*/  IMAD.WIDE R36, R43, 0x2, R2 ;  /* 0x000000022b247825 */ /* 0x000fe200078e0202 */
[----:B------:R0:W-:Y:S01]  /*22400*/  @P5 STG.E.U16 desc[UR6][R32.64], R41 ;  /* 0x0000002920005986 */ /* 0x0001e2000c101506 */
[----:B------:R-:W-:-:S03]  /*22410*/  ISETP.GE.AND P5, PT, R40, UR9, PT ;  /* 0x0000000928007c0c */ /* 0x000fc6000bfa6270 */
[----:B------:R-:W-:Y:S01]  /*22420*/  @P4 STG.E.U16 desc[UR6][R36.64], R38 ;  /* 0x0000002624004986 */ /* 0x000fe2000c101506 */
[----:B------:R-:W-:Y:S01]  /*22430*/  ISETP.LT.AND P4, PT, R51, UR5, !P2 ;  /* 0x0000000533007c0c */ /* 0x000fe2000d781270 */
[----:B------:R-:W-:Y:S01]  /*22440*/  VIADD R28, R6, 0x1f ;  /* 0x0000001f061c7836 */ /* 0x000fe20000000000 */
[----:B------:R-:W-:Y:S01]  /*22450*/  ISETP.LT.AND P2, PT, R7, UR8, !P2 ;  /* 0x0000000807007c0c */ /* 0x000fe2000d741270 */
[----:B------:R-:W-:Y:S01]  /*22460*/  ULDC UR5, c[0x0][0x228] ;  /* 0x00008a0000057ab9 */ /* 0x000fe20000000800 */
[----:B------:R-:W-:Y:S01]  /*22470*/  ULDC UR8, c[0x0][0x228] ;  /* 0x00008a0000087ab9 */ /* 0x000fe20000000800 */
[----:B0-----:R-:W-:Y:S01]  /*22480*/  IMAD.WIDE R40, R43, 0x2, R56 ;  /* 0x000000022b287825 */ /* 0x001fe200078e0238 */
[----:B------:R-:W-:-:S03]  /*22490*/  PRMT R33, R38, 0x7632, R33 ;  /* 0x0000763226217816 */ /* 0x000fc60000000021 */
[----:B------:R-:W-:Y:S01]  /*224a0*/  VIADD R43, R43, UR4 ;  /* 0x000000042b2b7c36 */ /* 0x000fe20008000000 */
[----:B------:R-:W-:Y:S01]  /*224b0*/  ISETP.GE.AND P6, PT, R28, UR9, PT ;  /* 0x000000091c007c0c */ /* 0x000fe2000bfc6270 */
[----:B------:R0:W-:Y:S01]  /*224c0*/  @P1 STG.E.U16 desc[UR6][R40.64], R33 ;  /* 0x0000002128001986 */ /* 0x0001e2000c101506 */
[----:B------:R-:W-:Y:S01]  /*224d0*/  ISETP.LT.AND P1, PT, R51, UR5, !P0 ;  /* 0x0000000533007c0c */ /* 0x000fe2000c721270 */
[----:B------:R-:W-:Y:S01]  /*224e0*/  IMAD.WIDE R28, R43, 0x2, R2 ;  /* 0x000000022b1c7825 */ /* 0x000fe200078e0202 */
[----:B------:R-:W-:Y:S01]  /*224f0*/  PRMT R35, R30, 0x7632, R35 ;  /* 0x000076321e237816 */ /* 0x000fe20000000023 */
[----:B------:R-:W-:Y:S01]  /*22500*/  ULDC UR5, c[0x0][0x228] ;  /* 0x00008a0000057ab9 */ /* 0x000fe20000000800 */
[----:B------:R-:W-:Y:S01]  /*22510*/  ISETP.LT.AND P0, PT, R7, UR8, !P0 ;  /* 0x0000000807007c0c */ /* 0x000fe2000c701270 */
[----:B------:R-:W-:Y:S01]  /*22520*/  ULDC UR8, c[0x0][0x228] ;  /* 0x00008a0000087ab9 */ /* 0x000fe20000000800 */
[----:B------:R-:W-:Y:S01]  /*22530*/  IADD3 R34, R6, 0x21, RZ ;  /* 0x0000002106227810 */ /* 0x000fe20007ffe0ff */
[----:B------:R1:W-:Y:S01]  /*22540*/  @P4 STG.E.U16 desc[UR6][R28.64], R30 ;  /* 0x0000001e1c004986 */ /* 0x0003e2000c101506 */
[----:B0-----:R-:W-:-:S02]  /*22550*/  IMAD.WIDE R32, R43, 0x2, R56 ;  /* 0x000000022b207825 */ /* 0x001fc400078e0238 */
[----:B------:R-:W-:Y:S02]  /*22560*/  ISETP.GE.AND P4, PT, R34, UR9, PT ;  /* 0x0000000922007c0c */ /* 0x000fe4000bf86270 */
[----:B------:R-:W-:Y:S01]  /*22570*/  VIADD R43, R43, UR4 ;  /* 0x000000042b2b7c36 */ /* 0x000fe20008000000 */
[----:B------:R0:W-:Y:S01]  /*22580*/  @P2 STG.E.U16 desc[UR6][R32.64], R35 ;  /* 0x0000002320002986 */ /* 0x0001e2000c101506 */
[----:B------:R-:W-:Y:S01]  /*22590*/  ISETP.LT.AND P2, PT, R51, UR5, !P6 ;  /* 0x0000000533007c0c */ /* 0x000fe2000f741270 */
[----:B------:R-:W-:Y:S01]  /*225a0*/  ULDC UR5, c[0x0][0x228] ;  /* 0x00008a0000057ab9 */ /* 0x000fe20000000800 */
[----:B------:R-:W-:Y:S01]  /*225b0*/  ISETP.LT.AND P6, PT, R7, UR8, !P6 ;  /* 0x0000000807007c0c */ /* 0x000fe2000f7c1270 */
[----:B------:R-:W-:Y:S01]  /*225c0*/  IMAD.WIDE R36, R43, 0x2, R56 ;  /* 0x000000022b247825 */ /* 0x000fe200078e0238 */
[----:B-1----:R-:W-:Y:S01]  /*225d0*/  PRMT R29, R39, 0x7632, R29 ;  /* 0x00007632271d7816 */ /* 0x002fe2000000001d */
[----:B------:R-:W-:Y:S02]  /*225e0*/  ULDC UR8, c[0x0][0x228] ;  /* 0x00008a0000087ab9 */ /* 0x000fe40000000800 */
[----:B0-----:R-:W-:-:S04]  /*225f0*/  IMAD.WIDE R34, R43, 0x2, R2 ;  /* 0x000000022b227825 */ /* 0x001fc800078e0202 */
[----:B------:R-:W-:Y:S01]  /*22600*/  VIADD R43, R43, UR4 ;  /* 0x000000042b2b7c36 */ /* 0x000fe20008000000 */
[----:B------:R0:W-:Y:S04]  /*22610*/  @P1 STG.E.U16 desc[UR6][R34.64], R39 ;  /* 0x0000002722001986 */ /* 0x0001e8000c101506 */
[----:B------:R1:W-:Y:S01]  /*22620*/  @P0 STG.E.U16 desc[UR6][R36.64], R29 ;  /* 0x0000001d24000986 */ /* 0x0003e2000c101506 */
[----:B------:R-:W-:Y:S01]  /*22630*/  ISETP.LT.AND P0, PT, R51, UR5, !P5 ;  /* 0x0000000533007c0c */ /* 0x000fe2000ef01270 */
[----:B------:R-:W-:Y:S01]  /*22640*/  IMAD.WIDE R32, R43, 0x2, R56 ;  /* 0x000000022b207825 */ /* 0x000fe200078e0238 */
[----:B------:R-:W-:-:S03]  /*22650*/  ULDC UR5, c[0x0][0x228] ;  /* 0x00008a0000057ab9 */ /* 0x000fc60000000800 */
[----:B------:R-:W-:Y:S01]  /*22660*/  VIADD R30, R6, 0x22 ;  /* 0x00000022061e7836 */ /* 0x000fe20000000000 */
[----:B0-----:R-:W-:Y:S01]  /*22670*/  PRMT R35, R31, 0x7632, R35 ;  /* 0x000076321f237816 */ /* 0x001fe20000000023 */
[----:B-1----:R-:W-:Y:S01]  /*22680*/  IMAD.WIDE R28, R43, 0x2, R2 ;  /* 0x000000022b1c7825 */ /* 0x002fe200078e0202 */
[----:B------:R-:W-:Y:S01]  /*22690*/  ISETP.LT.AND P5, PT, R7, UR5, !P5 ;  /* 0x0000000507007c0c */ /* 0x000fe2000efa1270 */
[----:B------:R-:W-:Y:S02]  /*226a0*/  ULDC UR5, c[0x0][0x228] ;  /* 0x00008a0000057ab9 */ /* 0x000fe40000000800 */
[----:B------:R-:W-:Y:S01]  /*226b0*/  VIADD R43, R43, UR4 ;  /* 0x000000042b2b7c36 */ /* 0x000fe20008000000 */
[----:B------:R-:W-:Y:S01]  /*226c0*/  @P2 STG.E.U16 desc[UR6][R28.64], R31 ;  /* 0x0000001f1c002986 */ /* 0x000fe2000c101506 */
[----:B------:R-:W-:-:S03]  /*226d0*/  ISETP.GE.AND P1, PT, R30, UR9, PT ;  /* 0x000000091e007c0c */ /* 0x000fc6000bf26270 */
[----:B------:R0:W-:Y:S01]  /*226e0*/  @P6 STG.E.U16 desc[UR6][R32.64], R35 ;  /* 0x0000002320006986 */ /* 0x0001e2000c101506 */
[----:B------:R-:W-:Y:S01]  /*226f0*/  ISETP.LT.AND P6, PT, R51, UR8, !P4 ;  /* 0x0000000833007c0c */ /* 0x000fe2000e7c1270 */
[C---:B------:R-:W-:Y:S01]  /*22700*/  VIADD R30, R6.reuse, 0x24 ;  /* 0x00000024061e7836 */ /* 0x040fe20000000000 */
[----:B------:R-:W-:Y:S01]  /*22710*/  ISETP.LT.AND P4, PT, R7, UR10, !P4 ;  /* 0x0000000a07007c0c */ /* 0x000fe2000e781270 */
[----:B------:R-:W-:Y:S01]  /*22720*/  VIADD R38, R6, 0x23 ;  /* 0x0000002306267836 */ /* 0x000fe20000000000 */
[----:B------:R-:W-:Y:S01]  /*22730*/  ULDC UR8, c[0x0][0x228] ;  /* 0x00008a0000087ab9 */ /* 0x000fe20000000800 */
[C---:B------:R-:W-:Y:S01]  /*22740*/  VIADD R37, R43.reuse, UR4 ;  /* 0x000000042b257c36 */ /* 0x040fe20008000000 */
[----:B------:R-:W-:Y:S01]  /*22750*/  ULDC UR10, c[0x0][0x228] ;  /* 0x00008a00000a7ab9 */ /* 0x000fe20000000800 */
[----:B0-----:R-:W-:Y:S01]  /*22760*/  IMAD.WIDE R34, R43, 0x2, R2 ;  /* 0x000000022b227825 */ /* 0x001fe200078e0202 */
[----:B------:R-:W-:-:S03]  /*22770*/  ISETP.GE.AND P2, PT, R38, UR9, PT ;  /* 0x0000000926007c0c */ /* 0x000fc6000bf46270 */
[----:B------:R-:W-:Y:S01]  /*22780*/  IMAD.WIDE R28, R43, 0x2, R56 ;  /* 0x000000022b1c7825 */ /* 0x000fe200078e0238 */
[----:B------:R0:W-:Y:S01]  /*22790*/  @P0 STG.E.U16 desc[UR6][R34.64], R24 ;  /* 0x0000001822000986 */ /* 0x0001e2000c101506 */
[----:B------:R-:W-:Y:S02]  /*227a0*/  ISETP.GE.AND P0, PT, R30, UR9, PT ;  /* 0x000000091e007c0c */ /* 0x000fe4000bf06270 */
[----:B------:R-:W-:Y:S01]  /*227b0*/  IMAD.WIDE R30, R37, 0x2, R2 ;  /* 0x00000002251e7825 */ /* 0x000fe200078e0202 */
[----:B------:R-:W-:-:S03]  /*227c0*/  PRMT R38, R16, 0x7632, R38 ;  /* 0x0000763210267816 */ /* 0x000fc60000000026 */
[----:B------:R-:W-:Y:S01]  /*227d0*/  IMAD.WIDE R32, R37, 0x2, R56 ;  /* 0x0000000225207825 */ /* 0x000fe200078e0238 */
[----:B0-----:R-:W-:-:S05]  /*227e0*/  PRMT R35, R24, 0x7632, R35 ;  /* 0x0000763218237816 */ /* 0x001fca0000000023 */
[----:B------:R0:W-:Y:S04]  /*227f0*/  @P5 STG.E.U16 desc[UR6][R28.64], R35 ;  /* 0x000000231c005986 */ /* 0x0001e8000c101506 */
[----:B------:R1:W-:Y:S04]  /*22800*/  @P6 STG.E.U16 desc[UR6][R30.64], R16 ;  /* 0x000000101e006986 */ /* 0x0003e8000c101506 */
[----:B------:R2:W-:Y:S01]  /*22810*/  @P4 STG.E.U16 desc[UR6][R32.64], R38 ;  /* 0x0000002620004986 */ /* 0x0005e2000c101506 */
[----:B------:R-:W-:Y:S01]  /*22820*/  ISETP.LT.AND P4, PT, R51, UR5, !P1 ;  /* 0x0000000533007c0c */ /* 0x000fe2000cf81270 */
[----:B------:R-:W-:Y:S01]  /*22830*/  ULDC UR5, c[0x0][0x228] ;  /* 0x00008a0000057ab9 */ /* 0x000fe20000000800 */
[----:B------:R-:W-:Y:S01]  /*22840*/  VIADD R37, R37, UR4 ;  /* 0x0000000425257c36 */ /* 0x000fe20008000000 */
[----:B------:R-:W-:Y:S01]  /*22850*/  ISETP.LT.AND P1, PT, R7, UR5, !P1 ;  /* 0x0000000507007c0c */ /* 0x000fe2000cf21270 */
[----:B------:R-:W-:Y:S01]  /*22860*/  ULDC UR5, c[0x0][0x228] ;  /* 0x00008a0000057ab9 */ /* 0x000fe20000000800 */
[----:B------:R-:W-:Y:S01]  /*22870*/  ISETP.LT.AND P6, PT, R51, UR8, !P2 ;  /* 0x0000000833007c0c */ /* 0x000fe2000d7c1270 */
[----:B------:R-:W-:Y:S01]  /*22880*/  VIADD R39, R37, UR4 ;  /* 0x0000000425277c36 */ /* 0x000fe20008000000 */
[----:B0-----:R-:W-:Y:S01]  /*22890*/  PRMT R35, R25, 0x7632, R35 ;  /* 0x0000763219237816 */ /* 0x001fe20000000023 */
[----:B------:R-:W-:Y:S01]  /*228a0*/  IMAD.WIDE R28, R37, 0x2, R2 ;  /* 0x00000002251c7825 */ /* 0x000fe200078e0202 */
[----:B------:R-:W-:Y:S01]  /*228b0*/  ISETP.LT.AND P2, PT, R7, UR5, !P2 ;  /* 0x0000000507007c0c */ /* 0x000fe2000d741270 */
[----:B------:R-:W-:Y:S01]  /*228c0*/  ULDC UR5, c[0x0][0x228] ;  /* 0x00008a0000057ab9 */ /* 0x000fe20000000800 */
[----:B------:R-:W-:Y:S01]  /*228d0*/  ULDC UR8, c[0x0][0x228] ;  /* 0x00008a0000087ab9 */ /* 0x000fe20000000800 */
[----:B-1----:R-:W-:Y:S01]  /*228e0*/  IMAD.WIDE R30, R37, 0x2, R56 ;  /* 0x00000002251e7825 */ /* 0x002fe200078e0238 */
[----:B------:R0:W-:Y:S03]  /*228f0*/  @P4 STG.E.U16 desc[UR6][R28.64], R25 ;  /* 0x000000191c004986 */ /* 0x0001e6000c101506 */
[----:B--2---:R-:W-:Y:S01]  /*22900*/  IMAD.WIDE R32, R39, 0x2, R2 ;  /* 0x0000000227207825 */ /* 0x004fe200078e0202 */
[----:B------:R1:W-:Y:S03]  /*22910*/  @P1 STG.E.U16 desc[UR6][R30.64], R35 ;  /* 0x000000231e001986 */ /* 0x0003e6000c101506 */
[C---:B------:R-:W-:Y:S01]  /*22920*/  VIADD R36, R6.reuse, 0x25 ;  /* 0x0000002506247836 */ /* 0x040fe20000000000 */
[----:B------:R2:W-:Y:S01]  /*22930*/  @P6 STG.E.U16 desc[UR6][R32.64], R17 ;  /* 0x0000001120006986 */ /* 0x0005e2000c101506 */
[----:B------:R-:W-:Y:S01]  /*22940*/  ISETP.LT.AND P6, PT, R51, UR5, !P0 ;  /* 0x0000000533007c0c */ /* 0x000fe2000c7c1270 */
[C---:B------:R-:W-:Y:S01]  /*22950*/  VIADD R16, R6.reuse, 0x27 ;  /* 0x0000002706107836 */ /* 0x040fe20000000000 */
[----:B------:R-:W-:Y:S01]  /*22960*/  ISETP.LT.AND P0, PT, R7, UR8, !P0 ;  /* 0x0000000807007c0c */ /* 0x000fe2000c701270 */
[----:B------:R-:W-:Y:S01]  /*22970*/  VIADD R24, R6, 0x26 ;  /* 0x0000002606187836 */ /* 0x000fe20000000000 */
[----:B0-----:R-:W-:Y:S01]  /*22980*/  PRMT R29, R17, 0x7632, R29 ;  /* 0x00007632111d7816 */ /* 0x001fe2000000001d */
[----:B------:R-:W-:Y:S01]  /*22990*/  ULDC UR5, c[0x0][0x228] ;  /* 0x00008a0000057ab9 */ /* 0x000fe20000000800 */
[C---:B-1----:R-:W-:Y:S01]  /*229a0*/  IMAD.WIDE R34, R39.reuse, 0x2, R56 ;  /* 0x0000000227227825 */ /* 0x042fe200078e0238 */
[----:B------:R-:W-:Y:S01]  /*229b0*/  IADD3 R39, R39, UR4, RZ ;  /* 0x0000000427277c10 */ /* 0x000fe2000fffe0ff */
[----:B------:R-:W-:Y:S01]  /*229c0*/  ULDC UR8, c[0x0][0x228] ;  /* 0x00008a0000087ab9 */ /* 0x000fe20000000800 */
[----:B------:R-:W-:-:S02]  /*229d0*/  ISETP.GE.AND P5, PT, R36, UR9, PT ;  /* 0x0000000924007c0c */ /* 0x000fc4000bfa6270 */
[----:B------:R-:W-:Y:S01]  /*229e0*/  ISETP.GE.AND P1, PT, R16, UR9, PT ;  /* 0x0000000910007c0c */ /* 0x000fe2000bf26270 */
[----:B------:R0:W-:Y:S01]  /*229f0*/  @P2 STG.E.U16 desc[UR6][R34.64], R29 ;  /* 0x0000001d22002986 */ /* 0x0001e2000c101506 */
[----:B------:R-:W-:Y:S01]  /*22a00*/  ISETP.GE.AND P4, PT, R24, UR9, PT ;  /* 0x0000000918007c0c */ /* 0x000fe2000bf86270 */
[----:B--2---:R-:W-:Y:S01]  /*22a10*/  IMAD.WIDE R16, R39, 0x2, R2 ;  /* 0x0000000227107825 */ /* 0x004fe200078e0202 */
[----:B------:R-:W-:Y:S01]  /*22a20*/  ISETP.LT.AND P2, PT, R51, UR5, !P5 ;  /* 0x0000000533007c0c */ /* 0x000fe2000ef41270 */
[----:B------:R-:W-:Y:S01]  /*22a30*/  ULDC UR5, c[0x0][0x228] ;  /* 0x00008a0000057ab9 */ /* 0x000fe20000000800 */
[----:B------:R-:W-:Y:S01]  /*22a40*/  PRMT R31, R26, 0x7632, R31 ;  /* 0x000076321a1f7816 */ /* 0x000fe2000000001f */
[----:B------:R-:W-:Y:S01]  /*22a50*/  IMAD.WIDE R24, R39, 0x2, R56 ;  /* 0x0000000227187825 */ /* 0x000fe200078e0238 */
[----:B------:R-:W-:-:S03]  /*22a60*/  ISETP.LT.AND P5, PT, R7, UR8, !P5 ;  /* 0x0000000807007c0c */ /* 0x000fc6000efa1270 */
[----:B------:R-:W-:Y:S01]  /*22a70*/  VIADD R28, R6, 0x28 ;  /* 0x00000028061c7836 */ /* 0x000fe20000000000 */
[----:B------:R1:W-:Y:S01]  /*22a80*/  @P6 STG.E.U16 desc[UR6][R16.64], R26 ;  /* 0x0000001a10006986 */ /* 0x0003e2000c101506 */
[----:B------:R-:W-:Y:S01]  /*22a90*/  VIADD R39, R39, UR4 ;  /* 0x0000000427277c36 */ /* 0x000fe20008000000 */
[----:B------:R-:W-:Y:S02]  /*22aa0*/  ULDC UR8, c[0x0][0x228] ;  /* 0x00008a0000087ab9 */ /* 0x000fe40000000800 */
[----:B------:R2:W-:Y:S01]  /*22ab0*/  @P0 STG.E.U16 desc[UR6][R24.64], R31 ;  /* 0x0000001f18000986 */ /* 0x0005e2000c101506 */
[----:B------:R-:W-:Y:S01]  /*22ac0*/  ISETP.GE.AND P6, PT, R28, UR9, PT ;  /* 0x000000091c007c0c */ /* 0x000fe2000bfc6270 */
[----:B0-----:R-:W-:Y:S01]  /*22ad0*/  IMAD.WIDE R28, R39, 0x2, R2 ;  /* 0x00000002271c7825 */ /* 0x001fe200078e0202 */
[----:B------:R-:W-:Y:S01]  /*22ae0*/  ISETP.LT.AND P0, PT, R51, UR5, !P4 ;  /* 0x0000000533007c0c */ /* 0x000fe2000e701270 */
[----:B------:R-:W-:Y:S01]  /*22af0*/  ULDC UR5, c[0x0][0x228] ;  /* 0x00008a0000057ab9 */ /* 0x000fe20000000800 */
[----:B------:R-:W-:Y:S01]  /*22b00*/  ISETP.LT.AND P4, PT, R7, UR8, !P4 ;  /* 0x0000000807007c0c */ /* 0x000fe2000e781270 */
[----:B------:R-:W-:Y:S01]  /*22b10*/  ULDC UR8, c[0x0][0x228] ;  /* 0x00008a0000087ab9 */ /* 0x000fe20000000800 */
[----:B-1----:R-:W-:Y:S01]  /*22b20*/  PRMT R17, R18, 0x7632, R17 ;  /* 0x0000763212117816 */ /* 0x002fe20000000011 */
[C-C-:B--2---:R-:W-:Y:S01]  /*22b30*/  IMAD.WIDE R30, R39.reuse, 0x2, R56.reuse ;  /* 0x00000002271e7825 */ /* 0x144fe200078e0238 */
[----:B------:R0:W-:Y:S03]  /*22b40*/  @P2 STG.E.U16 desc[UR6][R28.64], R18 ;  /* 0x000000121c002986 */ /* 0x0001e6000c101506 */
[----:B------:R-:W-:Y:S01]  /*22b50*/  VIADD R39, R39, UR4 ;  /* 0x0000000427277c36 */ /* 0x000fe20008000000 */
[----:B------:R1:W-:Y:S01]  /*22b60*/  @P5 STG.E.U16 desc[UR6][R30.64], R17 ;  /* 0x000000111e005986 */ /* 0x0003e2000c101506 */
[----:B------:R-:W-:Y:S01]  /*22b70*/  ISETP.LT.AND P5, PT, R51, UR5, !P1 ;  /* 0x0000000533007c0c */ /* 0x000fe2000cfa1270 */
[----:B------:R-:W-:Y:S01]  /*22b80*/  ULDC UR5, c[0x0][0x228] ;  /* 0x00008a0000057ab9 */ /* 0x000fe20000000800 */
[----:B------:R-:W-:Y:S01]  /*22b90*/  IMAD.WIDE R24, R39, 0x2, R56 ;  /* 0x0000000227187825 */ /* 0x000fe200078e0238 */
[----:B0-----:R-:W-:-:S03]  /*22ba0*/  PRMT R29, R27, 0x7632, R29 ;  /* 0x000076321b1d7816 */ /* 0x001fc6000000001d */
[----:B-1----:R-:W-:Y:S01]  /*22bb0*/  IMAD.WIDE R16, R39, 0x2, R2 ;  /* 0x0000000227107825 */ /* 0x002fe200078e0202 */
[----:B------:R-:W-:Y:S01]  /*22bc0*/  ISETP.LT.AND P1, PT, R7, UR5, !P1 ;  /* 0x0000000507007c0c */ /* 0x000fe2000cf21270 */
[----:B------:R-:W-:Y:S02]  /*22bd0*/  ULDC UR5, c[0x0][0x228] ;  /* 0x00008a0000057ab9 */ /* 0x000fe40000000800 */
[----:B------:R-:W-:Y:S01]  /*22be0*/  VIADD R39, R39, UR4 ;  /* 0x0000000427277c36 */ /* 0x000fe20008000000 */
[----:B------:R0:W-:Y:S04]  /*22bf0*/  @P0 STG.E.U16 desc[UR6][R16.64], R27 ;  /* 0x0000001b10000986 */ /* 0x0001e8000c101506 */
[----:B------:R1:W-:Y:S01]  /*22c00*/  @P4 STG.E.U16 desc[UR6][R24.64], R29 ;  /* 0x0000001d18004986 */ /* 0x0003e2000c101506 */
[----:B------:R-:W-:Y:S01]  /*22c10*/  ISETP.LT.AND P4, PT, R51, UR8, !P6 ;  /* 0x0000000833007c0c */ /* 0x000fe2000f781270 */
[----:B------:R-:W-:Y:S01]  /*22c20*/  VIADD R31, R39, UR4 ;  /* 0x00000004271f7c36 */ /* 0x000fe20008000000 */
[----:B------:R-:W-:Y:S01]  /*22c30*/  ISETP.LT.AND P6, PT, R7, UR10, !P6 ;  /* 0x0000000a07007c0c */ /* 0x000fe2000f7c1270 */
[----:B------:R-:W-:-:S02]  /*22c40*/  VIADD R26, R6, 0x29 ;  /* 0x00000029061a7836 */ /* 0x000fc40000000000 */
[----:B------:R-:W-:Y:S01]  /*22c50*/  VIADD R32, R6, 0x2a ;  /* 0x0000002a06207836 */ /* 0x000fe20000000000 */
[----:B------:R-:W-:Y:S01]  /*22c60*/  PRMT R30, R20, 0x7632, R30 ;  /* 0x00007632141e7816 */ /* 0x000fe2000000001e */
[----:B0-----:R-:W-:-:S04]  /*22c70*/  IMAD.WIDE R16, R39, 0x2, R56 ;  /* 0x0000000227107825 */ /* 0x001fc800078e0238 */
[--C-:B-1----:R-:W-:Y:S01]  /*22c80*/  IMAD.WIDE R28, R39, 0x2, R2.reuse ;  /* 0x00000002271c7825 */ /* 0x102fe200078e0202 */
[----:B------:R-:W-:Y:S01]  /*22c90*/  ISETP.GE.AND P2, PT, R26, UR9, PT ;  /* 0x000000091a007c0c */ /* 0x000fe2000bf46270 */
[----:B------:R-:W-:Y:S01]  /*22ca0*/  ULDC UR8, c[0x0][0x228] ;  /* 0x00008a0000087ab9 */ /* 0x000fe20000000800 */
[----:B------:R-:W-:Y:S02]  /*22cb0*/  ULDC UR10, c[0x0][0x228] ;  /* 0x00008a00000a7ab9 */ /* 0x000fe40000000800 */
[----:B------:R0:W-:Y:S01]  /*22cc0*/  @P5 STG.E.U16 desc[UR6][R28.64], R19 ;  /* 0x000000131c005986 */ /* 0x0001e2000c101506 */
[----:B------:R-:W-:Y:S01]  /*22cd0*/  IMAD.WIDE R24, R31, 0x2, R2 ;  /* 0x000000021f187825 */ /* 0x000fe200078e0202 */
[----:B------:R-:W-:-:S03]  /*22ce0*/  ISETP.GE.AND P0, PT, R32, UR9, PT ;  /* 0x0000000920007c0c */ /* 0x000fc6000bf06270 */
[----:B------:R-:W-:Y:S01]  /*22cf0*/  IMAD.WIDE R26, R31, 0x2, R56 ;  /* 0x000000021f1a7825 */ /* 0x000fe200078e0238 */
[----:B0-----:R-:W-:-:S03]  /*22d00*/  PRMT R29, R19, 0x7632, R29 ;  /* 0x00007632131d7816 */ /* 0x001fc6000000001d */
[----:B------:R-:W-:Y:S02]  /*22d10*/  VIADD R18, R6, 0x2b ;  /* 0x0000002b06127836 */ /* 0x000fe40000000000 */
[----:B------:R0:W-:Y:S04]  /*22d20*/  @P1 STG.E.U16 desc[UR6][R16.64], R29 ;  /* 0x0000001d10001986 */ /* 0x0001e8000c101506 */
[----:B------:R-:W-:Y:S01]  /*22d30*/  @P4 STG.E.U16 desc[UR6][R24.64], R20 ;  /* 0x0000001418004986 */ /* 0x000fe2000c101506 */
[----:B------:R-:W-:Y:S01]  /*22d40*/  ISETP.LT.AND P4, PT, R51, UR5, !P2 ;  /* 0x0000000533007c0c */ /* 0x000fe2000d781270 */
[----:B------:R-:W-:Y:S01]  /*22d50*/  ULDC UR5, c[0x0][0x228] ;  /* 0x00008a0000057ab9 */ /* 0x000fe20000000800 */
[----:B------:R-:W-:Y:S01]  /*22d60*/  ISETP.GE.AND P5, PT, R18, UR9, PT ;  /* 0x0000000912007c0c */ /* 0x000fe2000bfa6270 */
[----:B------:R1:W-:Y:S01]  /*22d70*/  @P6 STG.E.U16 desc[UR6][R26.64], R30 ;  /* 0x0000001e1a006986 */ /* 0x0003e2000c101506 */
[----:B------:R-:W-:Y:S01]  /*22d80*/  ISETP.LT.AND P2, PT, R7, UR5, !P2 ;  /* 0x0000000507007c0c */ /* 0x000fe2000d741270 */
[----:B------:R-:W-:Y:S01]  /*22d90*/  VIADD R19, R31, UR4 ;  /* 0x000000041f137c36 */ /* 0x000fe20008000000 */
[----:B------:R-:W-:Y:S01]  /*22da0*/  ISETP.LT.AND P6, PT, R51, UR8, !P0 ;  /* 0x0000000833007c0c */ /* 0x000fe2000c7c1270 */
[----:B------:R-:W-:Y:S01]  /*22db0*/  VIADD R18, R6, 0x2c ;  /* 0x0000002c06127836 */ /* 0x000fe20000000000 */
[----:B------:R-:W-:Y:S01]  /*22dc0*/  ULDC UR5, c[0x0][0x228] ;  /* 0x00008a0000057ab9 */ /* 0x000fe20000000800 */
[----:B0-----:R-:W-:-:S02]  /*22dd0*/  VIADD R29, R19, UR4 ;  /* 0x00000004131d7c36 */ /* 0x001fc40008000000 */
[----:B------:R-:W-:Y:S01]  /*22de0*/  IMAD.WIDE R16, R19, 0x2, R2 ;  /* 0x0000000213107825 */ /* 0x000fe200078e0202 */
[----:B------:R-:W-:Y:S01]  /*22df0*/  ISETP.GE.AND P1, PT, R18, UR9, PT ;  /* 0x0000000912007c0c */ /* 0x000fe2000bf26270 */
[----:B------:R-:W-:Y:S01]  /*22e00*/  ULDC UR8, c[0x0][0x228] ;  /* 0x00008a0000087ab9 */ /* 0x000fe20000000800 */
[----:B------:R-:W-:Y:S01]  /*22e10*/  ISETP.LT.AND P0, PT, R7, UR5, !P0 ;  /* 0x0000000507007c0c */ /* 0x000fe2000c701270 */
[----:B------:R-:W-:Y:S01]  /*22e20*/  IMAD.WIDE R18, R19, 0x2, R56 ;  /* 0x0000000213127825 */ /* 0x000fe200078e0238 */
[----:B-1----:R-:W-:-:S03]  /*22e30*/  PRMT R27, R8, 0x7632, R27 ;  /* 0x00007632081b7816 */ /* 0x002fc6000000001b */
[----:B------:R-:W-:Y:S01]  /*22e40*/  IMAD.WIDE R24, R29, 0x2, R2 ;  /* 0x000000021d187825 */ /* 0x000fe200078e0202 */
[----:B------:R0:W-:Y:S01]  /*22e50*/  @P4 STG.E.U16 desc[UR6][R16.64], R8 ;  /* 0x0000000810004986 */ /* 0x0001e2000c101506 */
[----:B------:R-:W-:-:S03]  /*22e60*/  ULDC UR5, c[0x0][0x228] ;  /* 0x00008a0000057ab9 */ /* 0x000fc60000000800 */
[----:B------:R1:W-:Y:S04]  /*22e70*/  @P2 STG.E.U16 desc[UR6][R18.64], R27 ;  /* 0x0000001b12002986 */ /* 0x0003e8000c101506 */
[----:B------:R2:W-:Y:S01]  /*22e80*/  @P6 STG.E.U16 desc[UR6][R24.64], R21 ;  /* 0x0000001518006986 */ /* 0x0005e2000c101506 */
[----:B------:R-:W-:Y:S01]  /*22e90*/  ISETP.LT.AND P6, PT, R51, UR5, !P5 ;  /* 0x0000000533007c0c */ /* 0x000fe2000efc1270 */
[----:B------:R-:W-:Y:S01]  /*22ea0*/  VIADD R28, R6, 0x2d ;  /* 0x0000002d061c7836 */ /* 0x000fe20000000000 */
[----:B------:R-:W-:Y:S01]  /*22eb0*/  ISETP.LT.AND P5, PT, R7, UR8, !P5 ;  /* 0x0000000807007c0c */ /* 0x000fe2000efa1270 */
[----:B------:R-:W-:Y:S01]  /*22ec0*/  ULDC UR5, c[0x0][0x228] ;  /* 0x00008a0000057ab9 */ /* 0x000fe20000000800 */
[----:B0-----:R-:W-:Y:S01]  /*22ed0*/  PRMT R17, R21, 0x7632, R17 ;  /* 0x0000763215117816 */ /* 0x001fe20000000011 */
[----:B------:R-:W-:Y:S01]  /*22ee0*/  ULDC UR8, c[0x0][0x228] ;  /* 0x00008a0000087ab9 */ /* 0x000fe20000000800 */
[----:B-1----:R-:W-:-:S04]  /*22ef0*/  IMAD.WIDE R26, R29, 0x2, R56 ;  /* 0x000000021d1a7825 */ /* 0x002fc800078e0238 */
[----:B------:R-:W-:Y:S01]  /*22f00*/  VIADD R29, R29, UR4 ;  /* 0x000000041d1d7c36 */ /* 0x000fe20008000000 */
[----:B------:R0:W-:Y:S01]  /*22f10*/  @P0 STG.E.U16 desc[UR6][R26.64], R17 ;  /* 0x000000111a000986 */ /* 0x0001e2000c101506 */
[----:B------:R-:W-:Y:S01]  /*22f20*/  ISETP.LT.AND P0, PT, R51, UR5, !P1 ;  /* 0x0000000533007c0c */ /* 0x000fe2000cf01270 */
[----:B------:R-:W-:Y:S01]  /*22f30*/  ULDC UR5, c[0x0][0x228] ;  /* 0x00008a0000057ab9 */ /* 0x000fe20000000800 */
[----:B------:R-:W-:Y:S01]  /*22f40*/  IMAD.WIDE R18, R29, 0x2, R56 ;  /* 0x000000021d127825 */ /* 0x000fe200078e0238 */
[----:B--2---:R-:W-:Y:S02]  /*22f50*/  PRMT R21, R9, 0x7632, R21 ;  /* 0x0000763209157816 */ /* 0x004fe40000000015 */
[----:B------:R-:W-:Y:S01]  /*22f60*/  ISETP.LT.AND P1, PT, R7, UR8, !P1 ;  /* 0x0000000807007c0c */ /* 0x000fe2000cf21270 */
[----:B------:R-:W-:Y:S01]  /*22f70*/  ULDC UR8, c[0x0][0x228] ;  /* 0x00008a0000087ab9 */ /* 0x000fe20000000800 */
[----:B------:R-:W-:Y:S01]  /*22f80*/  IADD3 R20, R6, 0x2e, RZ ;  /* 0x0000002e06147810 */ /* 0x000fe20007ffe0ff */
[----:B0-----:R-:W-:Y:S01]  /*22f90*/  IMAD.WIDE R16, R29, 0x2, R2 ;  /* 0x000000021d107825 */ /* 0x001fe200078e0202 */
[----:B------:R-:W-:-:S03]  /*22fa0*/  ISETP.GE.AND P4, PT, R28, UR9, PT ;  /* 0x000000091c007c0c */ /* 0x000fc6000bf86270 */
[----:B------:R-:W-:Y:S01]  /*22fb0*/  VIADD R29, R29, UR4 ;  /* 0x000000041d1d7c36 */ /* 0x000fe20008000000 */
[----:B------:R0:W-:Y:S01]  /*22fc0*/  @P6 STG.E.U16 desc[UR6][R16.64], R9 ;  /* 0x0000000910006986 */ /* 0x0001e2000c101506 */
[----:B------:R-:W-:-:S03]  /*22fd0*/  ISETP.GE.AND P2, PT, R20, UR9, PT ;  /* 0x0000000914007c0c */ /* 0x000fc6000bf46270 */
[----:B------:R1:W-:Y:S01]  /*22fe0*/  @P5 STG.E.U16 desc[UR6][R18.64], R21 ;  /* 0x0000001512005986 */ /* 0x0003e2000c101506 */
[----:B------:R-:W-:Y:S01]  /*22ff0*/  ISETP.LT.AND P5, PT, R51, UR5, !P4 ;  /* 0x0000000533007c0c */ /* 0x000fe2000e7a1270 */
[----:B------:R-:W-:Y:S01]  /*23000*/  VIADD R8, R6, 0x2f ;  /* 0x0000002f06087836 */ /* 0x000fe20000000000 */
[----:B------:R-:W-:Y:S01]  /*23010*/  ISETP.LT.AND P4, PT, R7, UR8, !P4 ;  /* 0x0000000807007c0c */ /* 0x000fe2000e781270 */
[C---:B------:R-:W-:Y:S01]  /*23020*/  IMAD.WIDE R24, R29.reuse, 0x2, R56 ;  /* 0x000000021d187825 */ /* 0x040fe200078e0238 */
[----:B------:R-:W-:Y:S01]  /*23030*/  ULDC UR5, c[0x0][0x228] ;  /* 0x00008a0000057ab9 */ /* 0x000fe20000000800 */
[----:B------:R-:W-:Y:S01]  /*23040*/  ULDC UR8, c[0x0][0x228] ;  /* 0x00008a0000087ab9 */ /* 0x000fe20000000800 */
[----:B0-----:R-:W-:Y:S01]  /*23050*/  PRMT R17, R22, 0x7632, R17 ;  /* 0x0000763216117816 */ /* 0x001fe20000000011 */
[----:B-1----:R-:W-:Y:S01]  /*23060*/  IMAD.WIDE R20, R29, 0x2, R2 ;  /* 0x000000021d147825 */ /* 0x002fe200078e0202 */
[----:B------:R-:W-:-:S03]  /*23070*/  ISETP.GE.AND P6, PT, R8, UR9, PT ;  /* 0x0000000908007c0c */ /* 0x000fc6000bfc6270 */
[----:B------:R-:W-:Y:S01]  /*23080*/  VIADD R29, R29, UR4 ;  /* 0x000000041d1d7c36 */ /* 0x000fe20008000000 */
[----:B------:R0:W-:Y:S01]  /*23090*/  @P0 STG.E.U16 desc[UR6][R20.64], R22 ;  /* 0x0000001614000986 */ /* 0x0001e2000c101506 */
[C---:B------:R-:W-:Y:S02]  /*230a0*/  VIADD R18, R6.reuse, 0x30 ;  /* 0x0000003006127836 */ /* 0x040fe40000000000 */
[----:B------:R-:W-:Y:S01]  /*230b0*/  IMAD.WIDE R8, R29, 0x2, R2 ;  /* 0x000000021d087825 */ /* 0x000fe200078e0202 */
[----:B------:R1:W-:Y:S01]  /*230c0*/  @P1 STG.E.U16 desc[UR6][R24.64], R17 ;  /* 0x0000001118001986 */ /* 0x0003e2000c101506 */
[----:B------:R-:W-:Y:S01]  /*230d0*/  ISETP.LT.AND P1, PT, R51, UR5, !P2 ;  /* 0x0000000533007c0c */ /* 0x000fe2000d721270 */
[----:B------:R-:W-:Y:S01]  /*230e0*/  ULDC UR5, c[0x0][0x228] ;  /* 0x00008a0000057ab9 */ /* 0x000fe20000000800 */
[----:B------:R-:W-:Y:S01]  /*230f0*/  VIADD R19, R6, 0x31 ;  /* 0x0000003106137836 */ /* 0x000fe20000000000 */
[----:B------:R2:W-:Y:S01]  /*23100*/  @P5 STG.E.U16 desc[UR6][R8.64], R10 ;  /* 0x0000000a08005986 */ /* 0x0005e2000c101506 */
[----:B0-----:R-:W-:Y:S01]  /*23110*/  PRMT R21, R10, 0x7632, R21 ;  /* 0x000076320a157816 */ /* 0x001fe20000000015 */
[----:B-1----:R-:W-:Y:S01]  /*23120*/  IMAD.WIDE R16, R29, 0x2, R56 ;  /* 0x000000021d107825 */ /* 0x002fe200078e0238 */
[----:B------:R-:W-:Y:S01]  /*23130*/  ISETP.LT.AND P2, PT, R7, UR5, !P2 ;  /* 0x0000000507007c0c */ /* 0x000fe2000d741270 */
[----:B------:R-:W-:-:S02]  /*23140*/  ULDC UR5, c[0x0][0x228] ;  /* 0x00008a0000057ab9 */ /* 0x000fc40000000800 */
[----:B------:R-:W-:Y:S01]  /*23150*/  VIADD R29, R29, UR4 ;  /* 0x000000041d1d7c36 */ /* 0x000fe20008000000 */
[----:B------:R0:W-:Y:S01]  /*23160*/  @P4 STG.E.U16 desc[UR6][R16.64], R21 ;  /* 0x0000001510004986 */ /* 0x0001e2000c101506 */
[----:B------:R-:W-:Y:S02]  /*23170*/  ISETP.GE.AND P0, PT, R18, UR9, PT ;  /* 0x0000000912007c0c */ /* 0x000fe4000bf06270 */
[----:B------:R-:W-:Y:S01]  /*23180*/  ISETP.GE.AND P5, PT, R19, UR9, PT ;  /* 0x0000000913007c0c */ /* 0x000fe2000bfa6270 */
[----:B------:R-:W-:Y:S01]  /*23190*/  IMAD.WIDE R18, R29, 0x2, R2 ;  /* 0x000000021d127825 */ /* 0x000fe200078e0202 */
[----:B------:R-:W-:Y:S01]  /*231a0*/  ISETP.LT.AND P4, PT, R51, UR8, !P6 ;  /* 0x0000000833007c0c */ /* 0x000fe2000f781270 */
[----:B------:R-:W-:Y:S01]  /*231b0*/  ULDC UR8, c[0x0][0x228] ;  /* 0x00008a0000087ab9 */ /* 0x000fe20000000800 */
[----:B------:R-:W-:Y:S01]  /*231c0*/  ISETP.LT.AND P6, PT, R7, UR10, !P6 ;  /* 0x0000000a07007c0c */ /* 0x000fe2000f7c1270 */
[----:B------:R-:W-:Y:S01]  /*231d0*/  VIADD R25, R29, UR4 ;  /* 0x000000041d197c36 */ /* 0x000fe20008000000 */
[----:B------:R1:W-:Y:S01]  /*231e0*/  @P1 STG.E.U16 desc[UR6][R18.64], R23 ;  /* 0x0000001712001986 */ /* 0x0003e2000c101506 */
[----:B------:R-:W-:Y:S01]  /*231f0*/  VIADD R20, R6, 0x32 ;  /* 0x0000003206147836 */ /* 0x000fe20000000000 */
[----:B------:R-:W-:Y:S01]  /*23200*/  PRMT R22, R11, 0x7632, R22 ;  /* 0x000076320b167816 */ /* 0x000fe20000000016 */
[----:B--2---:R-:W-:Y:S01]  /*23210*/  IMAD.WIDE R8, R29, 0x2, R56 ;  /* 0x000000021d087825 */ /* 0x004fe200078e0238 */
[----:B------:R-:W-:-:S03]  /*23220*/  ULDC UR10, c[0x0][0x228] ;  /* 0x00008a00000a7ab9 */ /* 0x000fc60000000800 */
[----:B0-----:R-:W-:Y:S01]  /*23230*/  IMAD.WIDE R16, R25, 0x2, R2 ;  /* 0x0000000219107825 */ /* 0x001fe200078e0202 */
[----:B------:R-:W-:Y:S02]  /*23240*/  ISETP.GE.AND P1, PT, R20, UR9, PT ;  /* 0x0000000914007c0c */ /* 0x000fe4000bf26270 */
[----:B-1----:R-:W-:Y:S01]  /*23250*/  PRMT R19, R23, 0x7632, R19 ;  /* 0x0000763217137816 */ /* 0x002fe20000000013 */
[----:B------:R-:W-:-:S04]  /*23260*/  IMAD.WIDE R20, R25, 0x2, R56 ;  /* 0x0000000219147825 */ /* 0x000fc800078e0238 */
[----:B------:R0:W-:Y:S01]  /*23270*/  @P2 STG.E.U16 desc[UR6][R8.64], R19 ;  /* 0x0000001308002986 */ /* 0x0001e2000c101506 */
[----:B------:R-:W-:-:S03]  /*23280*/  VIADD R25, R25, UR4 ;  /* 0x0000000419197c36 */ /* 0x000fc60008000000 */
[----:B------:R-:W-:Y:S01]  /*23290*/  @P4 STG.E.U16 desc[UR6][R16.64], R11 ;  /* 0x0000000b10004986 */ /* 0x000fe2000c101506 */
[----:B------:R-:W-:Y:S01]  /*232a0*/  ISETP.LT.AND P4, PT, R51, UR5, !P0 ;  /* 0x0000000533007c0c */ /* 0x000fe2000c781270 */
[----:B------:R-:W-:Y:S02]  /*232b0*/  ULDC UR5, c[0x0][0x228] ;  /* 0x00008a0000057ab9 */ /* 0x000fe40000000800 */
[----:B------:R1:W-:Y:S01]  /*232c0*/  @P6 STG.E.U16 desc[UR6][R20.64], R22 ;  /* 0x0000001614006986 */ /* 0x0003e2000c101506 */
[----:B------:R-:W-:Y:S01]  /*232d0*/  ISETP.LT.AND P0, PT, R7, UR5, !P0 ;  /* 0x0000000507007c0c */ /* 0x000fe2000c701270 */
[----:B------:R-:W-:Y:S01]  /*232e0*/  VIADD R10, R6, 0x33 ;  /* 0x00000033060a7836 */ /* 0x000fe20000000000 */
[----:B------:R-:W-:Y:S01]  /*232f0*/  ISETP.LT.AND P6, PT, R51, UR8, !P5 ;  /* 0x0000000833007c0c */ /* 0x000fe2000efc1270 */
[----:B------:R-:W-:Y:S01]  /*23300*/  ULDC UR5, c[0x0][0x228] ;  /* 0x00008a0000057ab9 */ /* 0x000fe20000000800 */
[C---:B0-----:R-:W-:Y:S02]  /*23310*/  IMAD.WIDE R8, R25.reuse, 0x2, R2 ;  /* 0x0000000219087825 */ /* 0x041fe400078e0202 */
[----:B------:R-:W-:Y:S01]  /*23320*/  ISETP.GE.AND P2, PT, R10, UR9, PT ;  /* 0x000000090a007c0c */ /* 0x000fe2000bf46270 */
[----:B------:R-:W-:Y:S01]  /*23330*/  ULDC UR8, c[0x0][0x228] ;  /* 0x00008a0000087ab9 */ /* 0x000fe20000000800 */
[C---:B-1----:R-:W-:Y:S01]  /*23340*/  IADD3 R21, R25.reuse, UR4, RZ ;  /* 0x0000000419157c10 */ /* 0x042fe2000fffe0ff */
[----:B------:R-:W-:Y:S01]  /*23350*/  IMAD.WIDE R10, R25, 0x2, R56 ;  /* 0x00000002190a7825 */ /* 0x000fe200078e0238 */
[----:B------:R-:W-:-:S02]  /*23360*/  PRMT R20, R12, 0x7632, R20 ;  /* 0x000076320c147816 */ /* 0x000fc40000000014 */
[----:B------:R-:W-:Y:S01]  /*23370*/  ISETP.LT.AND P5, PT, R7, UR5, !P5 ;  /* 0x0000000507007c0c */ /* 0x000fe2000efa1270 */
[----:B------:R-:W-:Y:S01]  /*23380*/  IMAD.WIDE R16, R21, 0x2, R2 ;  /* 0x0000000215107825 */ /* 0x000fe200078e0202 */
[----:B------:R0:W-:Y:S01]  /*23390*/  @P4 STG.E.U16 desc[UR6][R8.64], R12 ;  /* 0x0000000c08004986 */ /* 0x0001e2000c101506 */
[----:B------:R-:W-:Y:S02]  /*233a0*/  ULDC UR5, c[0x0][0x228] ;  /* 0x00008a0000057ab9 */ /* 0x000fe40000000800 */
[C---:B------:R-:W-:Y:S02]  /*233b0*/  VIADD R18, R6.reuse, 0x34 ;  /* 0x0000003406127836 */ /* 0x040fe40000000000 */
[----:B------:R-:W-:Y:S01]  /*233c0*/  VIADD R19, R6, 0x35 ;  /* 0x0000003506137836 */ /* 0x000fe20000000000 */
[----:B------:R1:W-:Y:S02]  /*233d0*/  @P0 STG.E.U16 desc[UR6][R10.64], R20 ;  /* 0x000000140a000986 */ /* 0x0003e4000c101506 */
[----:B------:R-:W-:-:S02]  /*233e0*/  ISETP.GE.AND P4, PT, R18, UR9, PT ;  /* 0x0000000912007c0c */ /* 0x000fc4000bf86270 */
[----:B------:R2:W-:Y:S01]  /*233f0*/  @P6 STG.E.U16 desc[UR6][R16.64], R52 ;  /* 0x0000003410006986 */ /* 0x0005e2000c101506 */
[----:B------:R-:W-:Y:S01]  /*23400*/  ISETP.LT.AND P6, PT, R51, UR5, !P1 ;  /* 0x0000000533007c0c */ /* 0x000fe2000cfc1270 */
[----:B------:R-:W-:Y:S01]  /*23410*/  ULDC UR5, c[0x0][0x228] ;  /* 0x00008a0000057ab9 */ /* 0x000fe20000000800 */
[----:B------:R-:W-:Y:S01]  /*23420*/  ISETP.GE.AND P0, PT, R19, UR9, PT ;  /* 0x0000000913007c0c */ /* 0x000fe2000bf06270 */
[----:B------:R-:W-:Y:S01]  /*23430*/  IMAD.WIDE R18, R21, 0x2, R56 ;  /* 0x0000000215127825 */ /* 0x000fe200078e0238 */
[----:B------:R-:W-:Y:S01]  /*23440*/  ISETP.LT.AND P1, PT, R7, UR8, !P1 ;  /* 0x0000000807007c0c */ /* 0x000fe2000cf21270 */
[----:B------:R-:W-:Y:S01]  /*23450*/  ULDC UR8, c[0x0][0x228] ;  /* 0x00008a0000087ab9 */ /* 0x000fe20000000800 */
[----:B0-----:R-:W-:Y:S01]  /*23460*/  PRMT R9, R52, 0x7632, R9 ;  /* 0x0000763234097816 */ /* 0x001fe20000000009 */
[----:B------:R-:W-:-:S04]  /*23470*/  VIADD R21, R21, UR4 ;  /* 0x0000000415157c36 */ /* 0x000fc80008000000 */
[----:B------:R0:W-:Y:S01]  /*23480*/  @P5 STG.E.U16 desc[UR6][R18.64], R9 ;  /* 0x0000000912005986 */ /* 0x0001e2000c101506 */
[----:B------:R-:W-:Y:S01]  /*23490*/  ISETP.LT.AND P5, PT, R51, UR5, !P2 ;  /* 0x0000000533007c0c */ /* 0x000fe2000d7a1270 */
[----:B-1----:R-:W-:Y:S01]  /*234a0*/  IMAD.WIDE R10, R21, 0x2, R56 ;  /* 0x00000002150a7825 */ /* 0x002fe200078e0238 */
[----:B--2---:R-:W-:Y:S01]  /*234b0*/  PRMT R17, R13, 0x7632, R17 ;  /* 0x000076320d117816 */ /* 0x004fe20000000011 */
[----:B------:R-:W-:Y:S01]  /*234c0*/  ULDC UR5, c[0x0][0x228] ;  /* 0x00008a0000057ab9 */ /* 0x000fe20000000800 */
[----:B------:R-:W-:Y:S01]  /*234d0*/  ISETP.LT.AND P2, PT, R7, UR8, !P2 ;  /* 0x0000000807007c0c */ /* 0x000fe2000d741270 */
[----:B------:R-:W-:Y:S01]  /*234e0*/  ULDC UR8, c[0x0][0x228] ;  /* 0x00008a0000087ab9 */ /* 0x000fe20000000800 */
[----:B0-----:R-:W-:-:S04]  /*234f0*/  IMAD.WIDE R8, R21, 0x2, R2 ;  /* 0x0000000215087825 */ /* 0x001fc800078e0202 */
[----:B------:R-:W-:Y:S01]  /*23500*/  VIADD R21, R21, UR4 ;  /* 0x0000000415157c36 */ /* 0x000fe20008000000 */
[----:B------:R0:W-:Y:S04]  /*23510*/  @P6 STG.E.U16 desc[UR6][R8.64], R13 ;  /* 0x0000000d08006986 */ /* 0x0001e8000c101506 */
[----:B------:R1:W-:Y:S01]  /*23520*/  @P1 STG.E.U16 desc[UR6][R10.64], R17 ;  /* 0x000000110a001986 */ /* 0x0003e2000c101506 */
[----:B------:R-:W-:Y:S01]  /*23530*/  ISETP.LT.AND P1, PT, R51, UR5, !P4 ;  /* 0x0000000533007c0c */ /* 0x000fe2000e721270 */
[----:B------:R-:W-:Y:S01]  /*23540*/  IMAD.WIDE R18, R21, 0x2, R56 ;  /* 0x0000000215127825 */ /* 0x000fe200078e0238 */
[----:B------:R-:W-:Y:S01]  /*23550*/  ISETP.LT.AND P4, PT, R7, UR8, !P4 ;  /* 0x0000000807007c0c */ /* 0x000fe2000e781270 */
[----:B------:R-:W-:Y:S01]  /*23560*/  ULDC UR5, c[0x0][0x228] ;  /* 0x00008a0000057ab9 */ /* 0x000fe20000000800 */
[----:B------:R-:W-:Y:S01]  /*23570*/  ULDC UR8, c[0x0][0x228] ;  /* 0x00008a0000087ab9 */ /* 0x000fe20000000800 */
[----:B------:R-:W-:Y:S01]  /*23580*/  VIADD R12, R6, 0x36 ;  /* 0x00000036060c7836 */ /* 0x000fe20000000000 */
[----:B0-----:R-:W-:Y:S01]  /*23590*/  PRMT R9, R53, 0x7632, R9 ;  /* 0x0000763235097816 */ /* 0x001fe20000000009 */
[----:B-1----:R-:W-:-:S04]  /*235a0*/  IMAD.WIDE R16, R21, 0x2, R2 ;  /* 0x0000000215107825 */ /* 0x002fc800078e0202 */
[----:B------:R-:W-:Y:S01]  /*235b0*/  VIADD R21, R21, UR4 ;  /* 0x0000000415157c36 */ /* 0x000fe20008000000 */
[----:B------:R0:W-:Y:S01]  /*235c0*/  @P5 STG.E.U16 desc[UR6][R16.64], R53 ;  /* 0x0000003510005986 */ /* 0x0001e2000c101506 */
[----:B------:R-:W-:Y:S01]  /*235d0*/  ISETP.LT.AND P5, PT, R51, UR5, !P0 ;  /* 0x0000000533007c0c */ /* 0x000fe2000c7a1270 */
[----:B------:R-:W-:Y:S01]  /*235e0*/  VIADD R13, R6, 0x38 ;  /* 0x00000038060d7836 */ /* 0x000fe20000000000 */
[----:B------:R-:W-:Y:S01]  /*235f0*/  ISETP.GE.AND P6, PT, R12, UR9, PT ;  /* 0x000000090c007c0c */ /* 0x000fe2000bfc6270 */
[----:B------:R1:W-:Y:S01]  /*23600*/  @P2 STG.E.U16 desc[UR6][R18.64], R9 ;  /* 0x0000000912002986 */ /* 0x0003e2000c101506 */
[----:B------:R-:W-:Y:S01]  /*23610*/  IMAD.WIDE R10, R21, 0x2, R56 ;  /* 0x00000002150a7825 */ /* 0x000fe200078e0238 */
[----:B------:R-:W-:-:S03]  /*23620*/  ULDC UR5, c[0x0][0x228] ;  /* 0x00008a0000057ab9 */ /* 0x000fc60000000800 */
[----:B------:R-:W-:Y:S01]  /*23630*/  VIADD R12, R6, 0x37 ;  /* 0x00000037060c7836 */ /* 0x000fe20000000000 */
[----:B------:R-:W-:Y:S01]  /*23640*/  ISETP.LT.AND P0, PT, R7, UR5, !P0 ;  /* 0x0000000507007c0c */ /* 0x000fe2000c701270 */
[----:B------:R-:W-:Y:S01]  /*23650*/  ULDC UR5, c[0x0][0x228] ;  /* 0x00008a0000057ab9 */ /* 0x000fe20000000800 */
[C---:B0-----:R-:W-:Y:S02]  /*23660*/  VIADD R17, R21.reuse, UR4 ;  /* 0x0000000415117c36 */ /* 0x041fe40008000000 */
[----:B-1----:R-:W-:Y:S01]  /*23670*/  IMAD.WIDE R8, R21, 0x2, R2 ;  /* 0x0000000215087825 */ /* 0x002fe200078e0202 */
[----:B------:R-:W-:Y:S02]  /*23680*/  PRMT R19, R14, 0x7632, R19 ;  /* 0x000076320e137816 */ /* 0x000fe40000000013 */
[----:B------:R-:W-:Y:S02]  /*23690*/  ISETP.GE.AND P2, PT, R12, UR9, PT ;  /* 0x000000090c007c0c */ /* 0x000fe4000bf46270 */
[----:B------:R-:W-:Y:S01]  /*236a0*/  @P1 STG.E.U16 desc[UR6][R8.64], R14 ;  /* 0x0000000e08001986 */ /* 0x000fe2000c101506 */
[----:B------:R-:W-:Y:S01]  /*236b0*/  ISETP.GE.AND P1, PT, R13, UR9, PT ;  /* 0x000000090d007c0c */ /* 0x000fe2000bf26270 */
[----:B------:R-:W-:-:S02]  /*236c0*/  IMAD.WIDE R12, R17, 0x2, R2 ;  /* 0x00000002110c7825 */ /* 0x000fc400078e0202 */
[----:B------:R0:W-:Y:S01]  /*236d0*/  @P4 STG.E.U16 desc[UR6][R10.64], R19 ;  /* 0x000000130a004986 */ /* 0x0001e2000c101506 */
[----:B------:R-:W-:Y:S01]  /*236e0*/  ISETP.LT.AND P4, PT, R51, UR8, !P6 ;  /* 0x0000000833007c0c */ /* 0x000fe2000f781270 */
[C---:B------:R-:W-:Y:S01]  /*236f0*/  VIADD R23, R17.reuse, UR4 ;  /* 0x0000000411177c36 */ /* 0x040fe20008000000 */
[----:B------:R-:W-:Y:S01]  /*23700*/  ULDC UR8, c[0x0][0x228] ;  /* 0x00008a0000087ab9 */ /* 0x000fe20000000800 */
[----:B------:R1:W-:Y:S01]  /*23710*/  @P5 STG.E.U16 desc[UR6][R12.64], R54 ;  /* 0x000000360c005986 */ /* 0x0003e2000c101506 */
[----:B------:R-:W-:Y:S01]  /*23720*/  IMAD.WIDE R16, R17, 0x2, R56 ;  /* 0x0000000211107825 */ /* 0x000fe200078e0238 */
[----:B------:R-:W-:Y:S01]  /*23730*/  ISETP.LT.AND P6, PT, R7, UR10, !P6 ;  /* 0x0000000a07007c0c */ /* 0x000fe2000f7c1270 */
[----:B------:R-:W-:Y:S02]  /*23740*/  ULDC UR10, c[0x0][0x228] ;  /* 0x00008a00000a7ab9 */ /* 0x000fe40000000800 */
[----:B0-----:R-:W-:Y:S01]  /*23750*/  IMAD.WIDE R18, R23, 0x2, R2 ;  /* 0x0000000217127825 */ /* 0x001fe200078e0202 */
[----:B-1----:R-:W-:-:S03]  /*23760*/  PRMT R13, R54, 0x7632, R13 ;  /* 0x00007632360d7816 */ /* 0x002fc6000000000d */
[----:B------:R-:W-:Y:S02]  /*23770*/  VIADD R12, R6, 0x3a ;  /* 0x0000003a060c7836 */ /* 0x000fe40000000000 */
[----:B------:R0:W-:Y:S04]  /*23780*/  @P0 STG.E.U16 desc[UR6][R16.64], R13 ;  /* 0x0000000d10000986 */ /* 0x0001e8000c101506 */
[----:B------:R1:W-:Y:S01]  /*23790*/  @P4 STG.E.U16 desc[UR6][R18.64], R15 ;  /* 0x0000000f12004986 */ /* 0x0003e2000c101506 */
[----:B------:R-:W-:Y:S01]  /*237a0*/  ISETP.LT.AND P4, PT, R51, UR5, !P2 ;  /* 0x0000000533007c0c */ /* 0x000fe2000d781270 */
[----:B------:R-:W-:Y:S01]  /*237b0*/  IMAD.WIDE R20, R23, 0x2, R56 ;  /* 0x0000000217147825 */ /* 0x000fe200078e0238 */
[----:B------:R-:W-:Y:S01]  /*237c0*/  PRMT R14, R15, 0x7632, R14 ;  /* 0x000076320f0e7816 */ /* 0x000fe2000000000e */
[----:B------:R-:W-:-:S02]  /*237d0*/  ULDC UR5, c[0x0][0x228] ;  /* 0x00008a0000057ab9 */ /* 0x000fc40000000800 */
[----:B------:R-:W-:Y:S01]  /*237e0*/  VIADD R23, R23, UR4 ;  /* 0x0000000417177c36 */ /* 0x000fe20008000000 */
[----:B------:R-:W-:Y:S01]  /*237f0*/  ISETP.GE.AND P0, PT, R12, UR9, PT ;  /* 0x000000090c007c0c */ /* 0x000fe2000bf06270 */
[----:B------:R-:W-:Y:S01]  /*23800*/  VIADD R8, R6, 0x39 ;  /* 0x0000003906087836 */ /* 0x000fe20000000000 */
[----:B------:R-:W-:Y:S01]  /*23810*/  ISETP.LT.AND P2, PT, R7, UR8, !P2 ;  /* 0x0000000807007c0c */ /* 0x000fe2000d741270 */
[----:B0-----:R-:W-:Y:S01]  /*23820*/  IMAD.WIDE R12, R23, 0x2, R2 ;  /* 0x00000002170c7825 */ /* 0x001fe200078e0202 */
[----:B------:R0:W-:Y:S01]  /*23830*/  @P6 STG.E.U16 desc[UR6][R20.64], R14 ;  /* 0x0000000e14006986 */ /* 0x0001e2000c101506 */
[----:B------:R-:W-:Y:S01]  /*23840*/  ISETP.LT.AND P6, PT, R51, UR10, !P1 ;  /* 0x0000000a33007c0c */ /* 0x000fe2000cfc1270 */
[----:B------:R-:W-:Y:S01]  /*23850*/  ULDC UR8, c[0x0][0x228] ;  /* 0x00008a0000087ab9 */ /* 0x000fe20000000800 */
[----:B------:R-:W-:Y:S01]  /*23860*/  ISETP.GE.AND P5, PT, R8, UR9, PT ;  /* 0x0000000908007c0c */ /* 0x000fe2000bfa6270 */
[----:B------:R-:W-:Y:S01]  /*23870*/  @P4 STG.E.U16 desc[UR6][R12.64], R55 ;  /* 0x000000370c004986 */ /* 0x000fe2000c101506 */
[----:B------:R-:W-:Y:S01]  /*23880*/  ISETP.LT.AND P4, PT, R7, UR5, !P1 ;  /* 0x0000000507007c0c */ /* 0x000fe2000cf81270 */
[----:B-1----:R-:W-:Y:S01]  /*23890*/  VIADD R18, R6, 0x3b ;  /* 0x0000003b06127836 */ /* 0x002fe20000000000 */
[----:B------:R-:W-:Y:S01]  /*238a0*/  ULDC UR5, c[0x0][0x228] ;  /* 0x00008a0000057ab9 */ /* 0x000fe20000000800 */
[----:B------:R1:W2:Y:S01]  /*238b0*/  LDS.128 R8, [R0] ;  /* 0x0000000000087984 */ /* 0x0002a20000000c00 */
[----:B------:R-:W-:Y:S01]  /*238c0*/  ULDC UR10, c[0x0][0x228] ;  /* 0x00008a00000a7ab9 */ /* 0x000fe20000000800 */
[C---:B0-----:R-:W-:Y:S01]  /*238d0*/  IADD3 R21, R23.reuse, UR4, RZ ;  /* 0x0000000417157c10 */ /* 0x041fe2000fffe0ff */
[----:B------:R-:W-:Y:S01]  /*238e0*/  IMAD.WIDE R14, R23, 0x2, R56 ;  /* 0x00000002170e7825 */ /* 0x000fe200078e0238 */
[----:B-1----:R-:W-:-:S03]  /*238f0*/  PRMT R0, R55, 0x7632, R0 ;  /* 0x0000763237007816 */ /* 0x002fc60000000000 */
[C---:B------:R-:W-:Y:S01]  /*23900*/  IMAD.WIDE R16, R21.reuse, 0x2, R2 ;  /* 0x0000000215107825 */ /* 0x040fe200078e0202 */
[----:B------:R-:W-:Y:S02]  /*23910*/  ISETP.GE.AND P1, PT, R18, UR9, PT ;  /* 0x0000000912007c0c */ /* 0x000fe4000bf26270 */
[----:B------:R-:W-:Y:S01]  /*23920*/  PRMT R13, R4, 0x7632, R13 ;  /* 0x00007632040d7816 */ /* 0x000fe2000000000d */
[----:B------:R0:W-:Y:S01]  /*23930*/  @P2 STG.E.U16 desc[UR6][R14.64], R0 ;  /* 0x000000000e002986 */ /* 0x0001e2000c101506 */
[----:B------:R-:W-:-:S03]  /*23940*/  IMAD.WIDE R18, R21, 0x2, R56 ;  /* 0x0000000215127825 */ /* 0x000fc600078e0238 */
[----:B------:R1:W-:Y:S04]  /*23950*/  @P6 STG.E.U16 desc[UR6][R16.64], R4 ;  /* 0x0000000410006986 */ /* 0x0003e8000c101506 */
[----:B------:R3:W-:Y:S01]  /*23960*/  @P4 STG.E.U16 desc[UR6][R18.64], R13 ;  /* 0x0000000d12004986 */ /* 0x0007e2000c101506 */
[C---:B0-----:R-:W-:Y:S02]  /*23970*/  VIADD R0, R6.reuse, 0x3c ;  /* 0x0000003c06007836 */ /* 0x041fe40000000000 */
[----:B-1----:R-:W-:-:S03]  /*23980*/  VIADD R4, R6, 0x3d ;  /* 0x0000003d06047836 */ /* 0x002fc60000000000 */
[----:B------:R-:W-:Y:S01]  /*23990*/  ISETP.GE.AND P4, PT, R0, UR9, PT ;  /* 0x0000000900007c0c */ /* 0x000fe2000bf86270 */
[----:B------:R-:W-:Y:S02]  /*239a0*/  VIADD R0, R6, 0x3e ;  /* 0x0000003e06007836 */ /* 0x000fe40000000000 */
[----:B------:R-:W4:Y:S01]  /*239b0*/  LDL.LU R6, [R1+0xbe4] ;  /* 0x000be40001067983 */ /* 0x000f220000300800 */
[----:B------:R-:W-:Y:S01]  /*239c0*/  ISETP.LT.AND P2, PT, R51, UR5, !P5 ;  /* 0x0000000533007c0c */ /* 0x000fe2000ef41270 */
[----:B------:R-:W-:Y:S01]  /*239d0*/  VIADD R21, R21, UR4 ;  /* 0x0000000415157c36 */ /* 0x000fe20008000000 */
[----:B------:R-:W-:Y:S01]  /*239e0*/  ISETP.LT.AND P5, PT, R7, UR8, !P5 ;  /* 0x0000000807007c0c */ /* 0x000fe2000efa1270 */
[----:B------:R-:W-:Y:S01]  /*239f0*/  ULDC UR5, c[0x0][0x228] ;  /* 0x00008a0000057ab9 */ /* 0x000fe20000000800 */
[----:B------:R-:W-:Y:S01]  /*23a00*/  ISETP.LT.AND P6, PT, R51, UR10, !P0 ;  /* 0x0000000a33007c0c */ /* 0x000fe2000c7c1270 */
[C---:B------:R-:W-:Y:S01]  /*23a10*/  VIADD R23, R21.reuse, UR4 ;  /* 0x0000000415177c36 */ /* 0x040fe20008000000 */
[----:B--2---:R-:W-:Y:S01]  /*23a20*/  PRMT R20, R8, 0x7632, R20 ;  /* 0x0000763208147816 */ /* 0x004fe20000000014 */
[----:B---3--:R-:W-:Y:S01]  /*23a30*/  IMAD.WIDE R12, R21, 0x2, R2 ;  /* 0x00000002150c7825 */ /* 0x008fe200078e0202 */
[----:B------:R-:W-:-:S03]  /*23a40*/  ULDC UR8, c[0x0][0x228] ;  /* 0x00008a0000087ab9 */ /* 0x000fc60000000800 */
[----:B------:R-:W-:Y:S01]  /*23a50*/  IMAD.WIDE R14, R21, 0x2, R56 ;  /* 0x00000002150e7825 */ /* 0x000fe200078e0238 */
[----:B------:R-:W-:Y:S01]  /*23a60*/  ISETP.LT.AND P0, PT, R7, UR5, !P0 ;  /* 0x0000000507007c0c */ /* 0x000fe2000c701270 */
[----:B------:R0:W-:Y:S01]  /*23a70*/  @P2 STG.E.U16 desc[UR6][R12.64], R8 ;  /* 0x000000080c002986 */ /* 0x0001e2000c101506 */
[----:B------:R-:W-:Y:S01]  /*23a80*/  ULDC UR10, c[0x0][0x228] ;  /* 0x00008a00000a7ab9 */ /* 0x000fe20000000800 */
[----:B------:R-:W-:Y:S01]  /*23a90*/  IMAD.WIDE R16, R23, 0x2, R2 ;  /* 0x0000000217107825 */ /* 0x000fe200078e0202 */
[----:B------:R-:W-:Y:S01]  /*23aa0*/  PRMT R18, R9, 0x7632, R18 ;  /* 0x0000763209127816 */ /* 0x000fe20000000012 */
[----:B------:R-:W-:Y:S01]  /*23ab0*/  @P5 STG.E.U16 desc[UR6][R14.64], R20 ;  /* 0x000000140e005986 */ /* 0x000fe2000c101506 */
[----:B------:R-:W-:Y:S01]  /*23ac0*/  ISETP.LT.AND P5, PT, R51, UR8, !P1 ;  /* 0x0000000833007c0c */ /* 0x000fe2000cfa1270 */
[----:B------:R-:W-:Y:S01]  /*23ad0*/  VIADD R19, R23, UR4 ;  /* 0x0000000417137c36 */ /* 0x000fe20008000000 */
[----:B------:R-:W-:Y:S01]  /*23ae0*/  ISETP.LT.AND P1, PT, R7, UR10, !P1 ;  /* 0x0000000a07007c0c */ /* 0x000fe2000cf21270 */
[----:B------:R1:W-:Y:S01]  /*23af0*/  @P6 STG.E.U16 desc[UR6][R16.64], R5 ;  /* 0x0000000510006986 */ /* 0x0003e2000c101506 */
[----:B------:R-:W-:Y:S01]  /*23b00*/  ISETP.LT.AND P6, PT, R51, UR11, !P4 ;  /* 0x0000000b33007c0c */ /* 0x000fe2000e7c1270 */
[----:B------:R-:W-:Y:S01]  /*23b10*/  VIADD R21, R19, UR4 ;  /* 0x0000000413157c36 */ /* 0x000fe20008000000 */
[----:B------:R-:W-:Y:S01]  /*23b20*/  ISETP.GE.AND P2, PT, R4, UR9, PT ;  /* 0x0000000904007c0c */ /* 0x000fe2000bf46270 */
[----:B------:R-:W-:Y:S01]  /*23b30*/  ULDC UR5, c[0x0][0x228] ;  /* 0x00008a0000057ab9 */ /* 0x000fe20000000800 */
[----:B0-----:R-:W-:Y:S01]  /*23b40*/  PRMT R8, R5, 0x7632, R8 ;  /* 0x0000763205087816 */ /* 0x001fe20000000008 */
[----:B------:R-:W-:Y:S01]  /*23b50*/  IMAD.WIDE R12, R19, 0x2, R2 ;  /* 0x00000002130c7825 */ /* 0x000fe200078e0202 */
[----:B------:R-:W-:Y:S01]  /*23b60*/  ULDC UR8, c[0x0][0x228] ;  /* 0x00008a0000087ab9 */ /* 0x000fe20000000800 */
[----:B------:R-:W-:-:S02]  /*23b70*/  ULDC UR10, c[0x0][0x228] ;  /* 0x00008a00000a7ab9 */ /* 0x000fc40000000800 */
[----:B-1----:R-:W-:-:S04]  /*23b80*/  IMAD.WIDE R4, R23, 0x2, R56 ;  /* 0x0000000217047825 */ /* 0x002fc800078e0238 */
[----:B------:R-:W-:Y:S01]  /*23b90*/  IMAD.WIDE R14, R19, 0x2, R56 ;  /* 0x00000002130e7825 */ /* 0x000fe200078e0238 */
[----:B------:R-:W-:Y:S01]  /*23ba0*/  @P0 STG.E.U16 desc[UR6][R4.64], R8 ;  /* 0x0000000804000986 */ /* 0x000fe2000c101506 */
[----:B------:R-:W-:Y:S01]  /*23bb0*/  ISETP.GE.AND P0, PT, R0, UR9, PT ;  /* 0x0000000900007c0c */ /* 0x000fe2000bf06270 */
[----:B------:R-:W-:Y:S01]  /*23bc0*/  ULDC UR9, c[0x0][0x228] ;  /* 0x00008a0000097ab9 */ /* 0x000fe20000000800 */
[----:B------:R-:W-:Y:S01]  /*23bd0*/  IMAD.WIDE R16, R21, 0x2, R2 ;  /* 0x0000000215107825 */ /* 0x000fe200078e0202 */
[----:B------:R0:W-:Y:S01]  /*23be0*/  @P5 STG.E.U16 desc[UR6][R12.64], R9 ;  /* 0x000000090c005986 */ /* 0x0001e2000c101506 */
[C---:B------:R-:W-:Y:S01]  /*23bf0*/  ISETP.LT.AND P5, PT, R51.reuse, UR8, !P0 ;  /* 0x0000000833007c0c */ /* 0x040fe2000c7a1270 */
[----:B------:R-:W-:Y:S02]  /*23c00*/  ULDC UR8, c[0x0][0x228] ;  /* 0x00008a0000087ab9 */ /* 0x000fe40000000800 */
[----:B------:R-:W-:Y:S01]  /*23c10*/  @P1 STG.E.U16 desc[UR6][R14.64], R18 ;  /* 0x000000120e001986 */ /* 0x000fe2000c101506 */
[----:B------:R-:W-:Y:S01]  /*23c20*/  ISETP.LT.AND P1, PT, R51, UR9, !P3 ;  /* 0x0000000933007c0c */ /* 0x000fe2000df21270 */
[----:B------:R-:W-:Y:S01]  /*23c30*/  ULDC UR9, c[0x0][0x228] ;  /* 0x00008a0000097ab9 */ /* 0x000fe20000000800 */
[----:B------:R-:W-:-:S02]  /*23c40*/  ISETP.LT.AND P3, PT, R7, UR10, !P3 ;  /* 0x0000000a07007c0c */ /* 0x000fc4000df61270 */
[----:B------:R-:W-:Y:S01]  /*23c50*/  ISETP.LT.AND P0, PT, R7, UR9, !P0 ;  /* 0x0000000907007c0c */ /* 0x000fe2000c701270 */
[----:B----4-:R1:W-:Y:S01]  /*23c60*/  @P6 STG.E.U16 desc[UR6][R16.64], R6 ;  /* 0x0000000610006986 */ /* 0x0103e2000c101506 */
[----:B------:R-:W-:Y:S01]  /*23c70*/  ISETP.LT.AND P6, PT, R51, UR5, !P2 ;  /* 0x0000000533007c0c */ /* 0x000fe2000d7c1270 */
[----:B------:R-:W-:Y:S01]  /*23c80*/  ULDC UR5, c[0x0][0x228] ;  /* 0x00008a0000057ab9 */ /* 0x000fe20000000800 */
[C---:B------:R-:W-:Y:S02]  /*23c90*/  ISETP.LT.AND P2, PT, R7.reuse, UR8, !P2 ;  /* 0x0000000807007c0c */ /* 0x040fe4000d741270 */
[----:B------:R-:W-:Y:S02]  /*23ca0*/  ISETP.LT.AND P4, PT, R7, UR5, !P4 ;  /* 0x0000000507007c0c */ /* 0x000fe4000e781270 */
[----:B------:R-:W2:Y:S01]  /*23cb0*/  LDL.LU R7, [R1+0xbe0] ;  /* 0x000be00001077983 */ /* 0x000ea20000300800 */
[----:B0-----:R-:W-:-:S04]  /*23cc0*/  VIADD R13, R21, UR4 ;  /* 0x00000004150d7c36 */ /* 0x001fc80008000000 */
[----:B-1----:R-:W-:Y:S01]  /*23cd0*/  VIADD R17, R13, UR4 ;  /* 0x000000040d117c36 */ /* 0x002fe20008000000 */
[----:B------:R-:W-:Y:S01]  /*23ce0*/  PRMT R6, R6, 0x7632, R6 ;  /* 0x0000763206067816 */ /* 0x000fe20000000006 */
[----:B------:R-:W-:Y:S01]  /*23cf0*/  IMAD.WIDE R4, R21, 0x2, R56 ;  /* 0x0000000215047825 */ /* 0x000fe200078e0238 */
[----:B------:R-:W-:-:S03]  /*23d00*/  PRMT R0, R10, 0x7632, R0 ;  /* 0x000076320a007816 */ /* 0x000fc60000000000 */
[----:B------:R-:W-:Y:S02]  /*23d10*/  VIADD R19, R17, UR4 ;  /* 0x0000000411137c36 */ /* 0x000fe40008000000 */
[C---:B------:R-:W-:Y:S01]  /*23d20*/  IMAD.WIDE R8, R13.reuse, 0x2, R2 ;  /* 0x000000020d087825 */ /* 0x040fe200078e0202 */
[----:B------:R0:W-:Y:S03]  /*23d30*/  @P4 STG.E.U16 desc[UR6][R4.64], R6 ;  /* 0x0000000604004986 */ /* 0x0001e6000c101506 */
[----:B------:R-:W-:Y:S01]  /*23d40*/  IMAD.WIDE R12, R13, 0x2, R56 ;  /* 0x000000020d0c7825 */ /* 0x000fe200078e0238 */
[----:B------:R0:W-:Y:S03]  /*23d50*/  @P6 STG.E.U16 desc[UR6][R8.64], R10 ;  /* 0x0000000a08006986 */ /* 0x0001e6000c101506 */
[C---:B------:R-:W-:Y:S01]  /*23d60*/  IMAD.WIDE R14, R17.reuse, 0x2, R2 ;  /* 0x00000002110e7825 */ /* 0x040fe200078e0202 */
[----:B------:R0:W-:Y:S03]  /*23d70*/  @P2 STG.E.U16 desc[UR6][R12.64], R0 ;  /* 0x000000000c002986 */ /* 0x0001e6000c101506 */
[----:B------:R-:W-:-:S04]  /*23d80*/  IMAD.WIDE R16, R17, 0x2, R56 ;  /* 0x0000000211107825 */ /* 0x000fc800078e0238 */
[----:B------:R-:W-:-:S04]  /*23d90*/  IMAD.WIDE R2, R19, 0x2, R2 ;  /* 0x0000000213027825 */ /* 0x000fc800078e0202 */
[----:B------:R-:W-:Y:S01]  /*23da0*/  IMAD.WIDE R56, R19, 0x2, R56 ;  /* 0x0000000213387825 */ /* 0x000fe200078e0238 */
[----:B--2---:R-:W-:Y:S01]  /*23db0*/  PRMT R18, R7, 0x7632, R18 ;  /* 0x0000763207127816 */ /* 0x004fe20000000012 */
[----:B------:R0:W-:Y:S04]  /*23dc0*/  @P5 STG.E.U16 desc[UR6][R14.64], R7 ;  /* 0x000000070e005986 */ /* 0x0001e8000c101506 */
[----:B------:R0:W-:Y:S04]  /*23dd0*/  @P0 STG.E.U16 desc[UR6][R16.64], R18 ;  /* 0x0000001210000986 */ /* 0x0001e8000c101506 */
[----:B------:R0:W-:Y:S01]  /*23de0*/  @P1 STG.E.U16 desc[UR6][R2.64], R11 ;  /* 0x0000000b02001986 */ /* 0x0001e2000c101506 */
[----:B------:R-:W-:Y:S05]  /*23df0*/  @!P3 EXIT ;  /* 0x000000000000b94d */ /* 0x000fea0003800000 */
[----:B------:R-:W-:-:S05]  /*23e00*/  PRMT R28, R11, 0x7632, R28 ;  /* 0x000076320b1c7816 */ /* 0x000fca000000001c */
[----:B------:R-:W-:Y:S01]  /*23e10*/  STG.E.U16 desc[UR6][R56.64], R28 ;  /* 0x0000001c38007986 */ /* 0x000fe2000c101506 */
[----:B------:R-:W-:Y:S05]  /*23e20*/  EXIT ;  /* 0x000000000000794d */ /* 0x000fea0003800000 */
.L_x_2:
[----:B------:R-:W-:-:S00]  /*23e30*/  BRA `(.L_x_2) ;  /* 0xfffffffc00fc7947 */ /* 0x000fc0000383ffff */
[----:B------:R-:W-:-:S00]  /*23e40*/  NOP ;  /* 0x0000000000007918 */ /* 0x000fc00000000000 */
        /* <DEDUP_REMOVED lines=11> */
.L_x_3:


//--------------------- .nv.shared.matmul_kernel  --------------------------
	.section	.nv.shared.matmul_kernel,"aw",@nobits
	.sectionflags	@""
	.align	16
	.zero		1024


//--------------------- .nv.shared.reserved.0     --------------------------
	.section	.nv.shared.reserved.0,"aw",@nobits
	.weak		__nv_reservedSMEM_offset_0_alias
	.size		__nv_reservedSMEM_offset_0_alias, 0, 0
	.other		__nv_reservedSMEM_offset_0_alias,@"STO_CUDA_RESERVED_SHARED STV_DEFAULT"
__nv_reservedSMEM_offset_0_alias:
	.zero		0


//--------------------- .nv.constant0.matmul_kernel --------------------------
	.section	.nv.constant0.matmul_kernel,"a",@progbits
	.sectionflags	@""
	.align	4
.nv.constant0.matmul_kernel:
	.zero		608


//--------------------- SYMBOLS --------------------------

	.type		.nv.reservedSmem.offset0,@object
	.size		.nv.reservedSmem.offset0,0x4
